def matmul_kernel(
    a_ptr,
    b_ptr,
    c_ptr,
    M,
    N,
    K,
    stride_am,
    stride_ak,
    stride_bk,
    stride_bn,
    stride_cm,
    stride_cn,
    BLOCK_M: tl.constexpr,
    BLOCK_N: tl.constexpr,
    BLOCK_K: tl.constexpr,
    GROUP_M: tl.constexpr,
):
    pid = tl.program_id(axis=0)
    num_pid_m = tl.cdiv(M, BLOCK_M)
    num_pid_n = tl.cdiv(N, BLOCK_N)
    num_pid_in_group = GROUP_M * num_pid_n
    group_id = pid // num_pid_in_group
    first_pid_m = group_id * GROUP_M
    group_size_m = min(num_pid_m - first_pid_m, GROUP_M)
    pid_m = first_pid_m + ((pid % num_pid_in_group) % group_size_m)
    pid_n = (pid % num_pid_in_group) // group_size_m

    offs_am = (pid_m * BLOCK_M + tl.arange(0, BLOCK_M)) % M
    offs_bn = (pid_n * BLOCK_N + tl.arange(0, BLOCK_N)) % N
    offs_k = tl.arange(0, BLOCK_K)
    a_ptrs = a_ptr + offs_am[:, None] * stride_am + offs_k[None, :] * stride_ak
    b_ptrs = b_ptr + offs_k[:, None] * stride_bk + offs_bn[None, :] * stride_bn

    acc = tl.zeros((BLOCK_M, BLOCK_N), dtype=tl.float32)
    for kk in range(0, tl.cdiv(K, BLOCK_K)):
        a = tl.load(a_ptrs, mask=offs_k[None, :] < K - kk * BLOCK_K, other=0.0)
        b = tl.load(b_ptrs, mask=offs_k[:, None] < K - kk * BLOCK_K, other=0.0)
        acc = tl.dot(a, b, acc)
        a_ptrs += BLOCK_K * stride_ak
        b_ptrs += BLOCK_K * stride_bk

    c = acc.to(c_ptr.dtype.element_ty)
    offs_cm = pid_m * BLOCK_M + tl.arange(0, BLOCK_M)
    offs_cn = pid_n * BLOCK_N + tl.arange(0, BLOCK_N)
    c_ptrs = c_ptr + offs_cm[:, None] * stride_cm + offs_cn[None, :] * stride_cn
    mask = (offs_cm[:, None] < M) & (offs_cn[None, :] < N)
    tl.store(c_ptrs, c, mask=mask)

# config = {"BLOCK_K": 32, "BLOCK_M": 128, "BLOCK_N": 512, "GROUP_M": 8, "arch": "sm_100", "dtype": "fp8e4m3", "num_ctas": 2, "num_stages": 3, "num_warps": 4}
# arch = sm_100


// ===== COMPILED SASS (sm_100a) =====

	.target	sm_100a

	.elftype	@"ET_EXEC"


//--------------------- .note.nv.tkinfo           --------------------------
	.section	.note.nv.tkinfo,"",@"SHT_NOTE"
	.sectionflags	@"SHF_NOTE_NV_TKINFO"
	.tkinfo
        /*0018*/ 	.word	0x00000081
        /*0030*/ 	.string	""
        /*0030*/ 	.string	"ptxas-blackwell"
        /*0030*/ 	.string	"Cuda compilation tools, release 12.9, V12.9.86"
        /*0030*/ 	.string	"Build cuda_12.9.r12.9/compiler.36037853_0"
        /*0030*/ 	.string	"-v  -suppress-debug-info  -lineinfo  -arch sm_100a "



//--------------------- .note.nv.cuver            --------------------------
	.section	.note.nv.cuver,"",@"SHT_NOTE"
	.sectionflags	@"SHF_NOTE_NV_CUVER"
        /*0018*/ 	.short	0x0001
        /*001a*/ 	.short	0x0064
        /*001c*/ 	.short	0x0001
        /*001e*/ 	.short	0x0000
        /*0020*/ 	.short	0x0001
        /*0022*/ 	.short	0x0000


//--------------------- .nv.info                  --------------------------
	.section	.nv.info,"",@"SHT_CUDA_INFO"
	.align	4


	//----- nvinfo : EIATTR_REGCOUNT
	.align		4
        /*0000*/ 	.byte	0x04, 0x2f
        /*0002*/ 	.short	(.L_4 - .L_3)
	.align		4
.L_3:
        /*0004*/ 	.word	index@(matmul_kernel)
        /*0008*/ 	.word	0x000000ff


	//----- nvinfo : EIATTR_FRAME_SIZE
	.align		4
.L_4:
        /*000c*/ 	.byte	0x04, 0x11
        /*000e*/ 	.short	(.L_6 - .L_5)
	.align		4
.L_5:
        /*0010*/ 	.word	index@($__internal_2_$__cuda_sm10x_tcgen05_guardrail_trap_unallocated_columns_being_dealloced)
        /*0014*/ 	.word	0x000001d0


	//----- nvinfo : EIATTR_FRAME_SIZE
	.align		4
.L_6:
        /*0018*/ 	.byte	0x04, 0x11
        /*001a*/ 	.short	(.L_8 - .L_7)
	.align		4
.L_7:
        /*001c*/ 	.word	index@($__internal_1_$__cuda_sm10x_tcgen05_guardrail_trap_phase_invalid_during_alloc)
        /*0020*/ 	.word	0x000001d0


	//----- nvinfo : EIATTR_FRAME_SIZE
	.align		4
.L_8:
        /*0024*/ 	.byte	0x04, 0x11
        /*0026*/ 	.short	(.L_10 - .L_9)
	.align		4
.L_9:
        /*0028*/ 	.word	index@($__internal_0_$__cuda_sm10x_tcgen05_guardrail_trap_col_being_dealloced_not_returned_by_alloc)
        /*002c*/ 	.word	0x000001d0


	//----- nvinfo : EIATTR_FRAME_SIZE
	.align		4
.L_10:
        /*0030*/ 	.byte	0x04, 0x11
        /*0032*/ 	.short	(.L_12 - .L_11)
	.align		4
.L_11:
        /*0034*/ 	.word	index@(matmul_kernel)
        /*0038*/ 	.word	0x000001d0


	//----- nvinfo : EIATTR_MIN_STACK_SIZE
	.align		4
.L_12:
        /*003c*/ 	.byte	0x04, 0x12
        /*003e*/ 	.short	(.L_14 - .L_13)
	.align		4
.L_13:
        /*0040*/ 	.word	index@(matmul_kernel)
        /*0044*/ 	.word	0x000001d0
.L_14:


//--------------------- .nv.info.matmul_kernel    --------------------------
	.section	.nv.info.matmul_kernel,"",@"SHT_CUDA_INFO"
	.sectionflags	@""
	.align	4


	//----- nvinfo : EIATTR_CUDA_API_VERSION
	.align		4
        /*0000*/ 	.byte	0x04, 0x37
        /*0002*/ 	.short	(.L_16 - .L_15)
.L_15:
        /*0004*/ 	.word	0x00000081


	//----- nvinfo : EIATTR_KPARAM_INFO
	.align		4
.L_16:
        /*0008*/ 	.byte	0x04, 0x17
        /*000a*/ 	.short	(.L_18 - .L_17)
.L_17:
        /*000c*/ 	.word	0x00000000
        /*0010*/ 	.short	0x000d
        /*0012*/ 	.short	0x0048
        /*0014*/ 	.byte	0x00, 0xf4, 0x21, 0x00


	//----- nvinfo : EIATTR_KPARAM_INFO
	.align		4
.L_18:
        /*0018*/ 	.byte	0x04, 0x17
        /*001a*/ 	.short	(.L_20 - .L_19)
.L_19:
        /*001c*/ 	.word	0x00000000
        /*0020*/ 	.short	0x000c
        /*0022*/ 	.short	0x0040
        /*0024*/ 	.byte	0x00, 0xf4, 0x21, 0x00


	//----- nvinfo : EIATTR_KPARAM_INFO
	.align		4
.L_20:
        /*0028*/ 	.byte	0x04, 0x17
        /*002a*/ 	.short	(.L_22 - .L_21)
.L_21:
        /*002c*/ 	.word	0x00000000
        /*0030*/ 	.short	0x000b
        /*0032*/ 	.short	0x0038
        /*0034*/ 	.byte	0x00, 0xf0, 0x11, 0x00


	//----- nvinfo : EIATTR_KPARAM_INFO
	.align		4
.L_22:
        /*0038*/ 	.byte	0x04, 0x17
        /*003a*/ 	.short	(.L_24 - .L_23)
.L_23:
        /*003c*/ 	.word	0x00000000
        /*0040*/ 	.short	0x000a
        /*0042*/ 	.short	0x0034
        /*0044*/ 	.byte	0x00, 0xf0, 0x11, 0x00


	//----- nvinfo : EIATTR_KPARAM_INFO
	.align		4
.L_24:
        /*0048*/ 	.byte	0x04, 0x17
        /*004a*/ 	.short	(.L_26 - .L_25)
.L_25:
        /*004c*/ 	.word	0x00000000
        /*0050*/ 	.short	0x0009
        /*0052*/ 	.short	0x0030
        /*0054*/ 	.byte	0x00, 0xf0, 0x11, 0x00


	//----- nvinfo : EIATTR_KPARAM_INFO
	.align		4
.L_26:
        /*0058*/ 	.byte	0x04, 0x17
        /*005a*/ 	.short	(.L_28 - .L_27)
.L_27:
        /*005c*/ 	.word	0x00000000
        /*0060*/ 	.short	0x0008
        /*0062*/ 	.short	0x002c
        /*0064*/ 	.byte	0x00, 0xf0, 0x11, 0x00


	//----- nvinfo : EIATTR_KPARAM_INFO
	.align		4
.L_28:
        /*0068*/ 	.byte	0x04, 0x17
        /*006a*/ 	.short	(.L_30 - .L_29)
.L_29:
        /*006c*/ 	.word	0x00000000
        /*0070*/ 	.short	0x0007
        /*0072*/ 	.short	0x0028
        /*0074*/ 	.byte	0x00, 0xf0, 0x11, 0x00


	//----- nvinfo : EIATTR_KPARAM_INFO
	.align		4
.L_30:
        /*0078*/ 	.byte	0x04, 0x17
        /*007a*/ 	.short	(.L_32 - .L_31)
.L_31:
        /*007c*/ 	.word	0x00000000
        /*0080*/ 	.short	0x0006
        /*0082*/ 	.short	0x0024
        /*0084*/ 	.byte	0x00, 0xf0, 0x11, 0x00


	//----- nvinfo : EIATTR_KPARAM_INFO
	.align		4
.L_32:
        /*0088*/ 	.byte	0x04, 0x17
        /*008a*/ 	.short	(.L_34 - .L_33)
.L_33:
        /*008c*/ 	.word	0x00000000
        /*0090*/ 	.short	0x0005
        /*0092*/ 	.short	0x0020
        /*0094*/ 	.byte	0x00, 0xf0, 0x11, 0x00


	//----- nvinfo : EIATTR_KPARAM_INFO
	.align		4
.L_34:
        /*0098*/ 	.byte	0x04, 0x17
        /*009a*/ 	.short	(.L_36 - .L_35)
.L_35:
        /*009c*/ 	.word	0x00000000
        /*00a0*/ 	.short	0x0004
        /*00a2*/ 	.short	0x001c
        /*00a4*/ 	.byte	0x00, 0xf0, 0x11, 0x00


	//----- nvinfo : EIATTR_KPARAM_INFO
	.align		4
.L_36:
        /*00a8*/ 	.byte	0x04, 0x17
        /*00aa*/ 	.short	(.L_38 - .L_37)
.L_37:
        /*00ac*/ 	.word	0x00000000
        /*00b0*/ 	.short	0x0003
        /*00b2*/ 	.short	0x0018
        /*00b4*/ 	.byte	0x00, 0xf0, 0x11, 0x00


	//----- nvinfo : EIATTR_KPARAM_INFO
	.align		4
.L_38:
        /*00b8*/ 	.byte	0x04, 0x17
        /*00ba*/ 	.short	(.L_40 - .L_39)
.L_39:
        /*00bc*/ 	.word	0x00000000
        /*00c0*/ 	.short	0x0002
        /*00c2*/ 	.short	0x0010
        /*00c4*/ 	.byte	0x00, 0xf4, 0x21, 0x00


	//----- nvinfo : EIATTR_KPARAM_INFO
	.align		4
.L_40:
        /*00c8*/ 	.byte	0x04, 0x17
        /*00ca*/ 	.short	(.L_42 - .L_41)
.L_41:
        /*00cc*/ 	.word	0x00000000
        /*00d0*/ 	.short	0x0001
        /*00d2*/ 	.short	0x0008
        /*00d4*/ 	.byte	0x00, 0xf4, 0x21, 0x00


	//----- nvinfo : EIATTR_KPARAM_INFO
	.align		4
.L_42:
        /*00d8*/ 	.byte	0x04, 0x17
        /*00da*/ 	.short	(.L_44 - .L_43)
.L_43:
        /*00dc*/ 	.word	0x00000000
        /*00e0*/ 	.short	0x0000
        /*00e2*/ 	.short	0x0000
        /*00e4*/ 	.byte	0x00, 0xf4, 0x21, 0x00


	//----- nvinfo : EIATTR_EXPLICIT_CLUSTER
	.align		4
.L_44:
        /*00e8*/ 	.byte	0x01, 0x3e
	.zero		2


	//----- nvinfo : EIATTR_CTA_PER_CLUSTER
	.align		4
        /*00ec*/ 	.byte	0x04, 0x3d
        /*00ee*/ 	.short	(.L_46 - .L_45)
.L_45:
        /*00f0*/ 	.word	0x00000002
        /*00f4*/ 	.word	0x00000001
        /*00f8*/ 	.word	0x00000001


	//----- nvinfo : EIATTR_AT_ENTRY_FRAGMENTS
	.align		4
.L_46:
        /*00fc*/ 	.byte	0x04, 0x4f
        /*00fe*/ 	.short	(.L_48 - .L_47)


	//   ....[0]....
.L_47:
        /*0100*/ 	.word	0x00000004


	//----- nvinfo : EIATTR_RESERVED_SMEM_USED
	.align		4
.L_48:
        /*0104*/ 	.byte	0x01, 0x41
	.zero		2


	//----- nvinfo : EIATTR_SPARSE_MMA_MASK
	.align		4
        /*0108*/ 	.byte	0x03, 0x50
        /*010a*/ 	.short	0x0000


	//----- nvinfo : EIATTR_TCGEN05_1CTA_USED
	.align		4
        /*010c*/ 	.byte	0x01, 0x51
	.zero		2


	//----- nvinfo : EIATTR_MAXREG_COUNT
	.align		4
        /*0110*/ 	.byte	0x03, 0x1b
        /*0112*/ 	.short	0x00ff


	//----- nvinfo : EIATTR_NUM_BARRIERS
	.align		4
        /*0114*/ 	.byte	0x02, 0x4c
        /*0116*/ 	.byte	0x01
	.zero		1


	//----- nvinfo : EIATTR_ANNOTATIONS
	.align		4
        /*0118*/ 	.byte	0x04, 0x55
        /*011a*/ 	.short	(.L_50 - .L_49)


	//   ....[0]....
.L_49:
        /*011c*/ 	.word	0x00000001
        /*0120*/ 	.byte	0x50, 0xa7, 0x00, 0x00, 0x01, 0x00, 0x00, 0x00, 0x60, 0xa8, 0x00, 0x00, 0x01, 0x00, 0x00, 0x00
        /* <DEDUP_REMOVED lines=64> */
        /*0530*/ 	.byte	0xc0, 0xcd, 0x00, 0x00, 0x01, 0x00, 0x00, 0x00, 0x90, 0xce, 0x00, 0x00


	//----- nvinfo : EIATTR_INT_WARP_WIDE_INSTR_OFFSETS
	.align		4
.L_50:
        /*053c*/ 	.byte	0x04, 0x31
        /*053e*/ 	.short	(.L_52 - .L_51)


	//   ....[0]....
.L_51:
        /*0540*/ 	.word	0x00000d00


	//   ....[1]....
        /*0544*/ 	.word	0x00000d20


	//   ....[2]....
        /*0548*/ 	.word	0x00005720


	//   ....[3]....
        /*054c*/ 	.word	0x000139d0


	//   ....[4]....
        /*0550*/ 	.word	0x00013a20


	//----- nvinfo : EIATTR_COOP_GROUP_MASK_REGIDS
	.align		4
.L_52:
        /*0554*/ 	.byte	0x04, 0x29
        /*0556*/ 	.short	(.L_54 - .L_53)


	//   ....[0]....
.L_53:
        /*0558*/ 	.word	0xffffffff


	//   ....[1]....
        /*055c*/ 	.word	0xffffffff


	//   ....[2]....
        /*0560*/ 	.word	0xffffffff


	//   ....[3]....
        /*0564*/ 	.word	0xffffffff


	//----- nvinfo : EIATTR_COOP_GROUP_INSTR_OFFSETS
	.align		4
.L_54:
        /*0568*/ 	.byte	0x04, 0x28
        /*056a*/ 	.short	(.L_56 - .L_55)


	//   ....[0]....
.L_55:
        /*056c*/ 	.word	0x00000080


	//   ....[1]....
        /*0570*/ 	.word	0x00000340


	//   ....[2]....
        /*0574*/ 	.word	0x00013860


	//   ....[3]....
        /*0578*/ 	.word	0x00013ad0


	//----- nvinfo : EIATTR_VRC_CTA_INIT_COUNT
	.align		4
.L_56:
        /*057c*/ 	.byte	0x02, 0x4a
        /*057e*/ 	.byte	0x80
	.zero		1


	//----- nvinfo : EIATTR_MBARRIER_INSTR_OFFSETS
	.align		4
        /*0580*/ 	.byte	0x04, 0x39
        /*0582*/ 	.short	(.L_58 - .L_57)


	//   ....[0]....
.L_57:
        /*0584*/ 	.word	0x00000eb0
        /*0588*/ 	.word	0x000000ff
        /*058c*/ 	.word	0x00000000
        /*0590*/ 	.short	0x0100
        /*0592*/ 	.byte	0x0d
	.zero		1


	//   ....[1]....
        /*0594*/ 	.word	0x000057b0
        /*0598*/ 	.word	0x000000ff
        /*059c*/ 	.word	0x00006008
        /*05a0*/ 	.short	0x0100
        /*05a2*/ 	.byte	0x10
	.zero		1


	//   ....[2]....
        /*05a4*/ 	.word	0x000077c0
        /*05a8*/ 	.word	0x000000ff
        /*05ac*/ 	.word	0x00000000
        /*05b0*/ 	.short	0x010a
        /*05b2*/ 	.byte	0x0d
	.zero		1


	//   ....[3]....
        /*05b4*/ 	.word	0x0000a640
        /*05b8*/ 	.word	0x000000ff
        /*05bc*/ 	.word	0x00000000
        /*05c0*/ 	.short	0x010a
        /*05c2*/ 	.byte	0x0d
	.zero		1


	//   ....[4]....
        /*05c4*/ 	.word	0x0000a7d0
        /*05c8*/ 	.word	0x000000ff
        /*05cc*/ 	.word	0x00006000
        /*05d0*/ 	.short	0x0108
        /*05d2*/ 	.byte	0x10
	.zero		1


	//   ....[5]....
        /*05d4*/ 	.word	0x0000a820
        /*05d8*/ 	.word	0x000000ff
        /*05dc*/ 	.word	0x00006008
        /*05e0*/ 	.short	0x0108
        /*05e2*/ 	.byte	0x10
	.zero		1


	//   ....[6]....
        /*05e4*/ 	.word	0x00013af0
        /*05e8*/ 	.word	0x000000ff
        /*05ec*/ 	.word	0x00000000
        /*05f0*/ 	.short	0x010a
        /*05f2*/ 	.byte	0x0d
	.zero		1


	//   ....[7]....
        /*05f4*/ 	.word	0x00013b20
        /*05f8*/ 	.word	0x000000ff
        /*05fc*/ 	.word	0x00000000
        /*0600*/ 	.short	0x010a
        /*0602*/ 	.byte	0x0d
	.zero		1


	//----- nvinfo : EIATTR_NUM_MBARRIERS
	.align		4
.L_58:
        /*0604*/ 	.byte	0x03, 0x38
        /*0606*/ 	.short	0x0002


	//----- nvinfo : EIATTR_EXIT_INSTR_OFFSETS
	.align		4
        /*0608*/ 	.byte	0x04, 0x1c
        /*060a*/ 	.short	(.L_60 - .L_59)


	//   ....[0]....
.L_59:
        /*060c*/ 	.word	0x00013ae0


	//----- nvinfo : EIATTR_REQNTID
	.align		4
.L_60:
        /*0610*/ 	.byte	0x04, 0x10
        /*0612*/ 	.short	(.L_62 - .L_61)
.L_61:
        /*0614*/ 	.word	0x00000080
        /*0618*/ 	.word	0x00000001
        /*061c*/ 	.word	0x00000001


	//----- nvinfo : EIATTR_CRS_STACK_SIZE
	.align		4
.L_62:
        /*0620*/ 	.byte	0x04, 0x1e
        /*0622*/ 	.short	(.L_64 - .L_63)
.L_63:
        /*0624*/ 	.word	0x00000000


	//----- nvinfo : EIATTR_CBANK_PARAM_SIZE
	.align		4
.L_64:
        /*0628*/ 	.byte	0x03, 0x19
        /*062a*/ 	.short	0x0050


	//----- nvinfo : EIATTR_PARAM_CBANK
	.align		4
        /*062c*/ 	.byte	0x04, 0x0a
        /*062e*/ 	.short	(.L_66 - .L_65)
	.align		4
.L_65:
        /*0630*/ 	.word	index@(.nv.constant0.matmul_kernel)
        /*0634*/ 	.short	0x0380
        /*0636*/ 	.short	0x0050


	//----- nvinfo : EIATTR_SW_WAR
	.align		4
.L_66:
        /*0638*/ 	.byte	0x04, 0x36
        /*063a*/ 	.short	(.L_68 - .L_67)
.L_67:
        /*063c*/ 	.word	0x00000008
.L_68:


//--------------------- .nv.compat                --------------------------
	.section	.nv.compat,"",@"SHT_CUDA_COMPAT_INFO"
	.align	4
        /*0000*/ 	.byte	0x02, 0x02, 0x02, 0x00, 0x02, 0x05, 0x05, 0x00, 0x02, 0x03, 0x00, 0x00, 0x02, 0x06, 0x01, 0x00


//--------------------- .nv.callgraph             --------------------------
	.section	.nv.callgraph,"",@"SHT_CUDA_CALLGRAPH"
	.align	4
	.sectionentsize	8
	.align		4
        /*0000*/ 	.word	0x00000000
	.align		4
        /*0004*/ 	.word	0xffffffff
	.align		4
        /*0008*/ 	.word	0x00000000
	.align		4
        /*000c*/ 	.word	0xfffffffe
	.align		4
        /*0010*/ 	.word	0x00000000
	.align		4
        /*0014*/ 	.word	0xfffffffd
	.align		4
        /*0018*/ 	.word	0x00000000
	.align		4
        /*001c*/ 	.word	0xfffffffc


//--------------------- .text.matmul_kernel       --------------------------
	.section	.text.matmul_kernel,"ax",@progbits
	.align	128
        .global         matmul_kernel
        .type           matmul_kernel,@function
        .size           matmul_kernel,(.L_x_20 - matmul_kernel)
        .other          matmul_kernel,@"STO_CUDA_ENTRY STV_DEFAULT"
matmul_kernel:
.text.matmul_kernel:
[----:B------:R-:W0:Y:S01]  /*0000*/  LDC R1, c[0x0][0x37c] ;  /* 0x0000df00ff017b82 */ /* 0x000e220000000800 */
[----:B------:R-:W1:Y:S01]  /*0010*/  S2R R0, SR_TID.X ;  /* 0x0000000000007919 */ /* 0x000e620000002100 */
[----:B0-----:R-:W-:Y:S01]  /*0020*/  VIADD R1, R1, 0xfffffe30 ;  /* 0xfffffe3001017836 */ /* 0x001fe20000000000 */
[----:B------:R-:W0:Y:S01]  /*0030*/  LDCU.64 UR18, c[0x0][0x358] ;  /* 0x00006b00ff1277ac */ /* 0x000e220008000a00 */
[----:B-1----:R-:W-:-:S13]  /*0040*/  ISETP.GE.U32.AND P0, PT, R0, 0x20, PT ;  /* 0x000000200000780c */ /* 0x002fda0003f06070 */
[----:B------:R-:W-:Y:S02]  /*0050*/  VOTEU.ANY UP0, P0 ;  /* 0x0000000000ff7886 */ /* 0x000fe40000000100 */
[----:B------:R-:W-:Y:S05]  /*0060*/  BRA.U UP0, `(.L_x_0) ;  /* 0x0000000100b87547 */ /* 0x000fea000b800000 */
[----:B------:R-:W1:Y:S01]  /*0070*/  S2UR UR6, SR_CgaCtaId ;  /* 0x00000000000679c3 */ /* 0x000e620000008800 */
[----:B------:R-:W-:Y:S01]  /*0080*/  NOP ;  /* 0x0000000000007918 */ /* 0x000fe20000000000 */
[----:B------:R-:W-:Y:S02]  /*0090*/  UMOV UR4, 0x40 ;  /* 0x0000004000047882 */ /* 0x000fe40000000000 */
[----:B-1----:R-:W-:-:S09]  /*00a0*/  ULEA UR4, UR6, UR4, 0x18 ;  /* 0x0000000406047291 */ /* 0x002fd2000f8ec0ff */
[----:B------:R-:W1:Y:S01]  /*00b0*/  LDS.U8 R2, [UR4] ;  /* 0x00000004ff027984 */ /* 0x000e620008000000 */
[----:B------:R-:W-:Y:S02]  /*00c0*/  UMOV UR4, 0x400 ;  /* 0x0000040000047882 */ /* 0x000fe40000000000 */
[----:B------:R-:W-:Y:S01]  /*00d0*/  ULEA UR4, UR6, UR4, 0x18 ;  /* 0x0000000406047291 */ /* 0x000fe2000f8ec0ff */
[----:B-1----:R-:W-:-:S13]  /*00e0*/  ISETP.NE.AND P0, PT, R2, RZ, PT ;  /* 0x000000ff0200720c */ /* 0x002fda0003f05270 */
[----:B------:R-:W-:Y:S05]  /*00f0*/  @P0 BRA `(.L_x_1) ;  /* 0x00000000007c0947 */ /* 0x000fea0003800000 */
[----:B------:R-:W-:-:S13]  /*0100*/  ELECT P0, URZ, PT ;  /* 0x0000000000ff782f */ /* 0x000fda0003800000 */
[----:B------:R-:W-:Y:S05]  /*0110*/  @!P0 BRA `(.L_x_2) ;  /* 0x0000000000848947 */ /* 0x000fea0003800000 */
[----:B------:R-:W-:Y:S01]  /*0120*/  UMOV UR5, 0x8 ;  /* 0x0000000800057882 */ /* 0x000fe20000000000 */
[----:B------:R-:W-:Y:S02]  /*0130*/  IMAD.MOV.U32 R5, RZ, RZ, 0x1 ;  /* 0x00000001ff057424 */ /* 0x000fe400078e00ff */
[----:B------:R-:W-:Y:S02]  /*0140*/  IMAD.MOV.U32 R3, RZ, RZ, 0xff ;  /* 0x000000ffff037424 */ /* 0x000fe400078e00ff */
[----:B------:R-:W-:Y:S04]  /*0150*/  DEPBAR.LE SB1, 0x36 ;  /* 0x00009d800000791a */ /* 0x000fe80000000000 */
[----:B------:R-:W1:Y:S02]  /*0160*/  UTCATOMSWS.FIND_AND_SET.ALIGN UP1, UR5, UR5 ;  /* 0x00000005000575e3 */ /* 0x000e640008020800 */
[----:B-1----:R-:W-:-:S04]  /*0170*/  PLOP3.LUT P0, PT, PT, PT, UP1, 0x80, 0x8 ;  /* 0x000000000008781c */ /* 0x002fc80003f0f018 */
[----:B------:R-:W-:-:S04]  /*0180*/  SEL R2, RZ, 0xffffffff, !P0 ;  /* 0xffffffffff027807 */ /* 0x000fc80004000000 */
[----:B------:R-:W-:Y:S01]  /*0190*/  ISETP.NE.AND P0, PT, R2, RZ, PT ;  /* 0x000000ff0200720c */ /* 0x000fe20003f05270 */
[----:B------:R-:W-:-:S12]  /*01a0*/  IMAD.U32 R2, RZ, RZ, UR5 ;  /* 0x00000005ff027e24 */ /* 0x000fd8000f8e00ff */
[----:B------:R-:W-:Y:S05]  /*01b0*/  @P0 BRA `(.L_x_3) ;  /* 0x0000000000240947 */ /* 0x000fea0003800000 */
.L_x_4:
[----:B------:R-:W-:Y:S05]  /*01c0*/  NANOSLEEP 0x64 ;  /* 0x000000640000795d */ /* 0x000fea0003800000 */
[----:B------:R-:W-:-:S05]  /*01d0*/  UMOV UR5, 0x8 ;  /* 0x0000000800057882 */ /* 0x000fca0000000000 */
[----:B------:R-:W-:Y:S04]  /*01e0*/  DEPBAR.LE SB1, 0x36 ;  /* 0x00009d800000791a */ /* 0x000fe80000000000 */
[----:B------:R-:W1:Y:S02]  /*01f0*/  UTCATOMSWS.FIND_AND_SET.ALIGN UP1, UR5, UR5 ;  /* 0x00000005000575e3 */ /* 0x000e640008020800 */
[----:B-1----:R-:W-:-:S04]  /*0200*/  PLOP3.LUT P0, PT, PT, PT, UP1, 0x80, 0x8 ;  /* 0x000000000008781c */ /* 0x002fc80003f0f018 */
[----:B------:R-:W-:-:S04]  /*0210*/  SEL R2, RZ, 0xffffffff, !P0 ;  /* 0xffffffffff027807 */ /* 0x000fc80004000000 */
[----:B------:R-:W-:Y:S01]  /*0220*/  ISETP.NE.AND P0, PT, R2, RZ, PT ;  /* 0x000000ff0200720c */ /* 0x000fe20003f05270 */
[----:B------:R-:W-:-:S12]  /*0230*/  IMAD.U32 R2, RZ, RZ, UR5 ;  /* 0x00000005ff027e24 */ /* 0x000fd8000f8e00ff */
[----:B------:R-:W-:Y:S05]  /*0240*/  @!P0 BRA `(.L_x_4) ;  /* 0xfffffffc00dc8947 */ /* 0x000fea000383ffff */
.L_x_3:
[C---:B------:R-:W-:Y:S01]  /*0250*/  VIADD R4, R2.reuse, 0x10 ;  /* 0x0000001002047836 */ /* 0x040fe20000000000 */
[----:B------:R-:W-:Y:S01]  /*0260*/  UMOV UR5, 0x50 ;  /* 0x0000005000057882 */ /* 0x000fe20000000000 */
[----:B------:R-:W-:Y:S01]  /*0270*/  SHF.L.U32 R3, R3, R2, RZ ;  /* 0x0000000203037219 */ /* 0x000fe200000006ff */
[----:B------:R-:W-:Y:S01]  /*0280*/  ULEA UR5, UR6, UR5, 0x18 ;  /* 0x0000000506057291 */ /* 0x000fe2000f8ec0ff */
[----:B------:R-:W-:Y:S01]  /*0290*/  IMAD.SHL.U32 R2, R2, 0x20, RZ ;  /* 0x0000002002027824 */ /* 0x000fe200078e00ff */
[----:B------:R-:W-:-:S04]  /*02a0*/  SHF.L.U32 R4, R5, R4, RZ ;  /* 0x0000000405047219 */ /* 0x000fc800000006ff */
[----:B------:R-:W-:-:S05]  /*02b0*/  LOP3.LUT R3, R4, R3, RZ, 0xfc, !PT ;  /* 0x0000000304037212 */ /* 0x000fca00078efcff */
[----:B------:R1:W-:Y:S04]  /*02c0*/  ATOMS.OR RZ, [UR5], R3 ;  /* 0x00000003ffff798c */ /* 0x0003e8000b000005 */
[----:B------:R1:W-:Y:S01]  /*02d0*/  STS [UR4], R2 ;  /* 0x00000002ff007988 */ /* 0x0003e20008000804 */
[----:B------:R-:W-:Y:S05]  /*02e0*/  BRA `(.L_x_2) ;  /* 0x0000000000107947 */ /* 0x000fea0003800000 */
.L_x_1:
[----:B------:R-:W-:-:S05]  /*02f0*/  IMAD.MOV.U32 R2, RZ, RZ, -0x1 ;  /* 0xffffffffff027424 */ /* 0x000fca00078e00ff */
[----:B------:R1:W-:Y:S02]  /*0300*/  STS [UR4], R2 ;  /* 0x00000002ff007988 */ /* 0x0003e40008000804 */
[----:B-1----:R-:W-:-:S07]  /*0310*/  MOV R2, 0x330 ;  /* 0x0000033000027802 */ /* 0x002fce0000000f00 */
[----:B0-----:R-:W-:Y:S05]  /*0320*/  CALL.REL.NOINC `($__internal_1_$__cuda_sm10x_tcgen05_guardrail_trap_phase_invalid_during_alloc) ;  /* 0x0000013800147944 */ /* 0x001fea0003c00000 */
.L_x_2:
[----:B------:R-:W-:Y:S05]  /*0330*/  WARPSYNC.ALL ;  /* 0x0000000000007948 */ /* 0x000fea0003800000 */
[----:B------:R-:W-:Y:S01]  /*0340*/  NOP ;  /* 0x0000000000007918 */ /* 0x000fe20000000000 */
.L_x_0:
[----:B------:R-:W2:Y:S08]  /*0350*/  LDC.64 R42, c[0x0][0x398] ;  /* 0x0000e600ff2a7b82 */ /* 0x000eb00000000a00 */
[----:B------:R-:W3:Y:S02]  /*0360*/  S2UR UR5, SR_CgaSize ;  /* 0x00000000000579c3 */ /* 0x000ee40000008a00 */
[----:B---3--:R-:W-:-:S12]  /*0370*/  UIMAD UR5, UR5, -0xa0, URZ ;  /* 0xffffff60050578a4 */ /* 0x008fd8000f8e02ff */
[----:B------:R-:W3:Y:S01]  /*0380*/  LDCU UR5, c[0x0][UR5+0x2b0] ;  /* 0x00005600050577ac */ /* 0x000ee20008000800 */
[----:B------:R-:W-:Y:S01]  /*0390*/  LOP3.LUT R205, R0, 0x7f, RZ, 0xc0, !PT ;  /* 0x0000007f00cd7812 */ /* 0x000fe200078ec0ff */
[----:B------:R-:W4:Y:S01]  /*03a0*/  S2R R13, SR_CgaCtaId ;  /* 0x00000000000d7919 */ /* 0x000f220000008800 */
[----:B------:R-:W5:Y:S01]  /*03b0*/  S2UR UR4, SR_CTAID.X ;  /* 0x00000000000479c3 */ /* 0x000f620000002500 */
[----:B-12---:R-:W-:-:S05]  /*03c0*/  VIADD R2, R43, 0x1ff ;  /* 0x000001ff2b027836 */ /* 0x006fca0000000000 */
[----:B------:R-:W-:Y:S02]  /*03d0*/  SHF.R.S32.HI R3, RZ, 0x1f, R2 ;  /* 0x0000001fff037819 */ /* 0x000fe40000011402 */
[----:B-----5:R-:W-:Y:S01]  /*03e0*/  I2FP.F32.U32 R6, UR4 ;  /* 0x0000000400067c45 */ /* 0x020fe20008201000 */
[----:B------:R-:W1:Y:S01]  /*03f0*/  S2UR UR4, SR_CgaCtaId ;  /* 0x00000000000479c3 */ /* 0x000e620000008800 */
[----:B------:R-:W-:Y:S01]  /*0400*/  LEA.HI R3, R3, R2, RZ, 0x9 ;  /* 0x0000000203037211 */ /* 0x000fe200078f48ff */
[----:B----4-:R-:W-:Y:S02]  /*0410*/  IMAD.SHL.U32 R14, R13, 0x100, RZ ;  /* 0x000001000d0e7824 */ /* 0x010fe400078e00ff */
[----:B---3--:R-:W-:Y:S01]  /*0420*/  FMUL R6, R6, UR5 ;  /* 0x0000000506067c20 */ /* 0x008fe20008400000 */
[----:B------:R-:W-:-:S03]  /*0430*/  SHF.R.S32.HI R3, RZ, 0x9, R3 ;  /* 0x00000009ff037819 */ /* 0x000fc60000011403 */
[----:B------:R-:W2:Y:S02]  /*0440*/  F2I.U32.TRUNC.NTZ R7, R6 ;  /* 0x0000000600077305 */ /* 0x000ea4000020f000 */
[----:B------:R-:W-:-:S05]  /*0450*/  IMAD.SHL.U32 R4, R3, 0x8, RZ ;  /* 0x0000000803047824 */ /* 0x000fca00078e00ff */
[----:B------:R-:W-:-:S04]  /*0460*/  IABS R9, R4 ;  /* 0x0000000400097213 */ /* 0x000fc80000000000 */
[----:B------:R-:W3:Y:S01]  /*0470*/  I2F.RP R5, R9 ;  /* 0x0000000900057306 */ /* 0x000ee20000209400 */
[----:B--2---:R-:W-:-:S07]  /*0480*/  IABS R10, R7 ;  /* 0x00000007000a7213 */ /* 0x004fce0000000000 */
[----:B---3--:R-:W2:Y:S02]  /*0490*/  MUFU.RCP R5, R5 ;  /* 0x0000000500057308 */ /* 0x008ea40000001000 */
[----:B--2---:R-:W-:Y:S01]  /*04a0*/  VIADD R2, R5, 0xffffffe ;  /* 0x0ffffffe05027836 */ /* 0x004fe20000000000 */
[----:B------:R-:W-:-:S05]  /*04b0*/  IABS R5, R4 ;  /* 0x0000000400057213 */ /* 0x000fca0000000000 */
[----:B------:R2:W3:Y:S02]  /*04c0*/  F2I.FTZ.U32.TRUNC.NTZ R3, R2 ;  /* 0x0000000200037305 */ /* 0x0004e4000021f000 */
[----:B--2---:R-:W-:Y:S02]  /*04d0*/  IMAD.MOV.U32 R2, RZ, RZ, RZ ;  /* 0x000000ffff027224 */ /* 0x004fe400078e00ff */
[----:B---3--:R-:W-:-:S04]  /*04e0*/  IMAD.MOV R8, RZ, RZ, -R3 ;  /* 0x000000ffff087224 */ /* 0x008fc800078e0a03 */
[----:B------:R-:W-:Y:S02]  /*04f0*/  IMAD R11, R8, R9, RZ ;  /* 0x00000009080b7224 */ /* 0x000fe400078e02ff */
[----:B------:R-:W-:Y:S02]  /*0500*/  IMAD.MOV.U32 R8, RZ, RZ, R10 ;  /* 0x000000ffff087224 */ /* 0x000fe400078e000a */
[----:B------:R-:W-:-:S04]  /*0510*/  IMAD.HI.U32 R3, R3, R11, R2 ;  /* 0x0000000b03037227 */ /* 0x000fc800078e0002 */
[----:B------:R-:W-:Y:S02]  /*0520*/  IMAD.MOV R2, RZ, RZ, -R5 ;  /* 0x000000ffff027224 */ /* 0x000fe400078e0a05 */
[----:B------:R-:W-:-:S04]  /*0530*/  IMAD.HI.U32 R3, R3, R8, RZ ;  /* 0x0000000803037227 */ /* 0x000fc800078e00ff */
[----:B------:R-:W-:Y:S01]  /*0540*/  IMAD R2, R3, R2, R8 ;  /* 0x0000000203027224 */ /* 0x000fe200078e0208 */
[----:B------:R-:W-:Y:S04]  /*0550*/  BAR.SYNC.DEFER_BLOCKING 0x0 ;  /* 0x0000000000007b1d */ /* 0x000fe80000010000 */
[----:B------:R-:W-:-:S13]  /*0560*/  ISETP.GT.U32.AND P1, PT, R9, R2, PT ;  /* 0x000000020900720c */ /* 0x000fda0003f24070 */
[----:B------:R-:W-:Y:S02]  /*0570*/  @!P1 IMAD.IADD R2, R2, 0x1, -R9 ;  /* 0x0000000102029824 */ /* 0x000fe400078e0a09 */
[----:B------:R-:W-:Y:S01]  /*0580*/  @!P1 VIADD R3, R3, 0x1 ;  /* 0x0000000103039836 */ /* 0x000fe20000000000 */
[----:B------:R-:W-:Y:S02]  /*0590*/  ISETP.NE.AND P1, PT, R4, RZ, PT ;  /* 0x000000ff0400720c */ /* 0x000fe40003f25270 */
[----:B------:R-:W-:Y:S02]  /*05a0*/  ISETP.GE.U32.AND P0, PT, R2, R9, PT ;  /* 0x000000090200720c */ /* 0x000fe40003f06070 */
[----:B------:R-:W-:-:S04]  /*05b0*/  LOP3.LUT R2, R7, R4, RZ, 0x3c, !PT ;  /* 0x0000000407027212 */ /* 0x000fc800078e3cff */
[----:B------:R-:W-:Y:S01]  /*05c0*/  ISETP.GE.AND P2, PT, R2, RZ, PT ;  /* 0x000000ff0200720c */ /* 0x000fe20003f46270 */
[----:B------:R-:W-:-:S06]  /*05d0*/  VIADD R2, R42, 0x7f ;  /* 0x0000007f2a027836 */ /* 0x000fcc0000000000 */
[----:B------:R-:W-:-:S04]  /*05e0*/  @P0 VIADD R3, R3, 0x1 ;  /* 0x0000000103030836 */ /* 0x000fc80000000000 */
[----:B------:R-:W-:Y:S01]  /*05f0*/  IMAD.MOV.U32 R5, RZ, RZ, R3 ;  /* 0x000000ffff057224 */ /* 0x000fe200078e0003 */
[----:B------:R-:W-:-:S03]  /*0600*/  SHF.R.S32.HI R3, RZ, 0x1f, R2 ;  /* 0x0000001fff037819 */ /* 0x000fc60000011402 */
[----:B------:R-:W-:Y:S01]  /*0610*/  @!P2 IMAD.MOV R5, RZ, RZ, -R5 ;  /* 0x000000ffff05a224 */ /* 0x000fe200078e0a05 */
[----:B------:R-:W-:Y:S02]  /*0620*/  @!P1 LOP3.LUT R5, RZ, R4, RZ, 0x33, !PT ;  /* 0x00000004ff059212 */ /* 0x000fe400078e33ff */
[----:B------:R-:W-:-:S03]  /*0630*/  LEA.HI R3, R3, R2, RZ, 0x7 ;  /* 0x0000000203037211 */ /* 0x000fc600078f38ff */
[----:B------:R-:W-:Y:S02]  /*0640*/  IMAD.SHL.U32 R8, R5, 0x8, RZ ;  /* 0x0000000805087824 */ /* 0x000fe400078e00ff */
[----:B------:R-:W-:-:S03]  /*0650*/  IMAD.MOV R5, RZ, RZ, -R5 ;  /* 0x000000ffff057224 */ /* 0x000fc600078e0a05 */
[----:B------:R-:W-:Y:S01]  /*0660*/  LEA.HI.SX32 R3, R3, -R8, 0x19 ;  /* 0x8000000803037211 */ /* 0x000fe200078fcaff */
[----:B------:R-:W-:-:S03]  /*0670*/  IMAD R10, R4, R5, R7 ;  /* 0x00000005040a7224 */ /* 0x000fc600078e0207 */
[----:B------:R-:W-:Y:S02]  /*0680*/  VIMNMX R11, PT, PT, R3, 0x8, PT ;  /* 0x00000008030b7848 */ /* 0x000fe40003fe0100 */
[----:B------:R-:W-:Y:S02]  /*0690*/  IABS R7, R10 ;  /* 0x0000000a00077213 */ /* 0x000fe40000000000 */
[----:B------:R-:W-:-:S04]  /*06a0*/  IABS R9, R11 ;  /* 0x0000000b00097213 */ /* 0x000fc80000000000 */
[----:B------:R-:W2:Y:S08]  /*06b0*/  I2F.RP R6, R9 ;  /* 0x0000000900067306 */ /* 0x000eb00000209400 */
[----:B--2---:R-:W2:Y:S02]  /*06c0*/  MUFU.RCP R6, R6 ;  /* 0x0000000600067308 */ /* 0x004ea40000001000 */
[----:B--2---:R-:W-:-:S06]  /*06d0*/  VIADD R2, R6, 0xffffffe ;  /* 0x0ffffffe06027836 */ /* 0x004fcc0000000000 */
[----:B------:R2:W3:Y:S02]  /*06e0*/  F2I.FTZ.U32.TRUNC.NTZ R3, R2 ;  /* 0x0000000200037305 */ /* 0x0004e4000021f000 */
[----:B--2---:R-:W-:Y:S02]  /*06f0*/  IMAD.MOV.U32 R2, RZ, RZ, RZ ;  /* 0x000000ffff027224 */ /* 0x004fe400078e00ff */
[----:B---3--:R-:W-:-:S04]  /*0700*/  IMAD.MOV R12, RZ, RZ, -R3 ;  /* 0x000000ffff0c7224 */ /* 0x008fc800078e0a03 */
[----:B------:R-:W-:Y:S01]  /*0710*/  IMAD.MOV.U32 R4, RZ, RZ, R12 ;  /* 0x000000ffff047224 */ /* 0x000fe200078e000c */
[----:B------:R-:W-:-:S03]  /*0720*/  IABS R12, R11 ;  /* 0x0000000b000c7213 */ /* 0x000fc60000000000 */
[----:B------:R-:W-:Y:S02]  /*0730*/  IMAD R5, R4, R9, RZ ;  /* 0x0000000904057224 */ /* 0x000fe400078e02ff */
[----:B------:R-:W-:Y:S01]  /*0740*/  IMAD.MOV.U32 R4, RZ, RZ, R7 ;  /* 0x000000ffff047224 */ /* 0x000fe200078e0007 */
[----:B------:R-:W-:Y:S01]  /*0750*/  IABS R7, R42 ;  /* 0x0000002a00077213 */ /* 0x000fe20000000000 */
[----:B------:R-:W-:-:S03]  /*0760*/  IMAD.HI.U32 R3, R3, R5, R2 ;  /* 0x0000000503037227 */ /* 0x000fc600078e0002 */
[----:B------:R-:W2:Y:S01]  /*0770*/  I2F.RP R6, R7 ;  /* 0x0000000700067306 */ /* 0x000ea20000209400 */
[----:B------:R-:W-:Y:S02]  /*0780*/  IMAD.MOV R2, RZ, RZ, -R12 ;  /* 0x000000ffff027224 */ /* 0x000fe400078e0a0c */
[----:B------:R-:W-:-:S04]  /*0790*/  IMAD.HI.U32 R3, R3, R4, RZ ;  /* 0x0000000403037227 */ /* 0x000fc800078e00ff */
[----:B------:R-:W-:-:S05]  /*07a0*/  IMAD R2, R3, R2, R4 ;  /* 0x0000000203027224 */ /* 0x000fca00078e0204 */
[----:B------:R-:W-:Y:S01]  /*07b0*/  ISETP.GT.U32.AND P1, PT, R9, R2, PT ;  /* 0x000000020900720c */ /* 0x000fe20003f24070 */
[----:B--2---:R-:W2:-:S12]  /*07c0*/  MUFU.RCP R6, R6 ;  /* 0x0000000600067308 */ /* 0x004e980000001000 */
[----:B------:R-:W-:Y:S02]  /*07d0*/  @!P1 IMAD.IADD R2, R2, 0x1, -R9 ;  /* 0x0000000102029824 */ /* 0x000fe400078e0a09 */
[----:B------:R-:W-:Y:S01]  /*07e0*/  @!P1 VIADD R3, R3, 0x1 ;  /* 0x0000000103039836 */ /* 0x000fe20000000000 */
[----:B------:R-:W-:Y:S02]  /*07f0*/  ISETP.NE.AND P1, PT, R11, RZ, PT ;  /* 0x000000ff0b00720c */ /* 0x000fe40003f25270 */
[----:B------:R-:W-:Y:S02]  /*0800*/  ISETP.GE.U32.AND P0, PT, R2, R9, PT ;  /* 0x000000090200720c */ /* 0x000fe40003f06070 */
[----:B------:R-:W-:Y:S01]  /*0810*/  LOP3.LUT R2, R10, R11, RZ, 0x3c, !PT ;  /* 0x0000000b0a027212 */ /* 0x000fe200078e3cff */
[----:B--2---:R-:W-:Y:S01]  /*0820*/  VIADD R4, R6, 0xffffffe ;  /* 0x0ffffffe06047836 */ /* 0x004fe20000000000 */
[----:B------:R-:W-:Y:S02]  /*0830*/  MOV R9, 0x400 ;  /* 0x0000040000097802 */ /* 0x000fe40000000f00 */
[----:B------:R-:W-:Y:S01]  /*0840*/  ISETP.GE.AND P2, PT, R2, RZ, PT ;  /* 0x000000ff0200720c */ /* 0x000fe20003f46270 */
[----:B------:R-:W2:Y:S01]  /*0850*/  F2I.FTZ.U32.TRUNC.NTZ R5, R4 ;  /* 0x0000000400057305 */ /* 0x000ea2000021f000 */
[----:B------:R-:W-:-:S05]  /*0860*/  R2UR UR16, R9 ;  /* 0x00000000091072ca */ /* 0x000fca00000e0000 */
[----:B------:R-:W-:-:S04]  /*0870*/  @P0 VIADD R3, R3, 0x1 ;  /* 0x0000000103030836 */ /* 0x000fc80000000000 */
[----:B------:R-:W-:Y:S01]  /*0880*/  IMAD.MOV.U32 R248, RZ, RZ, R3 ;  /* 0x000000fffff87224 */ /* 0x000fe200078e0003 */
[----:B------:R-:W-:-:S03]  /*0890*/  IABS R3, R43 ;  /* 0x0000002b00037213 */ /* 0x000fc60000000000 */
[----:B------:R-:W-:Y:S01]  /*08a0*/  @!P2 IMAD.MOV R248, RZ, RZ, -R248 ;  /* 0x000000fffff8a224 */ /* 0x000fe200078e0af8 */
[----:B------:R-:W-:Y:S01]  /*08b0*/  @!P1 LOP3.LUT R248, RZ, R11, RZ, 0x33, !PT ;  /* 0x0000000bfff89212 */ /* 0x000fe200078e33ff */
[----:B------:R-:W3:Y:S01]  /*08c0*/  I2F.RP R6, R3 ;  /* 0x0000000300067306 */ /* 0x000ee20000209400 */
[----:B--2---:R-:W-:Y:S01]  /*08d0*/  IMAD.MOV R4, RZ, RZ, -R5 ;  /* 0x000000ffff047224 */ /* 0x004fe200078e0a05 */
[----:B-1----:R-:W-:Y:S01]  /*08e0*/  ULEA UR16, UR4, UR16, 0x18 ;  /* 0x0000001004107291 */ /* 0x002fe2000f8ec0ff */
[----:B------:R-:W-:Y:S01]  /*08f0*/  ISETP.NE.AND P1, PT, R42, RZ, PT ;  /* 0x000000ff2a00720c */ /* 0x000fe20003f25270 */
[----:B------:R-:W-:Y:S02]  /*0900*/  IMAD.MOV R2, RZ, RZ, -R248 ;  /* 0x000000ffff027224 */ /* 0x000fe400078e0af8 */
[----:B------:R-:W-:Y:S02]  /*0910*/  IMAD R9, R4, R7, RZ ;  /* 0x0000000704097224 */ /* 0x000fe400078e02ff */
[----:B------:R-:W-:-:S02]  /*0920*/  IMAD R2, R11, R2, R10 ;  /* 0x000000020b027224 */ /* 0x000fc400078e020a */
[----:B------:R-:W-:Y:S01]  /*0930*/  IMAD.MOV.U32 R4, RZ, RZ, RZ ;  /* 0x000000ffff047224 */ /* 0x000fe200078e00ff */
[----:B------:R-:W1:Y:S01]  /*0940*/  LDS R12, [UR16] ;  /* 0x00000010ff0c7984 */ /* 0x000e620008000800 */
[----:B------:R-:W-:Y:S02]  /*0950*/  IMAD.IADD R2, R8, 0x1, R2 ;  /* 0x0000000108027824 */ /* 0x000fe400078e0202 */
[----:B------:R-:W-:Y:S01]  /*0960*/  IMAD.HI.U32 R4, R5, R9, R4 ;  /* 0x0000000905047227 */ /* 0x000fe200078e0004 */
[----:B---3--:R-:W2:Y:S03]  /*0970*/  MUFU.RCP R6, R6 ;  /* 0x0000000600067308 */ /* 0x008ea60000001000 */
[----:B------:R-:W-:Y:S02]  /*0980*/  IMAD R246, R2, 0x80, R205 ;  /* 0x0000008002f67824 */ /* 0x000fe400078e02cd */
[----:B------:R-:W-:-:S03]  /*0990*/  IMAD.SHL.U32 R248, R248, 0x200, RZ ;  /* 0x00000200f8f87824 */ /* 0x000fc600078e00ff */
[----:B------:R-:W-:Y:S01]  /*09a0*/  IABS R2, R246 ;  /* 0x000000f600027213 */ /* 0x000fe20000000000 */
[----:B------:R-:W-:Y:S01]  /*09b0*/  BAR.SYNC.DEFER_BLOCKING 0x0 ;  /* 0x0000000000007b1d */ /* 0x000fe20000010000 */
[----:B------:R-:W-:-:S03]  /*09c0*/  ISETP.GE.AND P2, PT, R246, RZ, PT ;  /* 0x000000fff600720c */ /* 0x000fc60003f46270 */
[----:B------:R-:W-:-:S04]  /*09d0*/  IMAD.HI.U32 R4, R4, R2, RZ ;  /* 0x0000000204047227 */ /* 0x000fc800078e00ff */
[----:B------:R-:W-:Y:S02]  /*09e0*/  IMAD.MOV R4, RZ, RZ, -R4 ;  /* 0x000000ffff047224 */ /* 0x000fe400078e0a04 */
[----:B--2---:R-:W-:Y:S02]  /*09f0*/  VIADD R8, R6, 0xffffffe ;  /* 0x0ffffffe06087836 */ /* 0x004fe40000000000 */
[C---:B------:R-:W-:Y:S01]  /*0a00*/  IMAD R6, R7.reuse, R4, R2 ;  /* 0x0000000407067224 */ /* 0x040fe200078e0202 */
[----:B------:R-:W-:Y:S01]  /*0a10*/  SHF.R.U32.HI R4, RZ, 0x5, R0 ;  /* 0x00000005ff047819 */ /* 0x000fe20000011600 */
[----:B------:R2:W3:Y:S03]  /*0a20*/  F2I.FTZ.U32.TRUNC.NTZ R9, R8 ;  /* 0x0000000800097305 */ /* 0x0004e6000021f000 */
[----:B------:R-:W-:Y:S01]  /*0a30*/  ISETP.GT.U32.AND P0, PT, R7, R6, PT ;  /* 0x000000060700720c */ /* 0x000fe20003f04070 */
[----:B------:R-:W-:-:S02]  /*0a40*/  IMAD.SHL.U32 R2, R4, 0x200000, RZ ;  /* 0x0020000004027824 */ /* 0x000fc400078e00ff */
[----:B------:R-:W-:-:S03]  /*0a50*/  IMAD.IADD R5, R4, 0x1, R14 ;  /* 0x0000000104057824 */ /* 0x000fc600078e020e */
[----:B------:R-:W-:Y:S01]  /*0a60*/  LOP3.LUT R2, R2, 0x600000, RZ, 0xc0, !PT ;  /* 0x0060000002027812 */ /* 0x000fe200078ec0ff */
[----:B--2---:R-:W-:Y:S01]  /*0a70*/  IMAD.MOV.U32 R8, RZ, RZ, RZ ;  /* 0x000000ffff087224 */ /* 0x004fe200078e00ff */
[----:B------:R-:W-:Y:S02]  /*0a80*/  LOP3.LUT R5, R248, 0x103, R5, 0xf8, !PT ;  /* 0x00000103f8057812 */ /* 0x000fe400078ef805 */
[----:B------:R-:W-:Y:S02]  /*0a90*/  R2UR UR12, R2 ;  /* 0x00000000020c72ca */ /* 0x000fe400000e0000 */
[----:B------:R-:W2:Y:S01]  /*0aa0*/  LDC R2, c[0x0][0x3a0] ;  /* 0x0000e800ff027b82 */ /* 0x000ea20000000800 */
[----:B------:R-:W-:Y:S01]  /*0ab0*/  @!P0 IMAD.IADD R6, R6, 0x1, -R7 ;  /* 0x0000000106068824 */ /* 0x000fe200078e0a07 */
[----:B------:R-:W-:Y:S01]  /*0ac0*/  LOP3.LUT R24, R5, 0x4, RZ, 0xfc, !PT ;  /* 0x0000000405187812 */ /* 0x000fe200078efcff */
[----:B---3--:R-:W-:Y:S01]  /*0ad0*/  IMAD.MOV R10, RZ, RZ, -R9 ;  /* 0x000000ffff0a7224 */ /* 0x008fe200078e0a09 */
[----:B-1----:R-:W-:-:S02]  /*0ae0*/  R2UR UR17, R12 ;  /* 0x000000000c1172ca */ /* 0x002fc400000e0000 */
[----:B------:R-:W-:Y:S01]  /*0af0*/  ISETP.GT.U32.AND P0, PT, R7, R6, PT ;  /* 0x000000060700720c */ /* 0x000fe20003f04070 */
[----:B------:R-:W-:Y:S01]  /*0b00*/  IMAD R11, R10, R3, RZ ;  /* 0x000000030a0b7224 */ /* 0x000fe200078e02ff */
[----:B------:R-:W-:Y:S02]  /*0b10*/  IABS R10, R5 ;  /* 0x00000005000a7213 */ /* 0x000fe40000000000 */
[----:B------:R-:W-:Y:S01]  /*0b20*/  IABS R19, R24 ;  /* 0x0000001800137213 */ /* 0x000fe20000000000 */
[----:B------:R-:W-:-:S06]  /*0b30*/  IMAD.HI.U32 R8, R9, R11, R8 ;  /* 0x0000000b09087227 */ /* 0x000fcc00078e0008 */
[----:B------:R-:W-:-:S04]  /*0b40*/  IMAD.HI.U32 R9, R8, R19, RZ ;  /* 0x0000001308097227 */ /* 0x000fc800078e00ff */
[----:B------:R-:W-:Y:S02]  /*0b50*/  @!P0 IMAD.IADD R6, R6, 0x1, -R7 ;  /* 0x0000000106068824 */ /* 0x000fe400078e0a07 */
[----:B------:R-:W-:-:S04]  /*0b60*/  IMAD.HI.U32 R7, R8, R10, RZ ;  /* 0x0000000a08077227 */ /* 0x000fc800078e00ff */
[----:B------:R-:W-:Y:S02]  /*0b70*/  IMAD.MOV.U32 R117, RZ, RZ, R6 ;  /* 0x000000ffff757224 */ /* 0x000fe400078e0006 */
[----:B------:R-:W-:Y:S02]  /*0b80*/  IMAD.MOV R7, RZ, RZ, -R7 ;  /* 0x000000ffff077224 */ /* 0x000fe400078e0a07 */
[----:B------:R-:W-:Y:S02]  /*0b90*/  IMAD.MOV R12, RZ, RZ, -R9 ;  /* 0x000000ffff0c7224 */ /* 0x000fe400078e0a09 */
[----:B------:R-:W-:Y:S01]  /*0ba0*/  @!P2 IMAD.MOV R117, RZ, RZ, -R117 ;  /* 0x000000ffff75a224 */ /* 0x000fe200078e0a75 */
[----:B------:R-:W-:Y:S06]  /*0bb0*/  BRA.U UP0, `(.L_x_5) ;  /* 0x0000000100187547 */ /* 0x000fec000b800000 */
[----:B------:R-:W-:Y:S01]  /*0bc0*/  ELECT P0, URZ, PT ;  /* 0x0000000000ff782f */ /* 0x000fe20003800000 */
[----:B------:R-:W-:Y:S01]  /*0bd0*/  IMAD.MOV.U32 R6, RZ, RZ, 0x1 ;  /* 0x00000001ff067424 */ /* 0x000fe200078e00ff */
[----:B------:R-:W-:Y:S11]  /*0be0*/  UVIRTCOUNT.DEALLOC.SMPOOL 0x80 ;  /* 0x000000800000784c */ /* 0x000ff60000000000 */
[----:B------:R-:W-:-:S04]  /*0bf0*/  @P0 MOV R14, 0x40 ;  /* 0x00000040000e0802 */ /* 0x000fc80000000f00 */
[----:B------:R-:W-:-:S05]  /*0c00*/  @P0 LEA R13, R13, R14, 0x18 ;  /* 0x0000000e0d0d0211 */ /* 0x000fca00078ec0ff */
[----:B------:R1:W-:Y:S02]  /*0c10*/  @P0 STS.U8 [R13], R6 ;  /* 0x000000060d000388 */ /* 0x0003e40000000000 */
.L_x_5:
[----:B------:R-:W-:Y:S01]  /*0c20*/  UIADD3 UR12, UPT, UPT, UR17, UR12, URZ ;  /* 0x0000000c110c7290 */ /* 0x000fe2000fffe0ff */
[----:B------:R-:W-:Y:S01]  /*0c30*/  ISETP.NE.U32.AND P3, PT, R205, RZ, PT ;  /* 0x000000ffcd00720c */ /* 0x000fe20003f65070 */
[----:B------:R-:W-:Y:S01]  /*0c40*/  UMOV UR4, 0x1 ;  /* 0x0000000100047882 */ /* 0x000fe20000000000 */
[----:B------:R-:W-:Y:S01]  /*0c50*/  UIADD3 UR10, UPT, UPT, UR16, 0x6000, URZ ;  /* 0x00006000100a7890 */ /* 0x000fe2000fffe0ff */
[----:B-12---:R-:W-:Y:S01]  /*0c60*/  VIADD R6, R2, 0xffffffff ;  /* 0xffffffff02067836 */ /* 0x006fe20000000000 */
[----:B------:R-:W1:Y:S01]  /*0c70*/  LDCU UR5, c[0x0][0x3a4] ;  /* 0x00007480ff0577ac */ /* 0x000e620008000800 */
[----:B------:R-:W2:Y:S01]  /*0c80*/  LDC.64 R118, c[0x0][0x3a8] ;  /* 0x0000ea00ff767b82 */ /* 0x000ea20000000a00 */
[----:B------:R-:W-:Y:S01]  /*0c90*/  @!P1 LOP3.LUT R117, RZ, R42, RZ, 0x33, !PT ;  /* 0x0000002aff759212 */ /* 0x000fe200078e33ff */
[----:B------:R-:W-:Y:S01]  /*0ca0*/  IMAD R9, R3, R7, R10 ;  /* 0x0000000703097224 */ /* 0x000fe200078e020a */
[----:B------:R-:W-:Y:S01]  /*0cb0*/  STTM.x64 tmem[UR12], RZ ;  /* 0x000000ff000079ed */ /* 0x000fe2000834000c */
[----:B------:R-:W-:Y:S01]  /*0cc0*/  STTM.x64 tmem[UR12+0x40], RZ ;  /* 0x000040ff000079ed */ /* 0x000fe2000834000c */
[----:B------:R-:W-:Y:S01]  /*0cd0*/  STTM.x64 tmem[UR12+0x80], RZ ;  /* 0x000080ff000079ed */ /* 0x000fe2000834000c */
[----:B------:R-:W-:Y:S01]  /*0ce0*/  STTM.x64 tmem[UR12+0xc0], RZ ;  /* 0x0000c0ff000079ed */ /* 0x000fe2000834000c */
[----:B------:R-:W3:Y:S02]  /*0cf0*/  FENCE.VIEW.ASYNC.T ;  /* 0x00000000000073c6 */ /* 0x000ee40000000200 */
[----:B---3--:R-:W-:Y:S01]  /*0d00*/  VOTEU.ALL UP1, P3 ;  /* 0x0000000000ff7886 */ /* 0x008fe20001820000 */
[----:B------:R-:W-:Y:S01]  /*0d10*/  UMOV UR13, UR10 ;  /* 0x0000000a000d7c82 */ /* 0x000fe20008000000 */
[----:B------:R-:W-:Y:S01]  /*0d20*/  VOTEU.ALL UP2, P3 ;  /* 0x0000000000ff7886 */ /* 0x000fe20001840000 */
[----:B------:R-:W3:Y:S01]  /*0d30*/  LDCU.128 UR20, c[0x0][0x380] ;  /* 0x00007000ff1477ac */ /* 0x000ee20008000c00 */
[----:B------:R-:W-:Y:S01]  /*0d40*/  ISETP.GE.U32.AND P4, PT, R6, 0x7fffffe0, PT ;  /* 0x7fffffe00600780c */ /* 0x000fe20003f86070 */
[----:B------:R-:W-:Y:S01]  /*0d50*/  VIADD R6, R2, 0xfffffffd ;  /* 0xfffffffd02067836 */ /* 0x000fe20000000000 */
[----:B------:R-:W-:-:S04]  /*0d60*/  @!UP1 UIADD3 UR6, UPT, UPT, -UR4, 0x100000, URZ ;  /* 0x0010000004069890 */ /* 0x000fc8000fffe1ff */
[----:B------:R-:W-:Y:S02]  /*0d70*/  @!UP1 USHF.L.U32 UR7, UR6, 0xb, URZ ;  /* 0x0000000b06079899 */ /* 0x000fe400080006ff */
[----:B------:R-:W-:Y:S01]  /*0d80*/  @!UP1 USHF.L.U32 UR6, UR6, 0x1, URZ ;  /* 0x0000000106069899 */ /* 0x000fe200080006ff */
[----:B------:R-:W-:Y:S01]  /*0d90*/  BAR.SYNC.DEFER_BLOCKING 0x0 ;  /* 0x0000000000007b1d */ /* 0x000fe20000010000 */
[----:B------:R-:W-:Y:S01]  /*0da0*/  VIADD R7, R2, 0xfffffffe ;  /* 0xfffffffe02077836 */ /* 0x000fe20000000000 */
[----:B------:R-:W-:Y:S01]  /*0db0*/  PRMT R42, RZ, 0x7610, R42 ;  /* 0x00007610ff2a7816 */ /* 0x000fe2000000002a */
[----:B-1----:R-:W-:Y:S01]  /*0dc0*/  IMAD R117, R117, UR5, RZ ;  /* 0x0000000575757c24 */ /* 0x002fe2000f8e02ff */
[----:B------:R-:W-:Y:S01]  /*0dd0*/  ISETP.GE.U32.AND P0, PT, R6, 0x7fffffde, PT ;  /* 0x7fffffde0600780c */ /* 0x000fe20003f06070 */
[C---:B------:R-:W-:Y:S01]  /*0de0*/  VIADD R6, R2.reuse, 0xfffffffb ;  /* 0xfffffffb02067836 */ /* 0x040fe20000000000 */
[----:B------:R-:W-:Y:S01]  /*0df0*/  ISETP.GE.U32.AND P5, PT, R7, 0x7fffffdf, PT ;  /* 0x7fffffdf0700780c */ /* 0x000fe20003fa6070 */
[C---:B------:R-:W-:Y:S01]  /*0e00*/  VIADD R7, R2.reuse, 0xfffffffc ;  /* 0xfffffffc02077836 */ /* 0x040fe20000000000 */
[----:B------:R-:W-:Y:S01]  /*0e10*/  SHF.R.S32.HI R159, RZ, 0x1f, R117 ;  /* 0x0000001fff9f7819 */ /* 0x000fe20000011475 */
[----:B------:R-:W-:Y:S01]  /*0e20*/  VIADD R11, R2, 0xfffffffa ;  /* 0xfffffffa020b7836 */ /* 0x000fe20000000000 */
[----:B------:R-:W-:Y:S01]  /*0e30*/  ISETP.GE.U32.AND P1, PT, R6, 0x7fffffdc, PT ;  /* 0x7fffffdc0600780c */ /* 0x000fe20003f26070 */
[----:B------:R-:W-:Y:S01]  /*0e40*/  IMAD R19, R3, R12, R19 ;  /* 0x0000000c03137224 */ /* 0x000fe200078e0213 */
[----:B------:R-:W-:-:S02]  /*0e50*/  ISETP.GE.U32.AND P2, PT, R7, 0x7fffffdd, PT ;  /* 0x7fffffdd0700780c */ /* 0x000fc40003f46070 */
[----:B---3--:R-:W-:Y:S01]  /*0e60*/  IADD3 R6, P6, PT, R117, UR20, RZ ;  /* 0x0000001475067c10 */ /* 0x008fe2000ffde0ff */
[----:B--2---:R-:W-:Y:S01]  /*0e70*/  IMAD.SHL.U32 R238, R118, 0x2, RZ ;  /* 0x0000000276ee7824 */ /* 0x004fe200078e00ff */
[----:B------:R-:W-:Y:S02]  /*0e80*/  SHF.R.S32.HI R239, RZ, 0x1f, R118 ;  /* 0x0000001fffef7819 */ /* 0x000fe40000011476 */
[----:B------:R-:W-:Y:S01]  /*0e90*/  IADD3.X R7, PT, PT, R159, UR21, RZ, P6, !PT ;  /* 0x000000159f077c10 */ /* 0x000fe2000b7fe4ff */
[----:B------:R-:W1:Y:S02]  /*0ea0*/  FENCE.VIEW.ASYNC.S ;  /* 0x00000000000073c6 */ /* 0x000e640000000000 */
[----:B-1----:R1:W2:Y:S02]  /*0eb0*/  @!UP2 SYNCS.EXCH.64 URZ, [UR13], UR6 ;  /* 0x000000060dffa5b2 */ /* 0x0022a40008000100 */
[----:B--2---:R-:W-:Y:S01]  /*0ec0*/  BAR.SYNC.DEFER_BLOCKING 0x0 ;  /* 0x0000000000007b1d */ /* 0x004fe20000010000 */
[----:B------:R-:W-:-:S02]  /*0ed0*/  IADD3 R10, P6, PT, R6, R118, RZ ;  /* 0x00000076060a7210 */ /* 0x000fc40007fde0ff */
[----:B------:R-:W-:Y:S01]  /*0ee0*/  PRMT R114, RZ, 0x7610, R114 ;  /* 0x00007610ff727816 */ /* 0x000fe20000000072 */
[----:B------:R-:W-:Y:S01]  /*0ef0*/  VIADD R14, R2, 0xfffffff9 ;  /* 0xfffffff9020e7836 */ /* 0x000fe20000000000 */
[----:B------:R-:W-:Y:S01]  /*0f00*/  SHF.R.S32.HI R15, RZ, 0x1f, R238 ;  /* 0x0000001fff0f7819 */ /* 0x000fe200000114ee */
[----:B------:R-:W-:Y:S01]  /*0f10*/  IMAD R237, R118, 0x3, RZ ;  /* 0x0000000376ed7824 */ /* 0x000fe200078e02ff */
[----:B------:R-:W-:Y:S01]  /*0f20*/  PRMT R124, RZ, 0x7610, R124 ;  /* 0x00007610ff7c7816 */ /* 0x000fe2000000007c */
[C---:B------:R-:W-:Y:S01]  /*0f30*/  VIADD R17, R2.reuse, 0xffffffec ;  /* 0xffffffec02117836 */ /* 0x040fe20000000000 */
[----:B------:R-:W-:Y:S01]  /*0f40*/  PRMT R121, RZ, 0x7610, R121 ;  /* 0x00007610ff797816 */ /* 0x000fe20000000079 */
[C---:B------:R-:W-:Y:S02]  /*0f50*/  VIADD R16, R2.reuse, 0xfffffff8 ;  /* 0xfffffff802107836 */ /* 0x040fe40000000000 */
[C---:B------:R-:W-:Y:S02]  /*0f60*/  VIADD R18, R2.reuse, 0xffffffe5 ;  /* 0xffffffe502127836 */ /* 0x040fe40000000000 */
[----:B------:R-:W-:-:S02]  /*0f70*/  VIADD R21, R2, 0xffffffe6 ;  /* 0xffffffe602157836 */ /* 0x000fc40000000000 */
[C---:B------:R-:W-:Y:S02]  /*0f80*/  VIADD R106, R2.reuse, 0xffffffe0 ;  /* 0xffffffe0026a7836 */ /* 0x040fe40000000000 */
[C---:B------:R-:W-:Y:S02]  /*0f90*/  VIADD R22, R2.reuse, 0xffffffe2 ;  /* 0xffffffe202167836 */ /* 0x040fe40000000000 */
[----:B------:R-:W-:Y:S01]  /*0fa0*/  VIADD R25, R2, 0xffffffe3 ;  /* 0xffffffe302197836 */ /* 0x000fe20000000000 */
[----:B------:R-:W-:Y:S01]  /*0fb0*/  PRMT R129, RZ, 0x7610, R129 ;  /* 0x00007610ff817816 */ /* 0x000fe20000000081 */
[----:B------:R-:W-:Y:S01]  /*0fc0*/  IMAD.SHL.U32 R236, R118, 0x4, RZ ;  /* 0x0000000476ec7824 */ /* 0x000fe200078e00ff */
[----:B------:R-:W-:Y:S01]  /*0fd0*/  PRMT R135, RZ, 0x7610, R135 ;  /* 0x00007610ff877816 */ /* 0x000fe20000000087 */
[----:B0-----:R-:W2:Y:S01]  /*0fe0*/  @!P4 LDG.E.U8 R42, desc[UR18][R6.64] ;  /* 0x00000012062ac981 */ /* 0x001ea2000c1e1100 */
[----:B------:R-:W-:Y:S01]  /*0ff0*/  ISETP.GE.U32.AND P4, PT, R11, 0x7fffffdb, PT ;  /* 0x7fffffdb0b00780c */ /* 0x000fe20003f86070 */
[----:B------:R-:W-:Y:S01]  /*1000*/  IMAD.X R11, R239, 0x1, R7, P6 ;  /* 0x00000001ef0b7824 */ /* 0x000fe200030e0607 */
[-C--:B------:R-:W-:Y:S01]  /*1010*/  IADD3 R12, P6, PT, R238, R6.reuse, RZ ;  /* 0x00000006ee0c7210 */ /* 0x080fe20007fde0ff */
[C---:B------:R-:W-:Y:S01]  /*1020*/  IMAD R235, R118.reuse, 0x5, RZ ;  /* 0x0000000576eb7824 */ /* 0x040fe200078e02ff */
[----:B------:R-:W-:Y:S01]  /*1030*/  PRMT R141, RZ, 0x7610, R141 ;  /* 0x00007610ff8d7816 */ /* 0x000fe2000000008d */
[----:B------:R-:W-:Y:S01]  /*1040*/  IMAD R234, R118, 0x6, RZ ;  /* 0x0000000676ea7824 */ /* 0x000fe200078e02ff */
[----:B------:R0:W3:Y:S01]  /*1050*/  @!P5 LDG.E.U8 R114, desc[UR18][R10.64] ;  /* 0x000000120a72d981 */ /* 0x0000e2000c1e1100 */
[----:B------:R-:W-:Y:S01]  /*1060*/  IMAD.X R13, R15, 0x1, R7, P6 ;  /* 0x000000010f0d7824 */ /* 0x000fe200030e0607 */
[----:B------:R-:W-:Y:S01]  /*1070*/  ISETP.GE.U32.AND P5, PT, R14, 0x7fffffda, PT ;  /* 0x7fffffda0e00780c */ /* 0x000fe20003fa6070 */
[C---:B------:R-:W-:Y:S01]  /*1080*/  IMAD R233, R118.reuse, 0x7, RZ ;  /* 0x0000000776e97824 */ /* 0x040fe200078e02ff */
[----:B------:R-:W-:Y:S01]  /*1090*/  IADD3 R14, P6, PT, R237, R6, RZ ;  /* 0x00000006ed0e7210 */ /* 0x000fe20007fde0ff */
[C---:B------:R-:W-:Y:S01]  /*10a0*/  IMAD.SHL.U32 R232, R118.reuse, 0x8, RZ ;  /* 0x0000000876e87824 */ /* 0x040fe200078e00ff */
[----:B------:R4:W5:Y:S01]  /*10b0*/  @!P0 LDG.E.U8 R121, desc[UR18][R12.64] ;  /* 0x000000120c798981 */ /* 0x000962000c1e1100 */
[----:B------:R-:W-:Y:S01]  /*10c0*/  PRMT R154, RZ, 0x7610, R154 ;  /* 0x00007610ff9a7816 */ /* 0x000fe2000000009a */
[----:B------:R-:W-:Y:S01]  /*10d0*/  IMAD.SHL.U32 R224, R118, 0x10, RZ ;  /* 0x0000001076e07824 */ /* 0x000fe200078e00ff */
[----:B------:R-:W-:-:S02]  /*10e0*/  PRMT R112, RZ, 0x7610, R112 ;  /* 0x00007610ff707816 */ /* 0x000fc40000000070 */
[----:B------:R-:W-:Y:S01]  /*10f0*/  PRMT R113, RZ, 0x7610, R113 ;  /* 0x00007610ff717816 */ /* 0x000fe20000000071 */
[C---:B------:R-:W-:Y:S01]  /*1100*/  IMAD R231, R118.reuse, 0x9, RZ ;  /* 0x0000000976e77824 */ /* 0x040fe200078e02ff */
[----:B0-----:R-:W-:Y:S01]  /*1110*/  SHF.R.S32.HI R10, RZ, 0x1f, R237 ;  /* 0x0000001fff0a7819 */ /* 0x001fe200000114ed */
[C---:B------:R-:W-:Y:S01]  /*1120*/  IMAD R216, R118.reuse, 0x18, RZ ;  /* 0x0000001876d87824 */ /* 0x040fe200078e02ff */
[----:B------:R-:W-:Y:S01]  /*1130*/  PRMT R115, RZ, 0x7610, R115 ;  /* 0x00007610ff737816 */ /* 0x000fe20000000073 */
[----:B------:R-:W-:Y:S01]  /*1140*/  IMAD R230, R118, 0xa, RZ ;  /* 0x0000000a76e67824 */ /* 0x000fe200078e02ff */
[----:B------:R-:W-:Y:S01]  /*1150*/  PRMT R116, RZ, 0x7610, R116 ;  /* 0x00007610ff747816 */ /* 0x000fe20000000074 */
[----:B------:R-:W-:Y:S01]  /*1160*/  IMAD.X R15, R10, 0x1, R7, P6 ;  /* 0x000000010a0f7824 */ /* 0x000fe200030e0607 */
[----:B------:R-:W-:Y:S01]  /*1170*/  PRMT R122, RZ, 0x7610, R122 ;  /* 0x00007610ff7a7816 */ /* 0x000fe2000000007a */
[C---:B------:R-:W-:Y:S01]  /*1180*/  VIADD R10, R2.reuse, 0xffffffed ;  /* 0xffffffed020a7836 */ /* 0x040fe20000000000 */
[----:B------:R-:W-:Y:S01]  /*1190*/  ISETP.GE.U32.AND P6, PT, R17, 0x7fffffcd, PT ;  /* 0x7fffffcd1100780c */ /* 0x000fe20003fc6070 */
[----:B------:R-:W-:Y:S01]  /*11a0*/  VIADD R11, R2, 0xffffffee ;  /* 0xffffffee020b7836 */ /* 0x000fe20000000000 */
[----:B------:R0:W2:Y:S01]  /*11b0*/  @!P2 LDG.E.U8 R124, desc[UR18][R14.64] ;  /* 0x000000120e7ca981 */ /* 0x0000a2000c1e1100 */
[----:B------:R-:W-:Y:S01]  /*11c0*/  IMAD R229, R118, 0xb, RZ ;  /* 0x0000000b76e57824 */ /* 0x000fe200078e02ff */
[----:B------:R-:W-:Y:S01]  /*11d0*/  ISETP.GE.U32.AND P2, PT, R10, 0x7fffffce, PT ;  /* 0x7fffffce0a00780c */ /* 0x000fe20003f46070 */
[----:B------:R-:W-:Y:S01]  /*11e0*/  VIADD R10, R2, 0xffffffef ;  /* 0xffffffef020a7836 */ /* 0x000fe20000000000 */
[----:B----4-:R-:W-:Y:S01]  /*11f0*/  SEL R13, RZ, 0x1, P6 ;  /* 0x00000001ff0d7807 */ /* 0x010fe20003000000 */
[----:B------:R-:W-:Y:S01]  /*1200*/  IMAD R228, R118, 0xc, RZ ;  /* 0x0000000c76e47824 */ /* 0x000fe200078e02ff */
[----:B------:R-:W-:-:S02]  /*1210*/  ISETP.GE.U32.AND P0, PT, R16, 0x7fffffd9, PT ;  /* 0x7fffffd91000780c */ /* 0x000fc40003f06070 */
[----:B------:R-:W-:Y:S01]  /*1220*/  PRMT R125, RZ, 0x7610, R125 ;  /* 0x00007610ff7d7816 */ /* 0x000fe2000000007d */
[----:B------:R-:W-:Y:S01]  /*1230*/  IMAD R227, R118, 0xd, RZ ;  /* 0x0000000d76e37824 */ /* 0x000fe200078e02ff */
[----:B------:R-:W-:Y:S01]  /*1240*/  ISETP.GE.U32.AND P6, PT, R11, 0x7fffffcf, PT ;  /* 0x7fffffcf0b00780c */ /* 0x000fe20003fc6070 */
[----:B------:R-:W-:Y:S01]  /*1250*/  VIADD R11, R2, 0xffffffe8 ;  /* 0xffffffe8020b7836 */ /* 0x000fe20000000000 */
[----:B------:R-:W-:Y:S01]  /*1260*/  SEL R16, RZ, 0x1fffe, P2 ;  /* 0x0001fffeff107807 */ /* 0x000fe20001000000 */
[----:B------:R-:W-:Y:S01]  /*1270*/  IMAD R226, R118, 0xe, RZ ;  /* 0x0000000e76e27824 */ /* 0x000fe200078e02ff */
[----:B------:R-:W-:Y:S01]  /*1280*/  ISETP.GE.U32.AND P2, PT, R10, 0x7fffffd0, PT ;  /* 0x7fffffd00a00780c */ /* 0x000fe20003f46070 */
[C---:B------:R-:W-:Y:S01]  /*1290*/  VIADD R10, R2.reuse, 0xffffffe9 ;  /* 0xffffffe9020a7836 */ /* 0x040fe20000000000 */
[----:B------:R-:W-:Y:S01]  /*12a0*/  SEL R12, RZ, 0x4, P6 ;  /* 0x00000004ff0c7807 */ /* 0x000fe20003000000 */
[----:B0-----:R-:W-:Y:S01]  /*12b0*/  VIADD R15, R2, 0xffffffea ;  /* 0xffffffea020f7836 */ /* 0x001fe20000000000 */
[----:B------:R-:W-:-:S02]  /*12c0*/  ISETP.GE.U32.AND P6, PT, R11, 0x7fffffc9, PT ;  /* 0x7fffffc90b00780c */ /* 0x000fc40003fc6070 */
[----:B------:R-:W-:Y:S02]  /*12d0*/  PRMT R137, RZ, 0x7610, R137 ;  /* 0x00007610ff897816 */ /* 0x000fe40000000089 */
[----:B------:R-:W-:Y:S01]  /*12e0*/  PRMT R131, RZ, 0x7610, R131 ;  /* 0x00007610ff837816 */ /* 0x000fe20000000083 */
[C---:B------:R-:W-:Y:S01]  /*12f0*/  IMAD R225, R118.reuse, 0xf, RZ ;  /* 0x0000000f76e17824 */ /* 0x040fe200078e02ff */
[----:B------:R-:W-:Y:S02]  /*1300*/  SEL R11, RZ, 0x7fff8, P2 ;  /* 0x0007fff8ff0b7807 */ /* 0x000fe40001000000 */
[----:B------:R-:W-:Y:S01]  /*1310*/  PRMT R143, RZ, 0x7610, R143 ;  /* 0x00007610ff8f7816 */ /* 0x000fe2000000008f */
[----:B------:R-:W-:Y:S01]  /*1320*/  IMAD R223, R118, 0x11, RZ ;  /* 0x0000001176df7824 */ /* 0x000fe200078e02ff */
[----:B------:R-:W-:Y:S01]  /*1330*/  ISETP.GE.U32.AND P2, PT, R10, 0x7fffffca, PT ;  /* 0x7fffffca0a00780c */ /* 0x000fe20003f46070 */
[----:B------:R-:W-:Y:S01]  /*1340*/  VIADD R10, R2, 0xffffffeb ;  /* 0xffffffeb020a7836 */ /* 0x000fe20000000000 */
[----:B------:R-:W-:Y:S01]  /*1350*/  SEL R14, RZ, 0x1, P6 ;  /* 0x00000001ff0e7807 */ /* 0x000fe20003000000 */
[----:B------:R-:W-:Y:S01]  /*1360*/  IMAD R222, R118, 0x12, RZ ;  /* 0x0000001276de7824 */ /* 0x000fe200078e02ff */
[----:B------:R-:W-:Y:S01]  /*1370*/  ISETP.GE.U32.AND P6, PT, R15, 0x7fffffcb, PT ;  /* 0x7fffffcb0f00780c */ /* 0x000fe20003fc6070 */
[----:B------:R-:W-:Y:S01]  /*1380*/  VIADD R15, R2, 0xffffffe4 ;  /* 0xffffffe4020f7836 */ /* 0x000fe20000000000 */
[----:B------:R-:W-:-:S02]  /*1390*/  SEL R17, RZ, 0x1fffe, P2 ;  /* 0x0001fffeff117807 */ /* 0x000fc40001000000 */
[----:B------:R-:W-:Y:S02]  /*13a0*/  PRMT R120, RZ, 0x7610, R120 ;  /* 0x00007610ff787816 */ /* 0x000fe40000000078 */
[----:B------:R-:W-:Y:S01]  /*13b0*/  PRMT R153, RZ, 0x7610, R153 ;  /* 0x00007610ff997816 */ /* 0x000fe20000000099 */
[----:B------:R-:W-:Y:S01]  /*13c0*/  IMAD R221, R118, 0x13, RZ ;  /* 0x0000001376dd7824 */ /* 0x000fe200078e02ff */
[----:B------:R-:W-:Y:S02]  /*13d0*/  ISETP.GE.U32.AND P2, PT, R10, 0x7fffffcc, PT ;  /* 0x7fffffcc0a00780c */ /* 0x000fe40003f46070 */
[----:B------:R-:W-:Y:S01]  /*13e0*/  PRMT R123, RZ, 0x7610, R123 ;  /* 0x00007610ff7b7816 */ /* 0x000fe2000000007b */
[C---:B------:R-:W-:Y:S01]  /*13f0*/  IMAD R220, R118.reuse, 0x14, RZ ;  /* 0x0000001476dc7824 */ /* 0x040fe200078e02ff */
[----:B------:R-:W-:Y:S01]  /*1400*/  SEL R10, RZ, 0x4, P6 ;  /* 0x00000004ff0a7807 */ /* 0x000fe20003000000 */
[----:B------:R-:W-:Y:S01]  /*1410*/  IMAD R219, R118, 0x15, RZ ;  /* 0x0000001576db7824 */ /* 0x000fe200078e02ff */
        /* <DEDUP_REMOVED lines=9> */
[----:B------:R-:W-:-:S02]  /*14b0*/  SEL R20, RZ, 0x1, P6 ;  /* 0x00000001ff147807 */ /* 0x000fc40003000000 */
[----:B------:R-:W-:Y:S01]  /*14c0*/  PRMT R152, RZ, 0x7610, R152 ;  /* 0x00007610ff987816 */ /* 0x000fe20000000098 */
[C---:B------:R-:W-:Y:S01]  /*14d0*/  IMAD R215, R118.reuse, 0x19, RZ ;  /* 0x0000001976d77824 */ /* 0x040fe200078e02ff */
[----:B------:R-:W-:Y:S02]  /*14e0*/  ISETP.GE.U32.AND P6, PT, R21, 0x7fffffc7, PT ;  /* 0x7fffffc71500780c */ /* 0x000fe40003fc6070 */
[----:B------:R-:W-:Y:S01]  /*14f0*/  PRMT R145, RZ, 0x7610, R145 ;  /* 0x00007610ff917816 */ /* 0x000fe20000000091 */
[C---:B------:R-:W-:Y:S01]  /*1500*/  IMAD R214, R118.reuse, 0x1a, RZ ;  /* 0x0000001a76d67824 */ /* 0x040fe200078e02ff */
[----:B------:R-:W-:Y:S02]  /*1510*/  SEL R21, RZ, 0x1fffe, P2 ;  /* 0x0001fffeff157807 */ /* 0x000fe40001000000 */
[----:B------:R-:W-:Y:S01]  /*1520*/  PRMT R166, RZ, 0x7610, R166 ;  /* 0x00007610ffa67816 */ /* 0x000fe200000000a6 */
[----:B------:R-:W-:Y:S01]  /*1530*/  IMAD R213, R118, 0x1b, RZ ;  /* 0x0000001b76d57824 */ /* 0x000fe200078e02ff */
[----:B------:R-:W-:-:S02]  /*1540*/  ISETP.GE.U32.AND P2, PT, R18, 0x7fffffc2, PT ;  /* 0x7fffffc21200780c */ /* 0x000fc40003f46070 */
[----:B------:R-:W-:Y:S02]  /*1550*/  PRMT R164, RZ, 0x7610, R164 ;  /* 0x00007610ffa47816 */ /* 0x000fe400000000a4 */
[----:B------:R-:W-:Y:S02]  /*1560*/  PRMT R165, RZ, 0x7610, R165 ;  /* 0x00007610ffa57816 */ /* 0x000fe400000000a5 */
[C---:B------:R-:W-:Y:S02]  /*1570*/  LOP3.LUT R28, R5.reuse, 0x2c, RZ, 0xfc, !PT ;  /* 0x0000002c051c7812 */ /* 0x040fe400078efcff */
[C---:B------:R-:W-:Y:S02]  /*1580*/  LOP3.LUT R30, R5.reuse, 0x34, RZ, 0xfc, !PT ;  /* 0x00000034051e7812 */ /* 0x040fe400078efcff */
[C---:B------:R-:W-:Y:S02]  /*1590*/  LOP3.LUT R31, R5.reuse, 0x44, RZ, 0xfc, !PT ;  /* 0x00000044051f7812 */ /* 0x040fe400078efcff */
[----:B------:R-:W-:-:S02]  /*15a0*/  LOP3.LUT R44, R5, 0x50, RZ, 0xfc, !PT ;  /* 0x00000050052c7812 */ /* 0x000fc400078efcff */
[C---:B------:R-:W-:Y:S02]  /*15b0*/  LOP3.LUT R45, R5.reuse, 0x5c, RZ, 0xfc, !PT ;  /* 0x0000005c052d7812 */ /* 0x040fe400078efcff */
[C---:B------:R-:W-:Y:S02]  /*15c0*/  LOP3.LUT R47, R5.reuse, 0x6c, RZ, 0xfc, !PT ;  /* 0x0000006c052f7812 */ /* 0x040fe400078efcff */
        /* <DEDUP_REMOVED lines=17> */
[----:B------:R-:W-:Y:S01]  /*16e0*/  LOP3.LUT R81, R5, 0xf8, RZ, 0xfc, !PT ;  /* 0x000000f805517812 */ /* 0x000fe200078efcff */
[----:B------:R-:W-:Y:S01]  /*16f0*/  IMAD R212, R118, 0x1c, RZ ;  /* 0x0000001c76d47824 */ /* 0x000fe200078e02ff */
[----:B------:R-:W-:Y:S01]  /*1700*/  SEL R23, RZ, 0x1fffe, P2 ;  /* 0x0001fffeff177807 */ /* 0x000fe20001000000 */
[----:B-1----:R-:W0:Y:S01]  /*1710*/  LDCU UR6, c[0x0][0x3b0] ;  /* 0x00007600ff0677ac */ /* 0x002e220008000800 */
[----:B------:R-:W-:Y:S01]  /*1720*/  ISETP.GE.U32.AND P2, PT, R106, 0x7fffffc1, PT ;  /* 0x7fffffc16a00780c */ /* 0x000fe20003f46070 */
[----:B------:R-:W-:Y:S01]  /*1730*/  IMAD.IADD R13, R13, 0x1, R16 ;  /* 0x000000010d0d7824 */ /* 0x000fe200078e0210 */
[----:B------:R-:W-:Y:S02]  /*1740*/  SEL R18, RZ, 0x4, P6 ;  /* 0x00000004ff127807 */ /* 0x000fe40003000000 */
[----:B------:R-:W-:-:S02]  /*1750*/  ISETP.GE.U32.AND P6, PT, R22, 0x7fffffc3, PT ;  /* 0x7fffffc31600780c */ /* 0x000fc40003fc6070 */
[----:B------:R-:W-:Y:S01]  /*1760*/  SEL R16, RZ, 0x1, P2 ;  /* 0x00000001ff107807 */ /* 0x000fe20001000000 */
[----:B------:R-:W-:Y:S01]  /*1770*/  IMAD.IADD R14, R14, 0x1, R17 ;  /* 0x000000010e0e7824 */ /* 0x000fe200078e0211 */
[----:B------:R-:W-:Y:S02]  /*1780*/  SEL R22, RZ, 0x4, P6 ;  /* 0x00000004ff167807 */ /* 0x000fe40003000000 */
[----:B------:R-:W-:Y:S01]  /*1790*/  ISETP.GE.U32.AND P6, PT, R25, 0x7fffffc4, PT ;  /* 0x7fffffc41900780c */ /* 0x000fe20003fc6070 */
[----:B------:R-:W-:Y:S02]  /*17a0*/  VIADD R25, R2, 0xffffffe7 ;  /* 0xffffffe702197836 */ /* 0x000fe40000000000 */
[----:B------:R-:W-:Y:S01]  /*17b0*/  IMAD.IADD R16, R16, 0x1, R23 ;  /* 0x0000000110107824 */ /* 0x000fe200078e0217 */
[----:B------:R-:W-:Y:S01]  /*17c0*/  LOP3.LUT R14, R14, 0x3, RZ, 0xc0, !PT ;  /* 0x000000030e0e7812 */ /* 0x000fe200078ec0ff */
[----:B------:R-:W-:Y:S01]  /*17d0*/  IMAD.IADD R20, R20, 0x1, R21 ;  /* 0x0000000114147824 */ /* 0x000fe200078e0215 */
[----:B------:R-:W-:-:S02]  /*17e0*/  SEL R17, RZ, 0x7fff8, P6 ;  /* 0x0007fff8ff117807 */ /* 0x000fc40003000000 */
[----:B------:R-:W-:Y:S02]  /*17f0*/  LOP3.LUT R13, R13, 0x3, RZ, 0xc0, !PT ;  /* 0x000000030d0d7812 */ /* 0x000fe400078ec0ff */
[----:B------:R-:W-:Y:S02]  /*1800*/  ISETP.GE.U32.AND P6, PT, R25, 0x7fffffc8, PT ;  /* 0x7fffffc81900780c */ /* 0x000fe40003fc6070 */
[----:B------:R-:W-:Y:S02]  /*1810*/  LOP3.LUT R16, R16, 0x3, RZ, 0xc0, !PT ;  /* 0x0000000310107812 */ /* 0x000fe400078ec0ff */
[----:B------:R-:W-:Y:S02]  /*1820*/  IADD3 R10, PT, PT, R14, R15, R10 ;  /* 0x0000000f0e0a7210 */ /* 0x000fe40007ffe00a */
[----:B------:R-:W-:Y:S02]  /*1830*/  IADD3 R12, PT, PT, R13, R11, R12 ;  /* 0x0000000b0d0c7210 */ /* 0x000fe40007ffe00c */
[----:B------:R-:W-:-:S02]  /*1840*/  IADD3 R16, PT, PT, R16, R17, R22 ;  /* 0x0000001110107210 */ /* 0x000fc40007ffe016 */
[----:B------:R-:W-:Y:S02]  /*1850*/  SEL R11, RZ, 0x7fff8, P6 ;  /* 0x0007fff8ff0b7807 */ /* 0x000fe40003000000 */
[----:B------:R-:W-:Y:S01]  /*1860*/  LOP3.LUT R20, R20, 0x3, RZ, 0xc0, !PT ;  /* 0x0000000314147812 */ /* 0x000fe200078ec0ff */
[----:B------:R-:W-:Y:S01]  /*1870*/  IMAD.SHL.U32 R13, R10, 0x100, RZ ;  /* 0x000001000a0d7824 */ /* 0x000fe200078e00ff */
[----:B------:R-:W-:Y:S02]  /*1880*/  LOP3.LUT R15, R16, 0xf, RZ, 0xc0, !PT ;  /* 0x0000000f100f7812 */ /* 0x000fe400078ec0ff */
[----:B------:R-:W-:Y:S02]  /*1890*/  IADD3 R18, PT, PT, R20, R11, R18 ;  /* 0x0000000b14127210 */ /* 0x000fe40007ffe012 */
[----:B------:R-:W-:Y:S02]  /*18a0*/  SHF.R.S32.HI R26, RZ, 0x1f, R236 ;  /* 0x0000001fff1a7819 */ /* 0x000fe400000114ec */
[----:B------:R-:W-:Y:S01]  /*18b0*/  IADD3 R10, P6, PT, R236, R6, RZ ;  /* 0x00000006ec0a7210 */ /* 0x000fe20007fde0ff */
[----:B------:R-:W-:Y:S01]  /*18c0*/  IMAD R15, R18, 0x10, R15 ;  /* 0x00000010120f7824 */ /* 0x000fe200078e020f */
[----:B------:R-:W-:-:S03]  /*18d0*/  LOP3.LUT R13, R13, 0xf00, RZ, 0xe2, !PT ;  /* 0x00000f000d0d7812 */ /* 0x000fc600078ee2ff */
[----:B------:R-:W-:Y:S01]  /*18e0*/  IMAD.X R11, R26, 0x1, R7, P6 ;  /* 0x000000011a0b7824 */ /* 0x000fe200030e0607 */
[----:B------:R-:W-:Y:S01]  /*18f0*/  LOP3.LUT R15, R15, 0xff, RZ, 0xc0, !PT ;  /* 0x000000ff0f0f7812 */ /* 0x000fe200078ec0ff */
[----:B------:R-:W-:Y:S01]  /*1900*/  IMAD R14, R12, 0x1000, R13 ;  /* 0x000010000c0e7824 */ /* 0x000fe200078e020d */
[----:B------:R-:W-:Y:S01]  /*1910*/  SHF.R.S32.HI R16, RZ, 0x1f, R235 ;  /* 0x0000001fff107819 */ /* 0x000fe200000114eb */
[----:B------:R-:W-:Y:S01]  /*1920*/  VIADD R13, R2, 0xfffffff7 ;  /* 0xfffffff7020d7836 */ /* 0x000fe20000000000 */
[----:B------:R-:W-:Y:S01]  /*1930*/  IADD3 R12, P6, PT, R235, R6, RZ ;  /* 0x00000006eb0c7210 */ /* 0x000fe20007fde0ff */
[----:B------:R1:W4:Y:S01]  /*1940*/  @!P1 LDG.E.U8 R129, desc[UR18][R10.64] ;  /* 0x000000120a819981 */ /* 0x000322000c1e1100 */
[----:B------:R-:W-:Y:S02]  /*1950*/  IMAD.IADD R15, R14, 0x1, R15 ;  /* 0x000000010e0f7824 */ /* 0x000fe400078e020f */
[----:B------:R-:W-:Y:S01]  /*1960*/  ISETP.GE.U32.AND P1, PT, R13, 0x7fffffd8, PT ;  /* 0x7fffffd80d00780c */ /* 0x000fe20003f26070 */
[----:B------:R-:W-:Y:S01]  /*1970*/  IMAD.X R13, R16, 0x1, R7, P6 ;  /* 0x00000001100d7824 */ /* 0x000fe200030e0607 */
[----:B------:R-:W-:Y:S01]  /*1980*/  SHF.R.S32.HI R16, RZ, 0x1f, R234 ;  /* 0x0000001fff107819 */ /* 0x000fe200000114ea */
[----:B------:R-:W-:Y:S01]  /*1990*/  VIADD R14, R2, 0xfffffff6 ;  /* 0xfffffff6020e7836 */ /* 0x000fe20000000000 */
[----:B------:R-:W-:-:S02]  /*19a0*/  LOP3.LUT R37, R15, 0xffff, RZ, 0xc0, !PT ;  /* 0x0000ffff0f257812 */ /* 0x000fc400078ec0ff */
[----:B------:R0:W2:Y:S01]  /*19b0*/  @!P4 LDG.E.U8 R135, desc[UR18][R12.64] ;  /* 0x000000120c87c981 */ /* 0x0000a2000c1e1100 */
[----:B-1----:R-:W-:Y:S02]  /*19c0*/  IADD3 R10, P6, PT, R234, R6, RZ ;  /* 0x00000006ea0a7210 */ /* 0x002fe40007fde0ff */
[----:B------:R-:W-:-:S03]  /*19d0*/  ISETP.GE.U32.AND P4, PT, R14, 0x7fffffd7, PT ;  /* 0x7fffffd70e00780c */ /* 0x000fc60003f86070 */
[----:B------:R-:W-:Y:S01]  /*19e0*/  IMAD.X R11, R16, 0x1, R7, P6 ;  /* 0x00000001100b7824 */ /* 0x000fe200030e0607 */
[----:B------:R-:W-:Y:S02]  /*19f0*/  SHF.R.U32.HI R15, RZ, 0xf, R37 ;  /* 0x0000000fff0f7819 */ /* 0x000fe40000011625 */
[-C--:B------:R-:W-:Y:S02]  /*1a00*/  IADD3 R14, P6, PT, R233, R6.reuse, RZ ;  /* 0x00000006e90e7210 */ /* 0x080fe40007fde0ff */
[----:B0-----:R-:W-:Y:S01]  /*1a10*/  SHF.R.S32.HI R12, RZ, 0x1f, R233 ;  /* 0x0000001fff0c7819 */ /* 0x001fe200000114e9 */
[----:B------:R0:W2:Y:S01]  /*1a20*/  @!P5 LDG.E.U8 R141, desc[UR18][R10.64] ;  /* 0x000000120a8dd981 */ /* 0x0000a2000c1e1100 */
[----:B------:R-:W-:Y:S01]  /*1a30*/  LOP3.LUT P5, RZ, R15, 0x1, RZ, 0xc0, !PT ;  /* 0x000000010fff7812 */ /* 0x000fe200078ac0ff */
[----:B------:R-:W-:Y:S02]  /*1a40*/  VIADD R13, R2, 0xfffffff5 ;  /* 0xfffffff5020d7836 */ /* 0x000fe40000000000 */
[----:B------:R-:W-:Y:S01]  /*1a50*/  IMAD.X R15, R12, 0x1, R7, P6 ;  /* 0x000000010c0f7824 */ /* 0x000fe200030e0607 */
[----:B------:R-:W-:-:S04]  /*1a60*/  IADD3 R12, P6, PT, R232, R6, RZ ;  /* 0x00000006e80c7210 */ /* 0x000fc80007fde0ff */
[----:B------:R1:W2:Y:S01]  /*1a70*/  @!P0 LDG.E.U8 R154, desc[UR18][R14.64] ;  /* 0x000000120e9a8981 */ /* 0x0002a2000c1e1100 */
[----:B0-----:R-:W-:Y:S02]  /*1a80*/  SHF.R.S32.HI R10, RZ, 0x1f, R232 ;  /* 0x0000001fff0a7819 */ /* 0x001fe400000114e8 */
[----:B------:R-:W-:Y:S02]  /*1a90*/  ISETP.GE.U32.AND P0, PT, R13, 0x7fffffd6, PT ;  /* 0x7fffffd60d00780c */ /* 0x000fe40003f06070 */
[----:B------:R-:W-:Y:S01]  /*1aa0*/  SHF.R.S32.HI R11, RZ, 0x1f, R224 ;  /* 0x0000001fff0b7819 */ /* 0x000fe200000114e0 */
[----:B------:R-:W-:Y:S01]  /*1ab0*/  IMAD.X R13, R10, 0x1, R7, P6 ;  /* 0x000000010a0d7824 */ /* 0x000fe200030e0607 */
[----:B------:R-:W-:Y:S01]  /*1ac0*/  IADD3 R16, P6, PT, R224, R6, RZ ;  /* 0x00000006e0107210 */ /* 0x000fe20007fde0ff */
[----:B------:R-:W-:-:S03]  /*1ad0*/  VIADD R10, R2, 0xfffffff4 ;  /* 0xfffffff4020a7836 */ /* 0x000fc60000000000 */
[----:B------:R0:W2:Y:S01]  /*1ae0*/  @!P1 LDG.E.U8 R112, desc[UR18][R12.64] ;  /* 0x000000120c709981 */ /* 0x0000a2000c1e1100 */
[----:B------:R-:W-:Y:S01]  /*1af0*/  IMAD.X R17, R11, 0x1, R7, P6 ;  /* 0x000000010b117824 */ /* 0x000fe200030e0607 */
[----:B------:R-:W-:Y:S02]  /*1b00*/  ISETP.GE.U32.AND P1, PT, R10, 0x7fffffd5, PT ;  /* 0x7fffffd50a00780c */ /* 0x000fe40003f26070 */
[----:B------:R-:W-:Y:S02]  /*1b10*/  SHF.R.U32.HI R11, RZ, 0x7, R37 ;  /* 0x00000007ff0b7819 */ /* 0x000fe40000011625 */
[----:B------:R-:W2:Y:S01]  /*1b20*/  @P5 LDG.E.U8 R113, desc[UR18][R16.64] ;  /* 0x0000001210715981 */ /* 0x000ea2000c1e1100 */
[----:B-1----:R-:W-:Y:S02]  /*1b30*/  SHF.R.S32.HI R14, RZ, 0x1f, R231 ;  /* 0x0000001fff0e7819 */ /* 0x002fe400000114e7 */
[-C--:B------:R-:W-:Y:S02]  /*1b40*/  IADD3 R10, P5, PT, R231, R6.reuse, RZ ;  /* 0x00000006e70a7210 */ /* 0x080fe40007fbe0ff */
[----:B------:R-:W-:Y:S01]  /*1b50*/  LOP3.LUT P6, RZ, R11, 0x1, RZ, 0xc0, !PT ;  /* 0x000000010bff7812 */ /* 0x000fe200078cc0ff */
[----:B0-----:R-:W-:Y:S01]  /*1b60*/  VIADD R12, R2, 0xfffffff3 ;  /* 0xfffffff3020c7836 */ /* 0x001fe20000000000 */
[----:B------:R-:W-:Y:S01]  /*1b70*/  SHF.R.S32.HI R13, RZ, 0x1f, R216 ;  /* 0x0000001fff0d7819 */ /* 0x000fe200000114d8 */
[----:B------:R-:W-:Y:S01]  /*1b80*/  IMAD.X R11, R14, 0x1, R7, P5 ;  /* 0x000000010e0b7824 */ /* 0x000fe200028e0607 */
[----:B------:R-:W-:-:S04]  /*1b90*/  IADD3 R14, P5, PT, R216, R6, RZ ;  /* 0x00000006d80e7210 */ /* 0x000fc80007fbe0ff */
[----:B------:R0:W2:Y:S01]  /*1ba0*/  @!P4 LDG.E.U8 R115, desc[UR18][R10.64] ;  /* 0x000000120a73c981 */ /* 0x0000a2000c1e1100 */
[----:B------:R-:W-:Y:S01]  /*1bb0*/  IMAD.X R15, R13, 0x1, R7, P5 ;  /* 0x000000010d0f7824 */ /* 0x000fe200028e0607 */
[----:B------:R-:W-:Y:S02]  /*1bc0*/  ISETP.GE.U32.AND P5, PT, R12, 0x7fffffd4, PT ;  /* 0x7fffffd40c00780c */ /* 0x000fe40003fa6070 */
[----:B------:R-:W-:Y:S02]  /*1bd0*/  IADD3 R12, P4, PT, R230, R6, RZ ;  /* 0x00000006e60c7210 */ /* 0x000fe40007f9e0ff */
[----:B------:R1:W2:Y:S01]  /*1be0*/  @P6 LDG.E.U8 R116, desc[UR18][R14.64] ;  /* 0x000000120e746981 */ /* 0x0002a2000c1e1100 */
[----:B0-----:R-:W-:Y:S01]  /*1bf0*/  SHF.R.S32.HI R10, RZ, 0x1f, R230 ;  /* 0x0000001fff0a7819 */ /* 0x001fe200000114e6 */
[----:B------:R-:W-:-:S04]  /*1c00*/  VIADD R11, R2, 0xfffffff1 ;  /* 0xfffffff1020b7836 */ /* 0x000fc80000000000 */
[----:B------:R-:W-:Y:S01]  /*1c10*/  IMAD.X R13, R10, 0x1, R7, P4 ;  /* 0x000000010a0d7824 */ /* 0x000fe200020e0607 */
[----:B-1----:R-:W-:Y:S02]  /*1c20*/  SHF.R.S32.HI R14, RZ, 0x1f, R229 ;  /* 0x0000001fff0e7819 */ /* 0x002fe400000114e5 */
[-C--:B------:R-:W-:Y:S02]  /*1c30*/  IADD3 R10, P6, PT, R229, R6.reuse, RZ ;  /* 0x00000006e50a7210 */ /* 0x080fe40007fde0ff */
[----:B------:R0:W2:Y:S01]  /*1c40*/  @!P0 LDG.E.U8 R122, desc[UR18][R12.64] ;  /* 0x000000120c7a8981 */ /* 0x0000a2000c1e1100 */
[----:B------:R-:W-:Y:S01]  /*1c50*/  ISETP.GE.U32.AND P0, PT, R11, 0x7fffffd2, PT ;  /* 0x7fffffd20b00780c */ /* 0x000fe20003f06070 */
[----:B------:R-:W-:Y:S02]  /*1c60*/  VIADD R16, R2, 0xfffffff2 ;  /* 0xfffffff202107836 */ /* 0x000fe40000000000 */
[----:B------:R-:W-:Y:S01]  /*1c70*/  IMAD.X R11, R14, 0x1, R7, P6 ;  /* 0x000000010e0b7824 */ /* 0x000fe200030e0607 */
[----:B------:R-:W-:Y:S01]  /*1c80*/  IADD3 R14, P6, PT, R228, R6, RZ ;  /* 0x00000006e40e7210 */ /* 0x000fe20007fde0ff */
[----:B------:R-:W-:Y:S01]  /*1c90*/  VIADD R15, R2, 0xfffffff0 ;  /* 0xfffffff0020f7836 */ /* 0x000fe20000000000 */
[----:B------:R-:W-:-:S02]  /*1ca0*/  ISETP.GE.U32.AND P4, PT, R16, 0x7fffffd3, PT ;  /* 0x7fffffd31000780c */ /* 0x000fc40003f86070 */
[----:B------:R1:W2:Y:S01]  /*1cb0*/  @!P1 LDG.E.U8 R125, desc[UR18][R10.64] ;  /* 0x000000120a7d9981 */ /* 0x0002a2000c1e1100 */
[----:B0-----:R-:W-:Y:S02]  /*1cc0*/  SHF.R.S32.HI R12, RZ, 0x1f, R228 ;  /* 0x0000001fff0c7819 */ /* 0x001fe400000114e4 */
[----:B------:R-:W-:Y:S02]  /*1cd0*/  ISETP.GE.U32.AND P1, PT, R15, 0x7fffffd1, PT ;  /* 0x7fffffd10f00780c */ /* 0x000fe40003f26070 */
[----:B------:R-:W-:Y:S01]  /*1ce0*/  SHF.R.S32.HI R17, RZ, 0x1f, R227 ;  /* 0x0000001fff117819 */ /* 0x000fe200000114e3 */
[----:B------:R-:W-:Y:S01]  /*1cf0*/  IMAD.X R15, R12, 0x1, R7, P6 ;  /* 0x000000010c0f7824 */ /* 0x000fe200030e0607 */
[----:B------:R-:W-:Y:S02]  /*1d00*/  IADD3 R12, P6, PT, R227, R6, RZ ;  /* 0x00000006e30c7210 */ /* 0x000fe40007fde0ff */
[----:B-1----:R-:W-:Y:S02]  /*1d10*/  SHF.R.U32.HI R11, RZ, 0xd, R37 ;  /* 0x0000000dff0b7819 */ /* 0x002fe40000011625 */
[----:B------:R0:W2:Y:S01]  /*1d20*/  @!P5 LDG.E.U8 R131, desc[UR18][R14.64] ;  /* 0x000000120e83d981 */ /* 0x0000a2000c1e1100 */
[----:B------:R-:W-:Y:S01]  /*1d30*/  IMAD.X R13, R17, 0x1, R7, P6 ;  /* 0x00000001110d7824 */ /* 0x000fe200030e0607 */
[----:B------:R-:W-:-:S02]  /*1d40*/  SHF.R.S32.HI R17, RZ, 0x1f, R226 ;  /* 0x0000001fff117819 */ /* 0x000fc400000114e2 */
[-C--:B------:R-:W-:Y:S02]  /*1d50*/  IADD3 R10, P6, PT, R226, R6.reuse, RZ ;  /* 0x00000006e20a7210 */ /* 0x080fe40007fde0ff */
[----:B------:R1:W2:Y:S01]  /*1d60*/  @!P4 LDG.E.U8 R137, desc[UR18][R12.64] ;  /* 0x000000120c89c981 */ /* 0x0002a2000c1e1100 */
[----:B------:R-:W-:Y:S02]  /*1d70*/  LOP3.LUT P4, RZ, R11, 0x1, RZ, 0xc0, !PT ;  /* 0x000000010bff7812 */ /* 0x000fe4000788c0ff */
[----:B------:R-:W-:Y:S01]  /*1d80*/  SHF.R.U32.HI R16, RZ, 0xe, R37 ;  /* 0x0000000eff107819 */ /* 0x000fe20000011625 */
[----:B------:R-:W-:Y:S01]  /*1d90*/  IMAD.X R11, R17, 0x1, R7, P6 ;  /* 0x00000001110b7824 */ /* 0x000fe200030e0607 */
[----:B0-----:R-:W-:Y:S02]  /*1da0*/  SHF.R.S32.HI R15, RZ, 0x1f, R225 ;  /* 0x0000001fff0f7819 */ /* 0x001fe400000114e1 */
[----:B------:R-:W-:Y:S02]  /*1db0*/  SHF.R.U32.HI R14, RZ, 0xc, R37 ;  /* 0x0000000cff0e7819 */ /* 0x000fe40000011625 */
[----:B------:R-:W-:Y:S01]  /*1dc0*/  LOP3.LUT P5, RZ, R16, 0x1, RZ, 0xc0, !PT ;  /* 0x0000000110ff7812 */ /* 0x000fe200078ac0ff */
[----:B------:R0:W2:Y:S01]  /*1dd0*/  @!P0 LDG.E.U8 R143, desc[UR18][R10.64] ;  /* 0x000000120a8f8981 */ /* 0x0000a2000c1e1100 */
[----:B-1----:R-:W-:-:S02]  /*1de0*/  IADD3 R12, P6, PT, R225, R6, RZ ;  /* 0x00000006e10c7210 */ /* 0x002fc40007fde0ff */
[----:B------:R-:W-:Y:S02]  /*1df0*/  LOP3.LUT P0, RZ, R14, 0x1, RZ, 0xc0, !PT ;  /* 0x000000010eff7812 */ /* 0x000fe4000780c0ff */
[----:B------:R-:W-:Y:S01]  /*1e00*/  SHF.R.S32.HI R17, RZ, 0x1f, R223 ;  /* 0x0000001fff117819 */ /* 0x000fe200000114df */
[----:B------:R-:W-:Y:S01]  /*1e10*/  IMAD.X R13, R15, 0x1, R7, P6 ;  /* 0x000000010f0d7824 */ /* 0x000fe200030e0607 */
[----:B------:R-:W-:Y:S02]  /*1e20*/  IADD3 R14, P6, PT, R223, R6, RZ ;  /* 0x00000006df0e7210 */ /* 0x000fe40007fde0ff */
[----:B0-----:R-:W-:Y:S02]  /*1e30*/  SHF.R.U32.HI R11, RZ, 0xa, R37 ;  /* 0x0000000aff0b7819 */ /* 0x001fe40000011625 */
[----:B------:R0:W2:Y:S01]  /*1e40*/  @!P1 LDG.E.U8 R153, desc[UR18][R12.64] ;  /* 0x000000120c999981 */ /* 0x0000a2000c1e1100 */
[----:B------:R-:W-:Y:S01]  /*1e50*/  IMAD.X R15, R17, 0x1, R7, P6 ;  /* 0x00000001110f7824 */ /* 0x000fe200030e0607 */
[----:B------:R-:W-:-:S02]  /*1e60*/  SHF.R.S32.HI R17, RZ, 0x1f, R222 ;  /* 0x0000001fff117819 */ /* 0x000fc400000114de */
[-C--:B------:R-:W-:Y:S02]  /*1e70*/  IADD3 R10, P6, PT, R222, R6.reuse, RZ ;  /* 0x00000006de0a7210 */ /* 0x080fe40007fde0ff */
[----:B------:R1:W2:Y:S01]  /*1e80*/  @P5 LDG.E.U8 R120, desc[UR18][R14.64] ;  /* 0x000000120e785981 */ /* 0x0002a2000c1e1100 */
[----:B------:R-:W-:Y:S02]  /*1e90*/  LOP3.LUT P5, RZ, R11, 0x1, RZ, 0xc0, !PT ;  /* 0x000000010bff7812 */ /* 0x000fe400078ac0ff */
[----:B------:R-:W-:Y:S01]  /*1ea0*/  IMAD.X R11, R17, 0x1, R7, P6 ;  /* 0x00000001110b7824 */ /* 0x000fe200030e0607 */
[--C-:B------:R-:W-:Y:S02]  /*1eb0*/  SHF.R.U32.HI R16, RZ, 0xb, R37.reuse ;  /* 0x0000000bff107819 */ /* 0x100fe40000011625 */
[----:B0-----:R-:W-:Y:S02]  /*1ec0*/  SHF.R.U32.HI R13, RZ, 0x9, R37 ;  /* 0x00000009ff0d7819 */ /* 0x001fe40000011625 */
[----:B------:R-:W-:Y:S01]  /*1ed0*/  IADD3 R12, P6, PT, R221, R6, RZ ;  /* 0x00000006dd0c7210 */ /* 0x000fe20007fde0ff */
[----:B------:R0:W2:Y:S01]  /*1ee0*/  @P4 LDG.E.U8 R123, desc[UR18][R10.64] ;  /* 0x000000120a7b4981 */ /* 0x0000a2000c1e1100 */
[----:B-1----:R-:W-:-:S02]  /*1ef0*/  SHF.R.S32.HI R14, RZ, 0x1f, R221 ;  /* 0x0000001fff0e7819 */ /* 0x002fc400000114dd */
[----:B------:R-:W-:Y:S02]  /*1f00*/  LOP3.LUT P1, RZ, R16, 0x1, RZ, 0xc0, !PT ;  /* 0x0000000110ff7812 */ /* 0x000fe4000782c0ff */
[----:B------:R-:W-:Y:S01]  /*1f10*/  LOP3.LUT P4, RZ, R13, 0x1, RZ, 0xc0, !PT ;  /* 0x000000010dff7812 */ /* 0x000fe2000788c0ff */
[----:B------:R-:W-:Y:S01]  /*1f20*/  IMAD.X R13, R14, 0x1, R7, P6 ;  /* 0x000000010e0d7824 */ /* 0x000fe200030e0607 */
[----:B------:R-:W-:Y:S02]  /*1f30*/  SHF.R.S32.HI R17, RZ, 0x1f, R220 ;  /* 0x0000001fff117819 */ /* 0x000fe400000114dc */
[----:B------:R-:W-:Y:S02]  /*1f40*/  IADD3 R14, P6, PT, R220, R6, RZ ;  /* 0x00000006dc0e7210 */ /* 0x000fe40007fde0ff */
[----:B0-----:R-:W-:Y:S01]  /*1f50*/  SHF.R.U32.HI R11, RZ, 0x6, R37 ;  /* 0x00000006ff0b7819 */ /* 0x001fe20000011625 */
[----:B------:R0:W2:Y:S02]  /*1f60*/  @P0 LDG.E.U8 R127, desc[UR18][R12.64] ;  /* 0x000000120c7f0981 */ /* 0x0000a4000c1e1100 */
        /* <DEDUP_REMOVED lines=16> */
[----:B------:R-:W-:Y:S01]  /*2070*/  SHF.R.U32.HI R16, RZ, 0x4, R37 ;  /* 0x00000004ff107819 */ /* 0x000fe20000011625 */
[----:B------:R1:W2:Y:S02]  /*2080*/  @P4 LDG.E.U8 R145, desc[UR18][R12.64] ;  /* 0x000000120c914981 */ /* 0x0002a4000c1e1100 */
[----:B------:R-:W-:Y:S01]  /*2090*/  IMAD.X R15, R17, 0x1, R7, P6 ;  /* 0x00000001110f7824 */ /* 0x000fe200030e0607 */
[----:B------:R-:W-:-:S02]  /*20a0*/  LOP3.LUT R18, R5, 0x8, RZ, 0xfc, !PT ;  /* 0x0000000805127812 */ /* 0x000fc400078efcff */
[----:B------:R-:W-:Y:S02]  /*20b0*/  SHF.R.S32.HI R20, RZ, 0x1f, R215 ;  /* 0x0000001fff147819 */ /* 0x000fe400000114d7 */
[----:B------:R3:W2:Y:S01]  /*20c0*/  @P0 LDG.E.U8 R152, desc[UR18][R14.64] ;  /* 0x000000120e980981 */ /* 0x0006a2000c1e1100 */
[----:B0-----:R-:W-:Y:S02]  /*20d0*/  IADD3 R10, P0, PT, R215, R6, RZ ;  /* 0x00000006d70a7210 */ /* 0x001fe40007f1e0ff */
[----:B------:R-:W-:Y:S02]  /*20e0*/  LOP3.LUT P6, RZ, R16, 0x1, RZ, 0xc0, !PT ;  /* 0x0000000110ff7812 */ /* 0x000fe400078cc0ff */
[----:B------:R-:W-:Y:S01]  /*20f0*/  IABS R16, R18 ;  /* 0x0000001200107213 */ /* 0x000fe20000000000 */
[--C-:B------:R-:W-:Y:S01]  /*2100*/  IMAD.X R11, R20, 0x1, R7.reuse, P0 ;  /* 0x00000001140b7824 */ /* 0x100fe200000e0607 */
[----:B------:R-:W-:Y:S02]  /*2110*/  SHF.R.S32.HI R17, RZ, 0x1f, R214 ;  /* 0x0000001fff117819 */ /* 0x000fe400000114d6 */
[----:B-1----:R-:W-:Y:S01]  /*2120*/  IADD3 R12, P4, PT, R214, R6, RZ ;  /* 0x00000006d60c7210 */ /* 0x002fe20007f9e0ff */
[----:B---3--:R-:W-:Y:S01]  /*2130*/  IMAD.HI.U32 R15, R8, R16, RZ ;  /* 0x00000010080f7227 */ /* 0x008fe200078e00ff */
[----:B------:R-:W-:Y:S01]  /*2140*/  ISETP.GT.U32.AND P0, PT, R3, R9, PT ;  /* 0x000000090300720c */ /* 0x000fe20003f04070 */
[----:B------:R0:W3:Y:S02]  /*2150*/  @P1 LDG.E.U8 R166, desc[UR18][R10.64] ;  /* 0x000000120aa61981 */ /* 0x0000e4000c1e1100 */
[----:B------:R-:W-:-:S02]  /*2160*/  IMAD.X R13, R17, 0x1, R7, P4 ;  /* 0x00000001110d7824 */ /* 0x000fc400020e0607 */
[----:B------:R-:W-:Y:S01]  /*2170*/  IMAD.MOV R17, RZ, RZ, -R15 ;  /* 0x000000ffff117224 */ /* 0x000fe200078e0a0f */
[----:B------:R-:W-:Y:S02]  /*2180*/  SHF.R.S32.HI R21, RZ, 0x1f, R213 ;  /* 0x0000001fff157819 */ /* 0x000fe400000114d5 */
[----:B------:R-:W-:Y:S01]  /*2190*/  IADD3 R14, P4, PT, R213, R6, RZ ;  /* 0x00000006d50e7210 */ /* 0x000fe20007f9e0ff */
[----:B------:R1:W2:Y:S01]  /*21a0*/  @P5 LDG.E.U8 R165, desc[UR18][R12.64] ;  /* 0x000000120ca55981 */ /* 0x0002a2000c1e1100 */
[C---:B0-----:R-:W-:Y:S01]  /*21b0*/  IMAD R10, R3.reuse, R17, R16 ;  /* 0x00000011030a7224 */ /* 0x041fe200078e0210 */
[----:B------:R-:W-:Y:S02]  /*21c0*/  ISETP.GT.U32.AND P1, PT, R3, R19, PT ;  /* 0x000000130300720c */ /* 0x000fe40003f24070 */
[----:B------:R-:W-:Y:S01]  /*21d0*/  @!P0 IMAD.IADD R9, R9, 0x1, -R3 ;  /* 0x0000000109098824 */ /* 0x000fe200078e0a03 */
[----:B------:R-:W-:Y:S02]  /*21e0*/  LOP3.LUT R20, R5, 0xc, RZ, 0xfc, !PT ;  /* 0x0000000c05147812 */ /* 0x000fe400078efcff */
[----:B------:R-:W-:Y:S01]  /*21f0*/  ISETP.GT.U32.AND P0, PT, R3, R10, PT ;  /* 0x0000000a0300720c */ /* 0x000fe20003f04070 */
[----:B------:R-:W-:Y:S01]  /*2200*/  IMAD.X R15, R21, 0x1, R7, P4 ;  /* 0x00000001150f7824 */ /* 0x000fe200020e0607 */
[----:B------:R-:W-:-:S02]  /*2210*/  IABS R21, R20 ;  /* 0x0000001400157213 */ /* 0x000fc40000000000 */
[C---:B------:R-:W-:Y:S02]  /*2220*/  LOP3.LUT R16, R5.reuse, 0x10, RZ, 0xfc, !PT ;  /* 0x0000001005107812 */ /* 0x040fe400078efcff */
[C---:B------:R-:W-:Y:S01]  /*2230*/  LOP3.LUT R17, R5.reuse, 0x14, RZ, 0xfc, !PT ;  /* 0x0000001405117812 */ /* 0x040fe200078efcff */
[----:B------:R-:W-:Y:S01]  /*2240*/  IMAD.HI.U32 R11, R8, R21, RZ ;  /* 0x00000015080b7227 */ /* 0x000fe200078e00ff */
[----:B------:R0:W2:Y:S01]  /*2250*/  @P6 LDG.E.U8 R164, desc[UR18][R14.64] ;  /* 0x000000120ea46981 */ /* 0x0000a2000c1e1100 */
[----:B------:R-:W-:Y:S02]  /*2260*/  LOP3.LUT R22, R5, 0x18, RZ, 0xfc, !PT ;  /* 0x0000001805167812 */ /* 0x000fe400078efcff */
[--C-:B------:R-:W-:Y:S01]  /*2270*/  @!P1 IMAD.IADD R19, R19, 0x1, -R3.reuse ;  /* 0x0000000113139824 */ /* 0x100fe200078e0a03 */
[----:B------:R-:W-:Y:S01]  /*2280*/  IABS R23, R17 ;  /* 0x0000001100177213 */ /* 0x000fe20000000000 */
[----:B------:R-:W-:Y:S02]  /*2290*/  @!P0 IMAD.IADD R10, R10, 0x1, -R3 ;  /* 0x000000010a0a8824 */ /* 0x000fe400078e0a03 */
[----:B-1----:R-:W-:Y:S01]  /*22a0*/  IMAD.MOV R12, RZ, RZ, -R11 ;  /* 0x000000ffff0c7224 */ /* 0x002fe200078e0a0b */
[----:B0-----:R-:W-:-:S03]  /*22b0*/  IABS R14, R16 ;  /* 0x00000010000e7213 */ /* 0x001fc60000000000 */
[C---:B------:R-:W-:Y:S01]  /*22c0*/  IMAD R21, R3.reuse, R12, R21 ;  /* 0x0000000c03157224 */ /* 0x040fe200078e0215 */
[C---:B------:R-:W-:Y:S01]  /*22d0*/  ISETP.GT.U32.AND P5, PT, R3.reuse, R19, PT ;  /* 0x000000130300720c */ /* 0x040fe20003fa4070 */
[C---:B------:R-:W-:Y:S01]  /*22e0*/  IMAD.HI.U32 R12, R8.reuse, R23, RZ ;  /* 0x00000017080c7227 */ /* 0x040fe200078e00ff */
[----:B------:R-:W-:Y:S02]  /*22f0*/  IABS R15, R22 ;  /* 0x00000016000f7213 */ /* 0x000fe40000000000 */
[----:B------:R-:W-:Y:S01]  /*2300*/  ISETP.GT.U32.AND P0, PT, R3, R10, PT ;  /* 0x0000000a0300720c */ /* 0x000fe20003f04070 */
[----:B------:R-:W-:Y:S01]  /*2310*/  IMAD.HI.U32 R11, R8, R14, RZ ;  /* 0x0000000e080b7227 */ /* 0x000fe200078e00ff */
[----:B------:R-:W-:Y:S02]  /*2320*/  ISETP.GE.AND P6, PT, R18, RZ, PT ;  /* 0x000000ff1200720c */ /* 0x000fe40003fc6270 */
[----:B------:R-:W-:Y:S01]  /*2330*/  ISETP.GE.AND P4, PT, R24, RZ, PT ;  /* 0x000000ff1800720c */ /* 0x000fe20003f86270 */
[----:B------:R-:W-:-:S02]  /*2340*/  IMAD.MOV R11, RZ, RZ, -R11 ;  /* 0x000000ffff0b7224 */ /* 0x000fc400078e0a0b */
[----:B------:R-:W-:-:S04]  /*2350*/  IMAD.HI.U32 R13, R8, R15, RZ ;  /* 0x0000000f080d7227 */ /* 0x000fc800078e00ff */
[----:B------:R-:W-:Y:S01]  /*2360*/  IMAD.MOV R12, RZ, RZ, -R12 ;  /* 0x000000ffff0c7224 */ /* 0x000fe200078e0a0c */
[C---:B------:R-:W-:Y:S01]  /*2370*/  ISETP.GT.U32.AND P1, PT, R3.reuse, R9, PT ;  /* 0x000000090300720c */ /* 0x040fe20003f24070 */
[----:B------:R-:W-:Y:S01]  /*2380*/  IMAD R11, R3, R11, R14 ;  /* 0x0000000b030b7224 */ /* 0x000fe200078e020e */
[----:B------:R-:W-:Y:S01]  /*2390*/  LOP3.LUT R18, R5, 0x1c, RZ, 0xfc, !PT ;  /* 0x0000001c05127812 */ /* 0x000fe200078efcff */
[----:B------:R-:W-:Y:S02]  /*23a0*/  IMAD.MOV R14, RZ, RZ, -R13 ;  /* 0x000000ffff0e7224 */ /* 0x000fe400078e0a0d */
[----:B------:R-:W-:Y:S01]  /*23b0*/  IMAD R23, R3, R12, R23 ;  /* 0x0000000c03177224 */ /* 0x000fe200078e0217 */
[----:B------:R-:W-:Y:S01]  /*23c0*/  IABS R25, R18 ;  /* 0x0000001200197213 */ /* 0x000fe20000000000 */
[----:B------:R-:W-:Y:S01]  /*23d0*/  @!P5 IMAD.IADD R19, R19, 0x1, -R3 ;  /* 0x000000011313d824 */ /* 0x000fe200078e0a03 */
[----:B------:R-:W-:Y:S01]  /*23e0*/  ISETP.GE.AND P5, PT, R5, RZ, PT ;  /* 0x000000ff0500720c */ /* 0x000fe20003fa6270 */
[----:B------:R-:W-:-:S02]  /*23f0*/  IMAD R12, R3, R14, R15 ;  /* 0x0000000e030c7224 */ /* 0x000fc400078e020f */
[----:B------:R-:W-:Y:S01]  /*2400*/  @!P0 IMAD.IADD R10, R10, 0x1, -R3 ;  /* 0x000000010a0a8824 */ /* 0x000fe200078e0a03 */
[C---:B------:R-:W-:Y:S01]  /*2410*/  ISETP.GT.U32.AND P0, PT, R3.reuse, R23, PT ;  /* 0x000000170300720c */ /* 0x040fe20003f04070 */
[----:B------:R-:W-:Y:S02]  /*2420*/  @!P4 IMAD.MOV R19, RZ, RZ, -R19 ;  /* 0x000000ffff13c224 */ /* 0x000fe400078e0a13 */
[----:B------:R-:W-:Y:S01]  /*2430*/  @!P6 IMAD.MOV R10, RZ, RZ, -R10 ;  /* 0x000000ffff0ae224 */ /* 0x000fe200078e0a0a */
[----:B------:R-:W-:Y:S01]  /*2440*/  ISETP.GT.U32.AND P6, PT, R3, R12, PT ;  /* 0x0000000c0300720c */ /* 0x000fe20003fc4070 */
[----:B------:R-:W-:Y:S01]  /*2450*/  IMAD.HI.U32 R13, R8, R25, RZ ;  /* 0x00000019080d7227 */ /* 0x000fe200078e00ff */
[----:B------:R-:W-:Y:S02]  /*2460*/  ISETP.GE.AND P4, PT, R20, RZ, PT ;  /* 0x000000ff1400720c */ /* 0x000fe40003f86270 */
[----:B------:R-:W-:Y:S01]  /*2470*/  LOP3.LUT R20, R5, 0x20, RZ, 0xfc, !PT ;  /* 0x0000002005147812 */ /* 0x000fe200078efcff */
[----:B------:R-:W-:Y:S01]  /*2480*/  @!P1 IMAD.IADD R9, R9, 0x1, -R3 ;  /* 0x0000000109099824 */ /* 0x000fe200078e0a03 */
[C---:B------:R-:W-:Y:S01]  /*2490*/  ISETP.GT.U32.AND P1, PT, R3.reuse, R21, PT ;  /* 0x000000150300720c */ /* 0x040fe20003f24070 */
[----:B------:R-:W-:Y:S01]  /*24a0*/  IMAD.MOV R14, RZ, RZ, -R13 ;  /* 0x000000ffff0e7224 */ /* 0x000fe200078e0a0d */
[----:B------:R-:W-:Y:S01]  /*24b0*/  IABS R13, R20 ;  /* 0x00000014000d7213 */ /* 0x000fe20000000000 */
[----:B------:R-:W-:Y:S01]  /*24c0*/  @!P5 IMAD.MOV R9, RZ, RZ, -R9 ;  /* 0x000000ffff09d224 */ /* 0x000fe200078e0a09 */
[----:B------:R-:W-:Y:S01]  /*24d0*/  ISETP.GT.U32.AND P5, PT, R3, R11, PT ;  /* 0x0000000b0300720c */ /* 0x000fe20003fa4070 */
[----:B------:R-:W-:-:S02]  /*24e0*/  @!P0 IMAD.IADD R23, R23, 0x1, -R3 ;  /* 0x0000000117178824 */ /* 0x000fc400078e0a03 */
[C---:B------:R-:W-:Y:S02]  /*24f0*/  IMAD R25, R3.reuse, R14, R25 ;  /* 0x0000000e03197224 */ /* 0x040fe400078e0219 */
[----:B------:R-:W-:Y:S02]  /*2500*/  IMAD.MOV.U32 R14, RZ, RZ, R13 ;  /* 0x000000ffff0e7224 */ /* 0x000fe400078e000d */
[----:B------:R-:W-:Y:S01]  /*2510*/  @!P6 IMAD.IADD R12, R12, 0x1, -R3 ;  /* 0x000000010c0ce824 */ /* 0x000fe200078e0a03 */
[----:B------:R-:W-:Y:S01]  /*2520*/  ISETP.GT.U32.AND P6, PT, R3, R23, PT ;  /* 0x000000170300720c */ /* 0x000fe20003fc4070 */
[----:B------:R-:W-:-:S04]  /*2530*/  IMAD.HI.U32 R13, R8, R14, RZ ;  /* 0x0000000e080d7227 */ /* 0x000fc800078e00ff */
[----:B------:R-:W-:Y:S02]  /*2540*/  @!P1 IMAD.IADD R21, R21, 0x1, -R3 ;  /* 0x0000000115159824 */ /* 0x000fe400078e0a03 */
[----:B------:R-:W-:Y:S02]  /*2550*/  IMAD.MOV R13, RZ, RZ, -R13 ;  /* 0x000000ffff0d7224 */ /* 0x000fe400078e0a0d */
[--C-:B------:R-:W-:Y:S01]  /*2560*/  @!P5 IMAD.IADD R11, R11, 0x1, -R3.reuse ;  /* 0x000000010b0bd824 */ /* 0x100fe200078e0a03 */
[C---:B------:R-:W-:Y:S01]  /*2570*/  ISETP.GT.U32.AND P1, PT, R3.reuse, R21, PT ;  /* 0x000000150300720c */ /* 0x040fe20003f24070 */
[----:B------:R-:W-:Y:S02]  /*2580*/  IMAD R13, R3, R13, R14 ;  /* 0x0000000d030d7224 */ /* 0x000fe400078e020e */
[----:B------:R-:W-:Y:S01]  /*2590*/  @!P6 IMAD.IADD R23, R23, 0x1, -R3 ;  /* 0x000000011717e824 */ /* 0x000fe200078e0a03 */
[C---:B------:R-:W-:Y:S02]  /*25a0*/  ISETP.GT.U32.AND P0, PT, R3.reuse, R11, PT ;  /* 0x0000000b0300720c */ /* 0x040fe40003f04070 */
[----:B------:R-:W-:-:S02]  /*25b0*/  ISETP.GT.U32.AND P6, PT, R3, R13, PT ;  /* 0x0000000d0300720c */ /* 0x000fc40003fc4070 */
[----:B------:R-:W-:-:S04]  /*25c0*/  LOP3.LUT R24, R5, 0x24, RZ, 0xfc, !PT ;  /* 0x0000002405187812 */ /* 0x000fc800078efcff */
[----:B------:R-:W-:Y:S01]  /*25d0*/  IABS R27, R24 ;  /* 0x00000018001b7213 */ /* 0x000fe20000000000 */
[----:B------:R-:W-:Y:S01]  /*25e0*/  @!P1 IMAD.IADD R21, R21, 0x1, -R3 ;  /* 0x0000000115159824 */ /* 0x000fe200078e0a03 */
[----:B------:R-:W-:-:S03]  /*25f0*/  IABS R29, R28 ;  /* 0x0000001c001d7213 */ /* 0x000fc60000000000 */
[----:B------:R-:W-:Y:S01]  /*2600*/  @!P4 IMAD.MOV R21, RZ, RZ, -R21 ;  /* 0x000000ffff15c224 */ /* 0x000fe200078e0a15 */
[----:B------:R-:W-:Y:S01]  /*2610*/  ISETP.GT.U32.AND P4, PT, R3, R12, PT ;  /* 0x0000000c0300720c */ /* 0x000fe20003f84070 */
[--C-:B------:R-:W-:Y:S01]  /*2620*/  @!P0 IMAD.IADD R11, R11, 0x1, -R3.reuse ;  /* 0x000000010b0b8824 */ /* 0x100fe200078e0a03 */
[----:B------:R-:W-:Y:S01]  /*2630*/  ISETP.GT.U32.AND P0, PT, R3, R25, PT ;  /* 0x000000190300720c */ /* 0x000fe20003f04070 */
[----:B------:R-:W-:Y:S02]  /*2640*/  @!P6 IMAD.IADD R13, R13, 0x1, -R3 ;  /* 0x000000010d0de824 */ /* 0x000fe400078e0a03 */
[----:B------:R-:W-:Y:S01]  /*2650*/  IMAD.HI.U32 R14, R8, R27, RZ ;  /* 0x0000001b080e7227 */ /* 0x000fe200078e00ff */
[----:B------:R-:W-:Y:S02]  /*2660*/  ISETP.GE.AND P1, PT, R16, RZ, PT ;  /* 0x000000ff1000720c */ /* 0x000fe40003f26270 */
[----:B------:R-:W-:Y:S01]  /*2670*/  ISETP.GE.AND P5, PT, R17, RZ, PT ;  /* 0x000000ff1100720c */ /* 0x000fe20003fa6270 */
[----:B------:R-:W-:Y:S01]  /*2680*/  IMAD.MOV R16, RZ, RZ, -R14 ;  /* 0x000000ffff107224 */ /* 0x000fe200078e0a0e */
[----:B------:R-:W-:Y:S01]  /*2690*/  ISETP.GT.U32.AND P6, PT, R3, R13, PT ;  /* 0x0000000d0300720c */ /* 0x000fe20003fc4070 */
[----:B------:R-:W-:Y:S01]  /*26a0*/  IMAD.HI.U32 R15, R8, R29, RZ ;  /* 0x0000001d080f7227 */ /* 0x000fe200078e00ff */
[----:B------:R-:W-:-:S03]  /*26b0*/  LOP3.LUT R26, R5, 0x28, RZ, 0xfc, !PT ;  /* 0x00000028051a7812 */ /* 0x000fc600078efcff */
[----:B------:R-:W-:Y:S01]  /*26c0*/  IMAD R27, R3, R16, R27 ;  /* 0x00000010031b7224 */ /* 0x000fe200078e021b */
[----:B------:R-:W-:Y:S01]  /*26d0*/  IABS R17, R26 ;  /* 0x0000001a00117213 */ /* 0x000fe20000000000 */
[----:B------:R-:W-:Y:S02]  /*26e0*/  IMAD.MOV R16, RZ, RZ, -R15 ;  /* 0x000000ffff107224 */ /* 0x000fe400078e0a0f */
[--C-:B------:R-:W-:Y:S01]  /*26f0*/  @!P4 IMAD.IADD R12, R12, 0x1, -R3.reuse ;  /* 0x000000010c0cc824 */ /* 0x100fe200078e0a03 */
[----:B------:R-:W-:Y:S01]  /*2700*/  ISETP.GE.AND P4, PT, R22, RZ, PT ;  /* 0x000000ff1600720c */ /* 0x000fe20003f86270 */
[----:B------:R-:W-:Y:S02]  /*2710*/  @!P0 IMAD.IADD R25, R25, 0x1, -R3 ;  /* 0x0000000119198824 */ /* 0x000fe400078e0a03 */
[----:B------:R-:W-:Y:S02]  /*2720*/  IMAD R29, R3, R16, R29 ;  /* 0x00000010031d7224 */ /* 0x000fe400078e021d */
[----:B------:R-:W-:-:S04]  /*2730*/  IMAD.HI.U32 R14, R8, R17, RZ ;  /* 0x00000011080e7227 */ /* 0x000fc800078e00ff */
[----:B------:R-:W-:Y:S01]  /*2740*/  @!P1 IMAD.MOV R11, RZ, RZ, -R11 ;  /* 0x000000ffff0b9224 */ /* 0x000fe200078e0a0b */
[C---:B------:R-:W-:Y:S01]  /*2750*/  ISETP.GT.U32.AND P1, PT, R3.reuse, R25, PT ;  /* 0x000000190300720c */ /* 0x040fe20003f24070 */
[----:B------:R-:W-:Y:S01]  /*2760*/  @!P5 IMAD.MOV R23, RZ, RZ, -R23 ;  /* 0x000000ffff17d224 */ /* 0x000fe200078e0a17 */
[----:B------:R-:W-:Y:S01]  /*2770*/  ISETP.GT.U32.AND P5, PT, R3, R27, PT ;  /* 0x0000001b0300720c */ /* 0x000fe20003fa4070 */
[----:B------:R-:W-:Y:S01]  /*2780*/  @!P6 IMAD.IADD R13, R13, 0x1, -R3 ;  /* 0x000000010d0de824 */ /* 0x000fe200078e0a03 */
[----:B------:R-:W-:Y:S01]  /*2790*/  ISETP.GT.U32.AND P6, PT, R3, R29, PT ;  /* 0x0000001d0300720c */ /* 0x000fe20003fc4070 */
[----:B------:R-:W-:Y:S01]  /*27a0*/  IMAD.MOV R14, RZ, RZ, -R14 ;  /* 0x000000ffff0e7224 */ /* 0x000fe200078e0a0e */
[----:B------:R-:W-:-:S03]  /*27b0*/  ISETP.GE.AND P0, PT, R18, RZ, PT ;  /* 0x000000ff1200720c */ /* 0x000fc60003f06270 */
[----:B------:R-:W-:Y:S02]  /*27c0*/  IMAD R14, R3, R14, R17 ;  /* 0x0000000e030e7224 */ /* 0x000fe400078e0211 */
[----:B------:R-:W-:Y:S01]  /*27d0*/  @!P4 IMAD.MOV R12, RZ, RZ, -R12 ;  /* 0x000000ffff0cc224 */ /* 0x000fe200078e0a0c */
[----:B------:R-:W-:Y:S02]  /*27e0*/  LOP3.LUT R22, R5, 0x30, RZ, 0xfc, !PT ;  /* 0x0000003005167812 */ /* 0x000fe400078efcff */
[----:B------:R-:W-:Y:S01]  /*27f0*/  ISETP.GT.U32.AND P4, PT, R3, R14, PT ;  /* 0x0000000e0300720c */ /* 0x000fe20003f84070 */
[--C-:B------:R-:W-:Y:S01]  /*2800*/  @!P1 IMAD.IADD R25, R25, 0x1, -R3.reuse ;  /* 0x0000000119199824 */ /* 0x100fe200078e0a03 */
[----:B------:R-:W-:Y:S01]  /*2810*/  IABS R17, R22 ;  /* 0x0000001600117213 */ /* 0x000fe20000000000 */
[--C-:B------:R-:W-:Y:S01]  /*2820*/  @!P5 IMAD.IADD R27, R27, 0x1, -R3.reuse ;  /* 0x000000011b1bd824 */ /* 0x100fe200078e0a03 */
[----:B------:R-:W-:Y:S01]  /*2830*/  IABS R40, R30 ;  /* 0x0000001e00287213 */ /* 0x000fe20000000000 */
[----:B------:R-:W-:-:S02]  /*2840*/  @!P6 IMAD.IADD R29, R29, 0x1, -R3 ;  /* 0x000000011d1de824 */ /* 0x000fc400078e0a03 */
[----:B------:R-:W-:Y:S01]  /*2850*/  @!P0 IMAD.MOV R25, RZ, RZ, -R25 ;  /* 0x000000ffff198224 */ /* 0x000fe200078e0a19 */
[C---:B------:R-:W-:Y:S01]  /*2860*/  ISETP.GT.U32.AND P0, PT, R3.reuse, R27, PT ;  /* 0x0000001b0300720c */ /* 0x040fe20003f04070 */
[----:B------:R-:W-:Y:S01]  /*2870*/  IMAD.HI.U32 R15, R8, R17, RZ ;  /* 0x00000011080f7227 */ /* 0x000fe200078e00ff */
[----:B------:R-:W-:-:S03]  /*2880*/  ISETP.GT.U32.AND P6, PT, R3, R29, PT ;  /* 0x0000001d0300720c */ /* 0x000fc60003fc4070 */
[----:B------:R-:W-:-:S04]  /*2890*/  IMAD.HI.U32 R16, R8, R40, RZ ;  /* 0x0000002808107227 */ /* 0x000fc800078e00ff */
[----:B------:R-:W-:Y:S02]  /*28a0*/  @!P4 IMAD.IADD R14, R14, 0x1, -R3 ;  /* 0x000000010e0ec824 */ /* 0x000fe400078e0a03 */
[----:B------:R-:W-:Y:S02]  /*28b0*/  IMAD.MOV R18, RZ, RZ, -R15 ;  /* 0x000000ffff127224 */ /* 0x000fe400078e0a0f */
[----:B------:R-:W-:Y:S01]  /*28c0*/  IMAD.MOV R16, RZ, RZ, -R16 ;  /* 0x000000ffff107224 */ /* 0x000fe200078e0a10 */
[----:B------:R-:W-:Y:S01]  /*28d0*/  ISETP.GE.AND P1, PT, R20, RZ, PT ;  /* 0x000000ff1400720c */ /* 0x000fe20003f26270 */
[C---:B------:R-:W-:Y:S01]  /*28e0*/  IMAD R15, R3.reuse, R18, R17 ;  /* 0x00000012030f7224 */ /* 0x040fe200078e0211 */
[C---:B------:R-:W-:Y:S01]  /*28f0*/  ISETP.GT.U32.AND P4, PT, R3.reuse, R14, PT ;  /* 0x0000000e0300720c */ /* 0x040fe20003f84070 */
[----:B------:R-:W-:Y:S01]  /*2900*/  IMAD R40, R3, R16, R40 ;  /* 0x0000001003287224 */ /* 0x000fe200078e0228 */
[----:B------:R-:W-:Y:S01]  /*2910*/  ISETP.GE.AND P5, PT, R24, RZ, PT ;  /* 0x000000ff1800720c */ /* 0x000fe20003fa6270 */
[--C-:B------:R-:W-:Y:S01]  /*2920*/  @!P0 IMAD.IADD R27, R27, 0x1, -R3.reuse ;  /* 0x000000011b1b8824 */ /* 0x100fe200078e0a03 */
[----:B------:R-:W-:Y:S01]  /*2930*/  LOP3.LUT R24, R5, 0x38, RZ, 0xfc, !PT ;  /* 0x0000003805187812 */ /* 0x000fe200078efcff */
[----:B------:R-:W-:Y:S01]  /*2940*/  @!P6 IMAD.IADD R29, R29, 0x1, -R3 ;  /* 0x000000011d1de824 */ /* 0x000fe200078e0a03 */
[----:B------:R-:W-:-:S02]  /*2950*/  ISETP.GT.U32.AND P0, PT, R3, R15, PT ;  /* 0x0000000f0300720c */ /* 0x000fc40003f04070 */
[----:B------:R-:W-:Y:S02]  /*2960*/  ISETP.GT.U32.AND P6, PT, R3, R40, PT ;  /* 0x000000280300720c */ /* 0x000fe40003fc4070 */
[----:B------:R-:W-:Y:S01]  /*2970*/  IABS R17, R24 ;  /* 0x0000001800117213 */ /* 0x000fe20000000000 */
[----:B------:R-:W-:Y:S01]  /*2980*/  @!P1 IMAD.MOV R13, RZ, RZ, -R13 ;  /* 0x000000ffff0d9224 */ /* 0x000fe200078e0a0d */
[----:B------:R-:W-:Y:S01]  /*2990*/  ISETP.GE.AND P1, PT, R26, RZ, PT ;  /* 0x000000ff1a00720c */ /* 0x000fe20003f26270 */
[--C-:B------:R-:W-:Y:S01]  /*29a0*/  @!P4 IMAD.IADD R14, R14, 0x1, -R3.reuse ;  /* 0x000000010e0ec824 */ /* 0x100fe200078e0a03 */
[----:B------:R-:W-:Y:S01]  /*29b0*/  ISETP.GE.AND P4, PT, R28, RZ, PT ;  /* 0x000000ff1c00720c */ /* 0x000fe20003f86270 */
[----:B------:R-:W-:Y:S01]  /*29c0*/  IMAD.HI.U32 R16, R8, R17, RZ ;  /* 0x0000001108107227 */ /* 0x000fe200078e00ff */
[C---:B------:R-:W-:Y:S02]  /*29d0*/  LOP3.LUT R26, R5.reuse, 0x3c, RZ, 0xfc, !PT ;  /* 0x0000003c051a7812 */ /* 0x040fe400078efcff */
[----:B------:R-:W-:Y:S01]  /*29e0*/  LOP3.LUT R28, R5, 0x40, RZ, 0xfc, !PT ;  /* 0x00000040051c7812 */ /* 0x000fe200078efcff */
[----:B------:R-:W-:Y:S01]  /*29f0*/  IMAD.MOV R16, RZ, RZ, -R16 ;  /* 0x000000ffff107224 */ /* 0x000fe200078e0a10 */
[----:B------:R-:W-:Y:S01]  /*2a00*/  IABS R38, R26 ;  /* 0x0000001a00267213 */ /* 0x000fe20000000000 */
[--C-:B------:R-:W-:Y:S01]  /*2a10*/  @!P0 IMAD.IADD R15, R15, 0x1, -R3.reuse ;  /* 0x000000010f0f8824 */ /* 0x100fe200078e0a03 */
[----:B------:R-:W-:Y:S01]  /*2a20*/  IABS R20, R28 ;  /* 0x0000001c00147213 */ /* 0x000fe20000000000 */
[----:B------:R-:W-:-:S02]  /*2a30*/  @!P6 IMAD.IADD R40, R40, 0x1, -R3 ;  /* 0x000000012828e824 */ /* 0x000fc400078e0a03 */
[C---:B------:R-:W-:Y:S02]  /*2a40*/  IMAD R16, R3.reuse, R16, R17 ;  /* 0x0000001003107224 */ /* 0x040fe400078e0211 */
[----:B------:R-:W-:Y:S01]  /*2a50*/  @!P5 IMAD.MOV R27, RZ, RZ, -R27 ;  /* 0x000000ffff1bd224 */ /* 0x000fe200078e0a1b */
[C---:B------:R-:W-:Y:S01]  /*2a60*/  ISETP.GT.U32.AND P5, PT, R3.reuse, R15, PT ;  /* 0x0000000f0300720c */ /* 0x040fe20003fa4070 */
[----:B------:R-:W-:Y:S01]  /*2a70*/  IMAD.HI.U32 R17, R8, R38, RZ ;  /* 0x0000002608117227 */ /* 0x000fe200078e00ff */
[----:B------:R-:W-:-:S03]  /*2a80*/  ISETP.GT.U32.AND P6, PT, R3, R40, PT ;  /* 0x000000280300720c */ /* 0x000fc60003fc4070 */
[----:B------:R-:W-:Y:S01]  /*2a90*/  IMAD.HI.U32 R18, R8, R20, RZ ;  /* 0x0000001408127227 */ /* 0x000fe200078e00ff */
[----:B------:R-:W-:-:S03]  /*2aa0*/  ISETP.GE.AND P0, PT, R22, RZ, PT ;  /* 0x000000ff1600720c */ /* 0x000fc60003f06270 */
[----:B------:R-:W-:Y:S02]  /*2ab0*/  IMAD.MOV R17, RZ, RZ, -R17 ;  /* 0x000000ffff117224 */ /* 0x000fe400078e0a11 */
[----:B------:R-:W-:Y:S02]  /*2ac0*/  IMAD.MOV R22, RZ, RZ, -R18 ;  /* 0x000000ffff167224 */ /* 0x000fe400078e0a12 */
[C---:B------:R-:W-:Y:S02]  /*2ad0*/  IMAD R38, R3.reuse, R17, R38 ;  /* 0x0000001103267224 */ /* 0x040fe400078e0226 */
[----:B------:R-:W-:Y:S02]  /*2ae0*/  IMAD R17, R3, R22, R20 ;  /* 0x0000001603117224 */ /* 0x000fe400078e0214 */
[--C-:B------:R-:W-:Y:S01]  /*2af0*/  @!P5 IMAD.IADD R15, R15, 0x1, -R3.reuse ;  /* 0x000000010f0fd824 */ /* 0x100fe200078e0a03 */
[C---:B------:R-:W-:Y:S01]  /*2b00*/  ISETP.GT.U32.AND P5, PT, R3.reuse, R38, PT ;  /* 0x000000260300720c */ /* 0x040fe20003fa4070 */
[----:B------:R-:W-:Y:S01]  /*2b10*/  @!P6 IMAD.IADD R40, R40, 0x1, -R3 ;  /* 0x000000012828e824 */ /* 0x000fe200078e0a03 */
[C---:B------:R-:W-:Y:S01]  /*2b20*/  ISETP.GT.U32.AND P6, PT, R3.reuse, R17, PT ;  /* 0x000000110300720c */ /* 0x040fe20003fc4070 */
[----:B------:R-:W-:Y:S01]  /*2b30*/  @!P1 IMAD.MOV R14, RZ, RZ, -R14 ;  /* 0x000000ffff0e9224 */ /* 0x000fe200078e0a0e */
[----:B------:R-:W-:-:S02]  /*2b40*/  ISETP.GT.U32.AND P1, PT, R3, R16, PT ;  /* 0x000000100300720c */ /* 0x000fc40003f24070 */
[----:B------:R-:W-:Y:S01]  /*2b50*/  IABS R36, R31 ;  /* 0x0000001f00247213 */ /* 0x000fe20000000000 */
[----:B------:R-:W-:Y:S01]  /*2b60*/  @!P4 IMAD.MOV R29, RZ, RZ, -R29 ;  /* 0x000000ffff1dc224 */ /* 0x000fe200078e0a1d */
[----:B------:R-:W-:Y:S02]  /*2b70*/  ISETP.GE.AND P4, PT, R30, RZ, PT ;  /* 0x000000ff1e00720c */ /* 0x000fe40003f86270 */
[----:B------:R-:W-:Y:S01]  /*2b80*/  LOP3.LUT R22, R5, 0x48, RZ, 0xfc, !PT ;  /* 0x0000004805167812 */ /* 0x000fe200078efcff */
[----:B------:R-:W-:-:S03]  /*2b90*/  IMAD.HI.U32 R18, R8, R36, RZ ;  /* 0x0000002408127227 */ /* 0x000fc600078e00ff */
[----:B------:R-:W-:Y:S01]  /*2ba0*/  IABS R41, R22 ;  /* 0x0000001600297213 */ /* 0x000fe20000000000 */
[----:B------:R-:W-:Y:S02]  /*2bb0*/  IMAD.MOV R18, RZ, RZ, -R18 ;  /* 0x000000ffff127224 */ /* 0x000fe400078e0a12 */
[--C-:B------:R-:W-:Y:S02]  /*2bc0*/  @!P5 IMAD.IADD R38, R38, 0x1, -R3.reuse ;  /* 0x000000012626d824 */ /* 0x100fe400078e0a03 */
[--C-:B------:R-:W-:Y:S02]  /*2bd0*/  @!P6 IMAD.IADD R17, R17, 0x1, -R3.reuse ;  /* 0x000000011111e824 */ /* 0x100fe400078e0a03 */
[----:B------:R-:W-:Y:S02]  /*2be0*/  @!P1 IMAD.IADD R16, R16, 0x1, -R3 ;  /* 0x0000000110109824 */ /* 0x000fe400078e0a03 */
[C---:B------:R-:W-:Y:S01]  /*2bf0*/  IMAD R36, R3.reuse, R18, R36 ;  /* 0x0000001203247224 */ /* 0x040fe200078e0224 */
[C---:B------:R-:W-:Y:S01]  /*2c00*/  ISETP.GT.U32.AND P6, PT, R3.reuse, R17, PT ;  /* 0x000000110300720c */ /* 0x040fe20003fc4070 */
[----:B------:R-:W-:Y:S01]  /*2c10*/  @!P0 IMAD.MOV R15, RZ, RZ, -R15 ;  /* 0x000000ffff0f8224 */ /* 0x000fe200078e0a0f */
[C---:B------:R-:W-:Y:S01]  /*2c20*/  ISETP.GT.U32.AND P0, PT, R3.reuse, R38, PT ;  /* 0x000000260300720c */ /* 0x040fe20003f04070 */
[----:B------:R-:W-:Y:S01]  /*2c30*/  IMAD.HI.U32 R18, R8, R41, RZ ;  /* 0x0000002908127227 */ /* 0x000fe200078e00ff */
[----:B------:R-:W-:-:S03]  /*2c40*/  ISETP.GT.U32.AND P5, PT, R3, R16, PT ;  /* 0x000000100300720c */ /* 0x000fc60003fa4070 */
[----:B------:R-:W-:Y:S01]  /*2c50*/  @!P4 IMAD.MOV R40, RZ, RZ, -R40 ;  /* 0x000000ffff28c224 */ /* 0x000fe200078e0a28 */
[----:B------:R-:W-:Y:S01]  /*2c60*/  ISETP.GT.U32.AND P4, PT, R3, R36, PT ;  /* 0x000000240300720c */ /* 0x000fe20003f84070 */
[----:B------:R-:W-:Y:S01]  /*2c70*/  IMAD.MOV R18, RZ, RZ, -R18 ;  /* 0x000000ffff127224 */ /* 0x000fe200078e0a12 */
[----:B------:R-:W-:Y:S02]  /*2c80*/  ISETP.GE.AND P1, PT, R24, RZ, PT ;  /* 0x000000ff1800720c */ /* 0x000fe40003f26270 */
[----:B------:R-:W-:Y:S01]  /*2c90*/  LOP3.LUT R24, R5, 0x4c, RZ, 0xfc, !PT ;  /* 0x0000004c05187812 */ /* 0x000fe200078efcff */
[----:B------:R-:W-:Y:S01]  /*2ca0*/  IMAD R41, R3, R18, R41 ;  /* 0x0000001203297224 */ /* 0x000fe200078e0229 */
[----:B------:R-:W-:Y:S01]  /*2cb0*/  IABS R39, R44 ;  /* 0x0000002c00277213 */ /* 0x000fe20000000000 */
[--C-:B------:R-:W-:Y:S01]  /*2cc0*/  @!P0 IMAD.IADD R38, R38, 0x1, -R3.reuse ;  /* 0x0000000126268824 */ /* 0x100fe200078e0a03 */
[----:B------:R-:W-:Y:S01]  /*2cd0*/  IABS R34, R24 ;  /* 0x0000001800227213 */ /* 0x000fe20000000000 */
[----:B------:R-:W-:Y:S01]  /*2ce0*/  @!P6 IMAD.IADD R17, R17, 0x1, -R3 ;  /* 0x000000011111e824 */ /* 0x000fe200078e0a03 */
[----:B------:R-:W-:Y:S01]  /*2cf0*/  ISETP.GE.AND P0, PT, R28, RZ, PT ;  /* 0x000000ff1c00720c */ /* 0x000fe20003f06270 */
[----:B------:R-:W-:Y:S01]  /*2d00*/  IMAD.HI.U32 R20, R8, R39, RZ ;  /* 0x0000002708147227 */ /* 0x000fe200078e00ff */
[----:B------:R-:W-:-:S03]  /*2d10*/  ISETP.GT.U32.AND P6, PT, R3, R41, PT ;  /* 0x000000290300720c */ /* 0x000fc60003fc4070 */
[--C-:B------:R-:W-:Y:S01]  /*2d20*/  @!P5 IMAD.IADD R16, R16, 0x1, -R3.reuse ;  /* 0x000000011010d824 */ /* 0x100fe200078e0a03 */
[----:B------:R-:W-:Y:S01]  /*2d30*/  ISETP.GE.AND P5, PT, R26, RZ, PT ;  /* 0x000000ff1a00720c */ /* 0x000fe20003fa6270 */
[----:B------:R-:W-:Y:S02]  /*2d40*/  @!P4 IMAD.IADD R36, R36, 0x1, -R3 ;  /* 0x000000012424c824 */ /* 0x000fe400078e0a03 */
[----:B------:R-:W-:-:S04]  /*2d50*/  IMAD.HI.U32 R18, R8, R34, RZ ;  /* 0x0000002208127227 */ /* 0x000fc800078e00ff */
[----:B------:R-:W-:Y:S02]  /*2d60*/  IMAD.MOV R20, RZ, RZ, -R20 ;  /* 0x000000ffff147224 */ /* 0x000fe400078e0a14 */
[----:B------:R-:W-:Y:S01]  /*2d70*/  @!P1 IMAD.MOV R16, RZ, RZ, -R16 ;  /* 0x000000ffff109224 */ /* 0x000fe200078e0a10 */
[----:B------:R-:W-:Y:S01]  /*2d80*/  ISETP.GT.U32.AND P1, PT, R3, R36, PT ;  /* 0x000000240300720c */ /* 0x000fe20003f24070 */
[----:B------:R-:W-:Y:S01]  /*2d90*/  IMAD.MOV R18, RZ, RZ, -R18 ;  /* 0x000000ffff127224 */ /* 0x000fe200078e0a12 */
[----:B------:R-:W-:Y:S01]  /*2da0*/  LOP3.LUT R26, R5, 0x54, RZ, 0xfc, !PT ;  /* 0x00000054051a7812 */ /* 0x000fe200078efcff */
[C---:B------:R-:W-:Y:S02]  /*2db0*/  IMAD R39, R3.reuse, R20, R39 ;  /* 0x0000001403277224 */ /* 0x040fe400078e0227 */
[----:B------:R-:W-:Y:S01]  /*2dc0*/  IMAD R34, R3, R18, R34 ;  /* 0x0000001203227224 */ /* 0x000fe200078e0222 */
[----:B------:R-:W-:Y:S01]  /*2dd0*/  IABS R32, R26 ;  /* 0x0000001a00207213 */ /* 0x000fe20000000000 */
[----:B------:R-:W-:-:S02]  /*2de0*/  @!P6 IMAD.IADD R41, R41, 0x1, -R3 ;  /* 0x000000012929e824 */ /* 0x000fc400078e0a03 */
[----:B------:R-:W-:Y:S01]  /*2df0*/  @!P0 IMAD.MOV R17, RZ, RZ, -R17 ;  /* 0x000000ffff118224 */ /* 0x000fe200078e0a11 */
[C---:B------:R-:W-:Y:S01]  /*2e00*/  ISETP.GT.U32.AND P0, PT, R3.reuse, R39, PT ;  /* 0x000000270300720c */ /* 0x040fe20003f04070 */
[----:B------:R-:W-:Y:S01]  /*2e10*/  @!P5 IMAD.MOV R38, RZ, RZ, -R38 ;  /* 0x000000ffff26d224 */ /* 0x000fe200078e0a26 */
[----:B------:R-:W-:Y:S01]  /*2e20*/  ISETP.GT.U32.AND P5, PT, R3, R34, PT ;  /* 0x000000220300720c */ /* 0x000fe20003fa4070 */
[----:B------:R-:W-:Y:S01]  /*2e30*/  IMAD.HI.U32 R18, R8, R32, RZ ;  /* 0x0000002008127227 */ /* 0x000fe200078e00ff */
[----:B------:R-:W-:Y:S02]  /*2e40*/  ISETP.GE.AND P4, PT, R31, RZ, PT ;  /* 0x000000ff1f00720c */ /* 0x000fe40003f86270 */
[----:B------:R-:W-:Y:S02]  /*2e50*/  ISETP.GT.U32.AND P6, PT, R3, R41, PT ;  /* 0x000000290300720c */ /* 0x000fe40003fc4070 */
[----:B------:R-:W-:Y:S01]  /*2e60*/  LOP3.LUT R28, R5, 0x58, RZ, 0xfc, !PT ;  /* 0x00000058051c7812 */ /* 0x000fe200078efcff */
[--C-:B------:R-:W-:Y:S01]  /*2e70*/  @!P1 IMAD.IADD R36, R36, 0x1, -R3.reuse ;  /* 0x0000000124249824 */ /* 0x100fe200078e0a03 */
[----:B------:R-:W-:Y:S01]  /*2e80*/  ISETP.GE.AND P1, PT, R22, RZ, PT ;  /* 0x000000ff1600720c */ /* 0x000fe20003f26270 */
[----:B------:R-:W-:Y:S01]  /*2e90*/  IMAD.MOV R18, RZ, RZ, -R18 ;  /* 0x000000ffff127224 */ /* 0x000fe200078e0a12 */
[----:B------:R-:W-:Y:S01]  /*2ea0*/  IABS R35, R28 ;  /* 0x0000001c00237213 */ /* 0x000fe20000000000 */
[----:B------:R-:W-:Y:S01]  /*2eb0*/  @!P0 IMAD.IADD R39, R39, 0x1, -R3 ;  /* 0x0000000127278824 */ /* 0x000fe200078e0a03 */
[----:B------:R-:W-:Y:S01]  /*2ec0*/  LOP3.LUT R22, R5, 0x60, RZ, 0xfc, !PT ;  /* 0x0000006005167812 */ /* 0x000fe200078efcff */
[----:B------:R-:W-:-:S02]  /*2ed0*/  IMAD R32, R3, R18, R32 ;  /* 0x0000001203207224 */ /* 0x000fc400078e0220 */
[----:B------:R-:W-:Y:S01]  /*2ee0*/  IMAD.HI.U32 R18, R8, R35, RZ ;  /* 0x0000002308127227 */ /* 0x000fe200078e00ff */
[----:B------:R-:W-:-:S03]  /*2ef0*/  IABS R33, R22 ;  /* 0x0000001600217213 */ /* 0x000fc60000000000 */
[--C-:B------:R-:W-:Y:S02]  /*2f00*/  @!P5 IMAD.IADD R34, R34, 0x1, -R3.reuse ;  /* 0x000000012222d824 */ /* 0x100fe400078e0a03 */
[----:B------:R-:W-:Y:S02]  /*2f10*/  @!P6 IMAD.IADD R41, R41, 0x1, -R3 ;  /* 0x000000012929e824 */ /* 0x000fe400078e0a03 */
[----:B------:R-:W-:Y:S01]  /*2f20*/  @!P4 IMAD.MOV R36, RZ, RZ, -R36 ;  /* 0x000000ffff24c224 */ /* 0x000fe200078e0a24 */
[C---:B------:R-:W-:Y:S01]  /*2f30*/  ISETP.GT.U32.AND P4, PT, R3.reuse, R39, PT ;  /* 0x000000270300720c */ /* 0x040fe20003f84070 */
[----:B------:R-:W-:Y:S01]  /*2f40*/  IMAD.MOV R18, RZ, RZ, -R18 ;  /* 0x000000ffff127224 */ /* 0x000fe200078e0a12 */
[C---:B------:R-:W-:Y:S01]  /*2f50*/  ISETP.GT.U32.AND P5, PT, R3.reuse, R34, PT ;  /* 0x000000220300720c */ /* 0x040fe20003fa4070 */
[----:B------:R-:W-:Y:S01]  /*2f60*/  @!P1 IMAD.MOV R41, RZ, RZ, -R41 ;  /* 0x000000ffff299224 */ /* 0x000fe200078e0a29 */
[----:B------:R-:W-:Y:S01]  /*2f70*/  ISETP.GE.AND P1, PT, R44, RZ, PT ;  /* 0x000000ff2c00720c */ /* 0x000fe20003f26270 */
[C---:B------:R-:W-:Y:S01]  /*2f80*/  IMAD R35, R3.reuse, R18, R35 ;  /* 0x0000001203237224 */ /* 0x040fe200078e0223 */
[----:B------:R-:W-:Y:S01]  /*2f90*/  IABS R30, R45 ;  /* 0x0000002d001e7213 */ /* 0x000fe20000000000 */
[----:B------:R-:W-:Y:S01]  /*2fa0*/  IMAD.HI.U32 R18, R8, R33, RZ ;  /* 0x0000002108127227 */ /* 0x000fe200078e00ff */
[----:B------:R-:W-:-:S02]  /*2fb0*/  ISETP.GT.U32.AND P6, PT, R3, R32, PT ;  /* 0x000000200300720c */ /* 0x000fc40003fc4070 */
[----:B------:R-:W-:Y:S01]  /*2fc0*/  ISETP.GE.AND P0, PT, R24, RZ, PT ;  /* 0x000000ff1800720c */ /* 0x000fe20003f06270 */
[----:B------:R-:W-:Y:S02]  /*2fd0*/  IMAD.MOV R18, RZ, RZ, -R18 ;  /* 0x000000ffff127224 */ /* 0x000fe400078e0a12 */
[----:B------:R-:W-:-:S04]  /*2fe0*/  IMAD.HI.U32 R20, R8, R30, RZ ;  /* 0x0000001e08147227 */ /* 0x000fc800078e00ff */
[----:B------:R-:W-:Y:S02]  /*2ff0*/  @!P4 IMAD.IADD R39, R39, 0x1, -R3 ;  /* 0x000000012727c824 */ /* 0x000fe400078e0a03 */
[C---:B------:R-:W-:Y:S02]  /*3000*/  IMAD R33, R3.reuse, R18, R33 ;  /* 0x0000001203217224 */ /* 0x040fe400078e0221 */
[----:B------:R-:W-:Y:S02]  /*3010*/  IMAD.MOV R20, RZ, RZ, -R20 ;  /* 0x000000ffff147224 */ /* 0x000fe400078e0a14 */
[----:B------:R-:W-:Y:S01]  /*3020*/  @!P5 IMAD.IADD R34, R34, 0x1, -R3 ;  /* 0x000000012222d824 */ /* 0x000fe200078e0a03 */
[C---:B------:R-:W-:Y:S01]  /*3030*/  ISETP.GT.U32.AND P5, PT, R3.reuse, R35, PT ;  /* 0x000000230300720c */ /* 0x040fe20003fa4070 */
[----:B------:R-:W-:Y:S01]  /*3040*/  @!P1 IMAD.MOV R39, RZ, RZ, -R39 ;  /* 0x000000ffff279224 */ /* 0x000fe200078e0a27 */
[C---:B------:R-:W-:Y:S01]  /*3050*/  ISETP.GT.U32.AND P1, PT, R3.reuse, R33, PT ;  /* 0x000000210300720c */ /* 0x040fe20003f24070 */
[----:B------:R-:W-:-:S02]  /*3060*/  IMAD R30, R3, R20, R30 ;  /* 0x00000014031e7224 */ /* 0x000fc400078e021e */
[--C-:B------:R-:W-:Y:S02]  /*3070*/  @!P6 IMAD.IADD R32, R32, 0x1, -R3.reuse ;  /* 0x000000012020e824 */ /* 0x100fe400078e0a03 */
[----:B------:R-:W-:Y:S01]  /*3080*/  @!P0 IMAD.MOV R34, RZ, RZ, -R34 ;  /* 0x000000ffff228224 */ /* 0x000fe200078e0a22 */
[C---:B------:R-:W-:Y:S02]  /*3090*/  ISETP.GT.U32.AND P0, PT, R3.reuse, R30, PT ;  /* 0x0000001e0300720c */ /* 0x040fe40003f04070 */
[----:B------:R-:W-:Y:S02]  /*30a0*/  ISETP.GT.U32.AND P6, PT, R3, R32, PT ;  /* 0x000000200300720c */ /* 0x000fe40003fc4070 */
[----:B------:R-:W-:Y:S01]  /*30b0*/  LOP3.LUT R44, R5, 0x68, RZ, 0xfc, !PT ;  /* 0x00000068052c7812 */ /* 0x000fe200078efcff */
[--C-:B------:R-:W-:Y:S01]  /*30c0*/  @!P5 IMAD.IADD R35, R35, 0x1, -R3.reuse ;  /* 0x000000012323d824 */ /* 0x100fe200078e0a03 */
[----:B------:R-:W-:Y:S01]  /*30d0*/  ISETP.GE.AND P4, PT, R26, RZ, PT ;  /* 0x000000ff1a00720c */ /* 0x000fe20003f86270 */
[----:B------:R-:W-:Y:S01]  /*30e0*/  @!P1 IMAD.IADD R33, R33, 0x1, -R3 ;  /* 0x0000000121219824 */ /* 0x000fe200078e0a03 */
[----:B------:R-:W-:-:S02]  /*30f0*/  IABS R31, R44 ;  /* 0x0000002c001f7213 */ /* 0x000fc40000000000 */
[C---:B------:R-:W-:Y:S02]  /*3100*/  ISETP.GT.U32.AND P5, PT, R3.reuse, R35, PT ;  /* 0x000000230300720c */ /* 0x040fe40003fa4070 */
[----:B------:R-:W-:Y:S01]  /*3110*/  ISETP.GT.U32.AND P1, PT, R3, R33, PT ;  /* 0x000000210300720c */ /* 0x000fe20003f24070 */
[----:B------:R-:W-:Y:S01]  /*3120*/  @!P0 IMAD.IADD R30, R30, 0x1, -R3 ;  /* 0x000000011e1e8824 */ /* 0x000fe200078e0a03 */
[----:B------:R-:W-:Y:S01]  /*3130*/  LOP3.LUT R24, R5, 0x64, RZ, 0xfc, !PT ;  /* 0x0000006405187812 */ /* 0x000fe200078efcff */
[----:B------:R-:W-:-:S04]  /*3140*/  IMAD.HI.U32 R20, R8, R31, RZ ;  /* 0x0000001f08147227 */ /* 0x000fc800078e00ff */
[----:B------:R-:W-:Y:S01]  /*3150*/  @!P6 IMAD.IADD R32, R32, 0x1, -R3 ;  /* 0x000000012020e824 */ /* 0x000fe200078e0a03 */
[----:B------:R-:W-:Y:S01]  /*3160*/  ISETP.GE.AND P6, PT, R28, RZ, PT ;  /* 0x000000ff1c00720c */ /* 0x000fe20003fc6270 */
[----:B------:R-:W-:Y:S01]  /*3170*/  IMAD.MOV R20, RZ, RZ, -R20 ;  /* 0x000000ffff147224 */ /* 0x000fe200078e0a14 */
[----:B------:R-:W-:Y:S02]  /*3180*/  IABS R28, R24 ;  /* 0x00000018001c7213 */ /* 0x000fe40000000000 */
[----:B------:R-:W-:Y:S01]  /*3190*/  ISETP.GT.U32.AND P0, PT, R3, R30, PT ;  /* 0x0000001e0300720c */ /* 0x000fe20003f04070 */
[----:B------:R-:W-:Y:S01]  /*31a0*/  @!P4 IMAD.MOV R32, RZ, RZ, -R32 ;  /* 0x000000ffff20c224 */ /* 0x000fe200078e0a20 */
[----:B------:R-:W-:Y:S01]  /*31b0*/  ISETP.GE.AND P4, PT, R45, RZ, PT ;  /* 0x000000ff2d00720c */ /* 0x000fe20003f86270 */
[----:B------:R-:W-:Y:S02]  /*31c0*/  IMAD R31, R3, R20, R31 ;  /* 0x00000014031f7224 */ /* 0x000fe400078e021f */
[----:B------:R-:W-:-:S04]  /*31d0*/  IMAD.HI.U32 R18, R8, R28, RZ ;  /* 0x0000001c08127227 */ /* 0x000fc800078e00ff */
[--C-:B------:R-:W-:Y:S01]  /*31e0*/  @!P5 IMAD.IADD R35, R35, 0x1, -R3.reuse ;  /* 0x000000012323d824 */ /* 0x100fe200078e0a03 */
[----:B------:R-:W-:Y:S01]  /*31f0*/  ISETP.GE.AND P5, PT, R22, RZ, PT ;  /* 0x000000ff1600720c */ /* 0x000fe20003fa6270 */
[--C-:B------:R-:W-:Y:S01]  /*3200*/  @!P1 IMAD.IADD R33, R33, 0x1, -R3.reuse ;  /* 0x0000000121219824 */ /* 0x100fe200078e0a03 */
[C---:B------:R-:W-:Y:S01]  /*3210*/  ISETP.GT.U32.AND P1, PT, R3.reuse, R31, PT ;  /* 0x0000001f0300720c */ /* 0x040fe20003f24070 */
[----:B------:R-:W-:Y:S01]  /*3220*/  IMAD.MOV R22, RZ, RZ, -R18 ;  /* 0x000000ffff167224 */ /* 0x000fe200078e0a12 */
[----:B------:R-:W-:Y:S01]  /*3230*/  IABS R26, R47 ;  /* 0x0000002f001a7213 */ /* 0x000fe20000000000 */
[----:B------:R-:W-:Y:S02]  /*3240*/  @!P0 IMAD.IADD R30, R30, 0x1, -R3 ;  /* 0x000000011e1e8824 */ /* 0x000fe400078e0a03 */
[----:B------:R-:W-:Y:S02]  /*3250*/  IMAD R28, R3, R22, R28 ;  /* 0x00000016031c7224 */ /* 0x000fe400078e021c */
[----:B------:R-:W-:-:S02]  /*3260*/  @!P4 IMAD.MOV R30, RZ, RZ, -R30 ;  /* 0x000000ffff1ec224 */ /* 0x000fc400078e0a1e */
[----:B------:R-:W-:Y:S01]  /*3270*/  IMAD.HI.U32 R18, R8, R26, RZ ;  /* 0x0000001a08127227 */ /* 0x000fe200078e00ff */
[----:B------:R-:W-:Y:S02]  /*3280*/  ISETP.GT.U32.AND P4, PT, R3, R28, PT ;  /* 0x0000001c0300720c */ /* 0x000fe40003f84070 */
[----:B------:R-:W-:Y:S01]  /*3290*/  IABS R77, R48 ;  /* 0x00000030004d7213 */ /* 0x000fe20000000000 */
[----:B------:R-:W-:Y:S02]  /*32a0*/  @!P1 IMAD.IADD R31, R31, 0x1, -R3 ;  /* 0x000000011f1f9824 */ /* 0x000fe400078e0a03 */
[----:B------:R-:W-:-:S03]  /*32b0*/  IMAD.MOV R18, RZ, RZ, -R18 ;  /* 0x000000ffff127224 */ /* 0x000fc600078e0a12 */
[C---:B------:R-:W-:Y:S01]  /*32c0*/  ISETP.GT.U32.AND P1, PT, R3.reuse, R31, PT ;  /* 0x0000001f0300720c */ /* 0x040fe20003f24070 */
[----:B------:R-:W-:Y:S02]  /*32d0*/  IMAD R26, R3, R18, R26 ;  /* 0x00000012031a7224 */ /* 0x000fe400078e021a */
[----:B------:R-:W-:-:S04]  /*32e0*/  IMAD.HI.U32 R18, R8, R77, RZ ;  /* 0x0000004d08127227 */ /* 0x000fc800078e00ff */
[----:B------:R-:W-:Y:S02]  /*32f0*/  @!P4 IMAD.IADD R28, R28, 0x1, -R3 ;  /* 0x000000011c1cc824 */ /* 0x000fe400078e0a03 */
[----:B------:R-:W-:Y:S02]  /*3300*/  IMAD.MOV R18, RZ, RZ, -R18 ;  /* 0x000000ffff127224 */ /* 0x000fe400078e0a12 */
[----:B------:R-:W-:Y:S01]  /*3310*/  @!P6 IMAD.MOV R35, RZ, RZ, -R35 ;  /* 0x000000ffff23e224 */ /* 0x000fe200078e0a23 */
[----:B------:R-:W-:Y:S01]  /*3320*/  ISETP.GE.AND P6, PT, R44, RZ, PT ;  /* 0x000000ff2c00720c */ /* 0x000fe20003fc6270 */
[----:B------:R-:W-:Y:S01]  /*3330*/  @!P5 IMAD.MOV R33, RZ, RZ, -R33 ;  /* 0x000000ffff21d224 */ /* 0x000fe200078e0a21 */
[----:B------:R-:W-:Y:S01]  /*3340*/  IABS R44, R49 ;  /* 0x00000031002c7213 */ /* 0x000fe20000000000 */
[C---:B------:R-:W-:Y:S01]  /*3350*/  IMAD R77, R3.reuse, R18, R77 ;  /* 0x00000012034d7224 */ /* 0x040fe200078e024d */
[C---:B------:R-:W-:Y:S02]  /*3360*/  ISETP.GT.U32.AND P4, PT, R3.reuse, R28, PT ;  /* 0x0000001c0300720c */ /* 0x040fe40003f84070 */
[----:B------:R-:W-:Y:S01]  /*3370*/  ISETP.GT.U32.AND P5, PT, R3, R26, PT ;  /* 0x0000001a0300720c */ /* 0x000fe20003fa4070 */
[----:B------:R-:W-:Y:S01]  /*3380*/  @!P1 IMAD.IADD R31, R31, 0x1, -R3 ;  /* 0x000000011f1f9824 */ /* 0x000fe200078e0a03 */
[----:B------:R-:W-:Y:S01]  /*3390*/  IABS R45, R51 ;  /* 0x00000033002d7213 */ /* 0x000fe20000000000 */
[----:B------:R-:W-:Y:S01]  /*33a0*/  IMAD.HI.U32 R20, R8, R44, RZ ;  /* 0x0000002c08147227 */ /* 0x000fe200078e00ff */
[----:B------:R-:W-:-:S02]  /*33b0*/  IABS R76, R50 ;  /* 0x00000032004c7213 */ /* 0x000fc40000000000 */
[----:B------:R-:W-:Y:S02]  /*33c0*/  ISETP.GT.U32.AND P1, PT, R3, R77, PT ;  /* 0x0000004d0300720c */ /* 0x000fe40003f24070 */
[----:B------:R-:W-:Y:S01]  /*33d0*/  ISETP.GE.AND P0, PT, R24, RZ, PT ;  /* 0x000000ff1800720c */ /* 0x000fe20003f06270 */
[----:B------:R-:W-:-:S04]  /*33e0*/  IMAD.HI.U32 R24, R8, R45, RZ ;  /* 0x0000002d08187227 */ /* 0x000fc800078e00ff */
[----:B------:R-:W-:Y:S02]  /*33f0*/  IMAD.MOV R20, RZ, RZ, -R20 ;  /* 0x000000ffff147224 */ /* 0x000fe400078e0a14 */
[----:B------:R-:W-:-:S04]  /*3400*/  IMAD.HI.U32 R22, R8, R76, RZ ;  /* 0x0000004c08167227 */ /* 0x000fc800078e00ff */
[----:B------:R-:W-:Y:S02]  /*3410*/  IMAD.MOV R46, RZ, RZ, -R24 ;  /* 0x000000ffff2e7224 */ /* 0x000fe400078e0a18 */
[--C-:B------:R-:W-:Y:S01]  /*3420*/  @!P4 IMAD.IADD R28, R28, 0x1, -R3.reuse ;  /* 0x000000011c1cc824 */ /* 0x100fe200078e0a03 */
[----:B------:R-:W-:Y:S01]  /*3430*/  ISETP.GE.AND P4, PT, R47, RZ, PT ;  /* 0x000000ff2f00720c */ /* 0x000fe20003f86270 */
[----:B------:R-:W-:Y:S01]  /*3440*/  IMAD R24, R3, R20, R44 ;  /* 0x0000001403187224 */ /* 0x000fe200078e022c */
[----:B------:R-:W-:Y:S01]  /*3450*/  LOP3.LUT R47, R5, 0x84, RZ, 0xfc, !PT ;  /* 0x00000084052f7812 */ /* 0x000fe200078efcff */
[----:B------:R-:W-:Y:S02]  /*3460*/  IMAD.MOV R22, RZ, RZ, -R22 ;  /* 0x000000ffff167224 */ /* 0x000fe400078e0a16 */
[--C-:B------:R-:W-:Y:S01]  /*3470*/  @!P5 IMAD.IADD R26, R26, 0x1, -R3.reuse ;  /* 0x000000011a1ad824 */ /* 0x100fe200078e0a03 */
[C---:B------:R-:W-:Y:S01]  /*3480*/  ISETP.GT.U32.AND P5, PT, R3.reuse, R24, PT ;  /* 0x000000180300720c */ /* 0x040fe20003fa4070 */
[----:B------:R-:W-:Y:S01]  /*3490*/  IMAD R76, R3, R22, R76 ;  /* 0x00000016034c7224 */ /* 0x000fe200078e024c */
[----:B------:R-:W-:Y:S01]  /*34a0*/  IABS R44, R47 ;  /* 0x0000002f002c7213 */ /* 0x000fe20000000000 */
[----:B------:R-:W-:Y:S01]  /*34b0*/  @!P1 IMAD.IADD R77, R77, 0x1, -R3 ;  /* 0x000000014d4d9824 */ /* 0x000fe200078e0a03 */
[C---:B------:R-:W-:Y:S01]  /*34c0*/  ISETP.GT.U32.AND P1, PT, R3.reuse, R26, PT ;  /* 0x0000001a0300720c */ /* 0x040fe20003f24070 */
[----:B------:R-:W-:Y:S01]  /*34d0*/  @!P6 IMAD.MOV R31, RZ, RZ, -R31 ;  /* 0x000000ffff1fe224 */ /* 0x000fe200078e0a1f */
[C---:B------:R-:W-:Y:S01]  /*34e0*/  ISETP.GT.U32.AND P6, PT, R3.reuse, R76, PT ;  /* 0x0000004c0300720c */ /* 0x040fe20003fc4070 */
[----:B------:R-:W-:Y:S01]  /*34f0*/  IMAD R22, R3, R46, R45 ;  /* 0x0000002e03167224 */ /* 0x000fe200078e022d */
[----:B------:R-:W-:Y:S01]  /*3500*/  LOP3.LUT R46, R5, 0x80, RZ, 0xfc, !PT ;  /* 0x00000080052e7812 */ /* 0x000fe200078efcff */
[----:B------:R-:W-:-:S03]  /*3510*/  IMAD.HI.U32 R20, R8, R44, RZ ;  /* 0x0000002c08147227 */ /* 0x000fc600078e00ff */
[----:B------:R-:W-:Y:S01]  /*3520*/  IABS R73, R46 ;  /* 0x0000002e00497213 */ /* 0x000fe20000000000 */
[----:B------:R-:W-:Y:S02]  /*3530*/  IMAD.MOV R20, RZ, RZ, -R20 ;  /* 0x000000ffff147224 */ /* 0x000fe400078e0a14 */
[--C-:B------:R-:W-:Y:S01]  /*3540*/  @!P5 IMAD.IADD R24, R24, 0x1, -R3.reuse ;  /* 0x000000011818d824 */ /* 0x100fe200078e0a03 */
[C---:B------:R-:W-:Y:S01]  /*3550*/  ISETP.GT.U32.AND P5, PT, R3.reuse, R77, PT ;  /* 0x0000004d0300720c */ /* 0x040fe20003fa4070 */
[----:B------:R-:W-:Y:S01]  /*3560*/  @!P1 IMAD.IADD R26, R26, 0x1, -R3 ;  /* 0x000000011a1a9824 */ /* 0x000fe200078e0a03 */
[C---:B------:R-:W-:Y:S01]  /*3570*/  ISETP.GT.U32.AND P1, PT, R3.reuse, R22, PT ;  /* 0x000000160300720c */ /* 0x040fe20003f24070 */
[----:B------:R-:W-:Y:S02]  /*3580*/  IMAD R20, R3, R20, R44 ;  /* 0x0000001403147224 */ /* 0x000fe400078e022c */
[----:B------:R-:W-:-:S04]  /*3590*/  IMAD.HI.U32 R18, R8, R73, RZ ;  /* 0x0000004908127227 */ /* 0x000fc800078e00ff */
[----:B------:R-:W-:Y:S01]  /*35a0*/  @!P6 IMAD.IADD R76, R76, 0x1, -R3 ;  /* 0x000000014c4ce824 */ /* 0x000fe200078e0a03 */
[C---:B------:R-:W-:Y:S01]  /*35b0*/  ISETP.GT.U32.AND P6, PT, R3.reuse, R20, PT ;  /* 0x000000140300720c */ /* 0x040fe20003fc4070 */
[----:B------:R-:W-:Y:S02]  /*35c0*/  IMAD.MOV R18, RZ, RZ, -R18 ;  /* 0x000000ffff127224 */ /* 0x000fe400078e0a12 */
[----:B------:R-:W-:Y:S01]  /*35d0*/  @!P0 IMAD.MOV R28, RZ, RZ, -R28 ;  /* 0x000000ffff1c8224 */ /* 0x000fe200078e0a1c */
[C---:B------:R-:W-:Y:S01]  /*35e0*/  ISETP.GT.U32.AND P0, PT, R3.reuse, R24, PT ;  /* 0x000000180300720c */ /* 0x040fe20003f04070 */
[----:B------:R-:W-:Y:S01]  /*35f0*/  IMAD R73, R3, R18, R73 ;  /* 0x0000001203497224 */ /* 0x000fe200078e0249 */
[----:B------:R-:W-:Y:S01]  /*3600*/  IABS R72, R52 ;  /* 0x0000003400487213 */ /* 0x000fe20000000000 */
[--C-:B------:R-:W-:Y:S01]  /*3610*/  @!P5 IMAD.IADD R77, R77, 0x1, -R3.reuse ;  /* 0x000000014d4dd824 */ /* 0x100fe200078e0a03 */
[----:B------:R-:W-:Y:S01]  /*3620*/  IABS R45, R53 ;  /* 0x00000035002d7213 */ /* 0x000fe20000000000 */
[----:B------:R-:W-:Y:S01]  /*3630*/  @!P1 IMAD.IADD R22, R22, 0x1, -R3 ;  /* 0x0000000116169824 */ /* 0x000fe200078e0a03 */
[----:B------:R-:W-:Y:S01]  /*3640*/  ISETP.GT.U32.AND P5, PT, R3, R73, PT ;  /* 0x000000490300720c */ /* 0x000fe20003fa4070 */
[----:B------:R-:W-:Y:S01]  /*3650*/  IMAD.HI.U32 R18, R8, R72, RZ ;  /* 0x0000004808127227 */ /* 0x000fe200078e00ff */
[----:B------:R-:W-:-:S03]  /*3660*/  ISETP.GE.AND P1, PT, R49, RZ, PT ;  /* 0x000000ff3100720c */ /* 0x000fc60003f26270 */
[----:B------:R-:W-:Y:S01]  /*3670*/  @!P6 IMAD.IADD R20, R20, 0x1, -R3 ;  /* 0x000000011414e824 */ /* 0x000fe200078e0a03 */
[----:B------:R-:W-:Y:S01]  /*3680*/  ISETP.GT.U32.AND P6, PT, R3, R22, PT ;  /* 0x000000160300720c */ /* 0x000fe20003fc4070 */
[----:B------:R-:W-:-:S04]  /*3690*/  IMAD.HI.U32 R44, R8, R45, RZ ;  /* 0x0000002d082c7227 */ /* 0x000fc800078e00ff */
[----:B------:R-:W-:Y:S02]  /*36a0*/  IMAD.MOV R18, RZ, RZ, -R18 ;  /* 0x000000ffff127224 */ /* 0x000fe400078e0a12 */
[--C-:B------:R-:W-:Y:S01]  /*36b0*/  @!P0 IMAD.IADD R24, R24, 0x1, -R3.reuse ;  /* 0x0000000118188824 */ /* 0x100fe200078e0a03 */
[----:B------:R-:W-:Y:S01]  /*36c0*/  ISETP.GE.AND P0, PT, R48, RZ, PT ;  /* 0x000000ff3000720c */ /* 0x000fe20003f06270 */
[----:B------:R-:W-:Y:S02]  /*36d0*/  IMAD.MOV R44, RZ, RZ, -R44 ;  /* 0x000000ffff2c7224 */ /* 0x000fe400078e0a2c */
[----:B------:R-:W-:Y:S02]  /*36e0*/  IMAD R72, R3, R18, R72 ;  /* 0x0000001203487224 */ /* 0x000fe400078e0248 */
[----:B------:R-:W-:Y:S02]  /*36f0*/  @!P5 IMAD.IADD R73, R73, 0x1, -R3 ;  /* 0x000000014949d824 */ /* 0x000fe400078e0a03 */
[----:B------:R-:W-:-:S02]  /*3700*/  IMAD R18, R3, R44, R45 ;  /* 0x0000002c03127224 */ /* 0x000fc400078e022d */
[----:B------:R-:W-:Y:S01]  /*3710*/  @!P1 IMAD.MOV R24, RZ, RZ, -R24 ;  /* 0x000000ffff189224 */ /* 0x000fe200078e0a18 */
[C---:B------:R-:W-:Y:S01]  /*3720*/  ISETP.GT.U32.AND P1, PT, R3.reuse, R72, PT ;  /* 0x000000480300720c */ /* 0x040fe20003f24070 */
[----:B------:R-:W-:Y:S01]  /*3730*/  @!P4 IMAD.MOV R26, RZ, RZ, -R26 ;  /* 0x000000ffff1ac224 */ /* 0x000fe200078e0a1a */
[C---:B------:R-:W-:Y:S01]  /*3740*/  ISETP.GT.U32.AND P5, PT, R3.reuse, R76, PT ;  /* 0x0000004c0300720c */ /* 0x040fe20003fa4070 */
[----:B------:R-:W-:Y:S01]  /*3750*/  @!P6 IMAD.IADD R22, R22, 0x1, -R3 ;  /* 0x000000011616e824 */ /* 0x000fe200078e0a03 */
[C---:B------:R-:W-:Y:S02]  /*3760*/  ISETP.GT.U32.AND P4, PT, R3.reuse, R73, PT ;  /* 0x000000490300720c */ /* 0x040fe40003f84070 */
[----:B------:R-:W-:Y:S02]  /*3770*/  ISETP.GT.U32.AND P6, PT, R3, R18, PT ;  /* 0x000000120300720c */ /* 0x000fe40003fc4070 */
[----:B------:R-:W-:Y:S01]  /*3780*/  LOP3.LUT R49, R5, 0x90, RZ, 0xfc, !PT ;  /* 0x0000009005317812 */ /* 0x000fe200078efcff */
[----:B------:R-:W-:Y:S01]  /*3790*/  @!P0 IMAD.MOV R77, RZ, RZ, -R77 ;  /* 0x000000ffff4d8224 */ /* 0x000fe200078e0a4d */
[----:B------:R-:W-:-:S02]  /*37a0*/  ISETP.GT.U32.AND P0, PT, R3, R20, PT ;  /* 0x000000140300720c */ /* 0x000fc40003f04070 */
[----:B------:R-:W-:Y:S01]  /*37b0*/  IABS R70, R49 ;  /* 0x0000003100467213 */ /* 0x000fe20000000000 */
[--C-:B------:R-:W-:Y:S01]  /*37c0*/  @!P1 IMAD.IADD R72, R72, 0x1, -R3.reuse ;  /* 0x0000000148489824 */ /* 0x100fe200078e0a03 */
[----:B------:R-:W-:Y:S01]  /*37d0*/  IABS R48, R54 ;  /* 0x0000003600307213 */ /* 0x000fe20000000000 */
[----:B------:R-:W-:Y:S02]  /*37e0*/  @!P5 IMAD.IADD R76, R76, 0x1, -R3 ;  /* 0x000000014c4cd824 */ /* 0x000fe400078e0a03 */
[----:B------:R-:W-:Y:S01]  /*37f0*/  IMAD.HI.U32 R44, R8, R70, RZ ;  /* 0x00000046082c7227 */ /* 0x000fe200078e00ff */
[----:B------:R-:W-:-:S03]  /*3800*/  ISETP.GE.AND P5, PT, R50, RZ, PT ;  /* 0x000000ff3200720c */ /* 0x000fc60003fa6270 */
[--C-:B------:R-:W-:Y:S01]  /*3810*/  @!P4 IMAD.IADD R73, R73, 0x1, -R3.reuse ;  /* 0x000000014949c824 */ /* 0x100fe200078e0a03 */
[----:B------:R-:W-:Y:S01]  /*3820*/  ISETP.GE.AND P4, PT, R51, RZ, PT ;  /* 0x000000ff3300720c */ /* 0x000fe20003f86270 */
[----:B------:R-:W-:Y:S01]  /*3830*/  @!P6 IMAD.IADD R18, R18, 0x1, -R3 ;  /* 0x000000011212e824 */ /* 0x000fe200078e0a03 */
[----:B------:R-:W-:Y:S01]  /*3840*/  ISETP.GT.U32.AND P6, PT, R3, R72, PT ;  /* 0x000000480300720c */ /* 0x000fe20003fc4070 */
[----:B------:R-:W-:Y:S02]  /*3850*/  IMAD.MOV R45, RZ, RZ, -R44 ;  /* 0x000000ffff2d7224 */ /* 0x000fe400078e0a2c */
[----:B------:R-:W-:-:S04]  /*3860*/  IMAD.HI.U32 R44, R8, R48, RZ ;  /* 0x00000030082c7227 */ /* 0x000fc800078e00ff */
[--C-:B------:R-:W-:Y:S01]  /*3870*/  @!P0 IMAD.IADD R20, R20, 0x1, -R3.reuse ;  /* 0x0000000114148824 */ /* 0x100fe200078e0a03 */
[----:B------:R-:W-:Y:S01]  /*3880*/  ISETP.GE.AND P0, PT, R46, RZ, PT ;  /* 0x000000ff2e00720c */ /* 0x000fe20003f06270 */
[----:B------:R-:W-:Y:S02]  /*3890*/  IMAD.MOV R44, RZ, RZ, -R44 ;  /* 0x000000ffff2c7224 */ /* 0x000fe400078e0a2c */
[C---:B------:R-:W-:Y:S02]  /*38a0*/  IMAD R70, R3.reuse, R45, R70 ;  /* 0x0000002d03467224 */ /* 0x040fe400078e0246 */
[C---:B------:R-:W-:Y:S02]  /*38b0*/  IMAD R48, R3.reuse, R44, R48 ;  /* 0x0000002c03307224 */ /* 0x040fe400078e0230 */
[----:B------:R-:W-:Y:S01]  /*38c0*/  @!P5 IMAD.MOV R76, RZ, RZ, -R76 ;  /* 0x000000ffff4cd224 */ /* 0x000fe200078e0a4c */
[C---:B------:R-:W-:Y:S01]  /*38d0*/  ISETP.GT.U32.AND P5, PT, R3.reuse, R70, PT ;  /* 0x000000460300720c */ /* 0x040fe20003fa4070 */
[----:B------:R-:W-:Y:S01]  /*38e0*/  @!P4 IMAD.MOV R22, RZ, RZ, -R22 ;  /* 0x000000ffff16c224 */ /* 0x000fe200078e0a16 */
[C---:B------:R-:W-:Y:S01]  /*38f0*/  ISETP.GT.U32.AND P4, PT, R3.reuse, R18, PT ;  /* 0x000000120300720c */ /* 0x040fe20003f84070 */
[----:B------:R-:W-:Y:S01]  /*3900*/  @!P6 IMAD.IADD R72, R72, 0x1, -R3 ;  /* 0x000000014848e824 */ /* 0x000fe200078e0a03 */
[----:B------:R-:W-:-:S02]  /*3910*/  ISETP.GT.U32.AND P6, PT, R3, R48, PT ;  /* 0x000000300300720c */ /* 0x000fc40003fc4070 */
[----:B------:R-:W-:Y:S01]  /*3920*/  LOP3.LUT R46, R5, 0x98, RZ, 0xfc, !PT ;  /* 0x00000098052e7812 */ /* 0x000fe200078efcff */
[----:B------:R-:W-:Y:S01]  /*3930*/  @!P0 IMAD.MOV R73, RZ, RZ, -R73 ;  /* 0x000000ffff498224 */ /* 0x000fe200078e0a49 */
[----:B------:R-:W-:Y:S02]  /*3940*/  ISETP.GE.AND P0, PT, R52, RZ, PT ;  /* 0x000000ff3400720c */ /* 0x000fe40003f06270 */
[----:B------:R-:W-:Y:S02]  /*3950*/  IABS R68, R46 ;  /* 0x0000002e00447213 */ /* 0x000fe40000000000 */
[----:B------:R-:W-:Y:S02]  /*3960*/  ISETP.GE.AND P1, PT, R47, RZ, PT ;  /* 0x000000ff2f00720c */ /* 0x000fe40003f26270 */
[C---:B------:R-:W-:Y:S01]  /*3970*/  LOP3.LUT R47, R5.reuse, 0x9c, RZ, 0xfc, !PT ;  /* 0x0000009c052f7812 */ /* 0x040fe200078efcff */
[----:B------:R-:W-:Y:S01]  /*3980*/  IMAD.HI.U32 R44, R8, R68, RZ ;  /* 0x00000044082c7227 */ /* 0x000fe200078e00ff */
[----:B------:R-:W-:-:S03]  /*3990*/  LOP3.LUT R52, R5, 0xa0, RZ, 0xfc, !PT ;  /* 0x000000a005347812 */ /* 0x000fc600078efcff */
[--C-:B------:R-:W-:Y:S01]  /*39a0*/  @!P4 IMAD.IADD R18, R18, 0x1, -R3.reuse ;  /* 0x000000011212c824 */ /* 0x100fe200078e0a03 */
[----:B------:R-:W-:Y:S01]  /*39b0*/  ISETP.GE.AND P4, PT, R49, RZ, PT ;  /* 0x000000ff3100720c */ /* 0x000fe20003f86270 */
[--C-:B------:R-:W-:Y:S01]  /*39c0*/  @!P5 IMAD.IADD R70, R70, 0x1, -R3.reuse ;  /* 0x000000014646d824 */ /* 0x100fe200078e0a03 */
[----:B------:R-:W-:Y:S01]  /*39d0*/  IABS R49, R47 ;  /* 0x0000002f00317213 */ /* 0x000fe20000000000 */
[----:B------:R-:W-:Y:S02]  /*39e0*/  @!P6 IMAD.IADD R48, R48, 0x1, -R3 ;  /* 0x000000013030e824 */ /* 0x000fe400078e0a03 */
[----:B------:R-:W-:Y:S01]  /*39f0*/  IMAD.MOV R44, RZ, RZ, -R44 ;  /* 0x000000ffff2c7224 */ /* 0x000fe200078e0a2c */
[C---:B------:R-:W-:Y:S01]  /*3a00*/  ISETP.GT.U32.AND P5, PT, R3.reuse, R70, PT ;  /* 0x000000460300720c */ /* 0x040fe20003fa4070 */
[----:B------:R-:W-:Y:S01]  /*3a10*/  @!P0 IMAD.MOV R72, RZ, RZ, -R72 ;  /* 0x000000ffff488224 */ /* 0x000fe200078e0a48 */
[C---:B------:R-:W-:Y:S01]  /*3a20*/  ISETP.GT.U32.AND P0, PT, R3.reuse, R48, PT ;  /* 0x000000300300720c */ /* 0x040fe20003f04070 */
[----:B------:R-:W-:Y:S01]  /*3a30*/  IMAD R68, R3, R44, R68 ;  /* 0x0000002c03447224 */ /* 0x000fe200078e0244 */
[----:B------:R-:W-:Y:S01]  /*3a40*/  IABS R66, R52 ;  /* 0x0000003400427213 */ /* 0x000fe20000000000 */
[----:B------:R-:W-:Y:S01]  /*3a50*/  IMAD.HI.U32 R44, R8, R49, RZ ;  /* 0x00000031082c7227 */ /* 0x000fe200078e00ff */
[----:B------:R-:W-:-:S03]  /*3a60*/  ISETP.GE.AND P6, PT, R54, RZ, PT ;  /* 0x000000ff3600720c */ /* 0x000fc60003fc6270 */
[----:B------:R-:W-:Y:S02]  /*3a70*/  IMAD.MOV R44, RZ, RZ, -R44 ;  /* 0x000000ffff2c7224 */ /* 0x000fe400078e0a2c */
[----:B------:R-:W-:-:S04]  /*3a80*/  IMAD.HI.U32 R45, R8, R66, RZ ;  /* 0x00000042082d7227 */ /* 0x000fc800078e00ff */
[C---:B------:R-:W-:Y:S02]  /*3a90*/  IMAD R49, R3.reuse, R44, R49 ;  /* 0x0000002c03317224 */ /* 0x040fe400078e0231 */
[----:B------:R-:W-:Y:S02]  /*3aa0*/  IMAD.MOV R45, RZ, RZ, -R45 ;  /* 0x000000ffff2d7224 */ /* 0x000fe400078e0a2d */
[--C-:B------:R-:W-:Y:S01]  /*3ab0*/  @!P5 IMAD.IADD R70, R70, 0x1, -R3.reuse ;  /* 0x000000014646d824 */ /* 0x100fe200078e0a03 */
[C---:B------:R-:W-:Y:S01]  /*3ac0*/  ISETP.GT.U32.AND P5, PT, R3.reuse, R68, PT ;  /* 0x000000440300720c */ /* 0x040fe20003fa4070 */
[----:B------:R-:W-:Y:S01]  /*3ad0*/  @!P0 IMAD.IADD R48, R48, 0x1, -R3 ;  /* 0x0000000130308824 */ /* 0x000fe200078e0a03 */
[C---:B------:R-:W-:Y:S01]  /*3ae0*/  ISETP.GT.U32.AND P0, PT, R3.reuse, R49, PT ;  /* 0x000000310300720c */ /* 0x040fe20003f04070 */
[----:B------:R-:W-:Y:S02]  /*3af0*/  IMAD R66, R3, R45, R66 ;  /* 0x0000002d03427224 */ /* 0x000fe400078e0242 */
[----:B------:R-:W-:-:S03]  /*3b00*/  @!P6 IMAD.MOV R48, RZ, RZ, -R48 ;  /* 0x000000ffff30e224 */ /* 0x000fc600078e0a30 */
[----:B------:R-:W-:Y:S01]  /*3b10*/  ISETP.GT.U32.AND P6, PT, R3, R66, PT ;  /* 0x000000420300720c */ /* 0x000fe20003fc4070 */
[----:B------:R-:W-:Y:S01]  /*3b20*/  @!P4 IMAD.MOV R70, RZ, RZ, -R70 ;  /* 0x000000ffff46c224 */ /* 0x000fe200078e0a46 */
[----:B------:R-:W-:Y:S02]  /*3b30*/  ISETP.GE.AND P4, PT, R47, RZ, PT ;  /* 0x000000ff2f00720c */ /* 0x000fe40003f86270 */
[----:B------:R-:W-:Y:S01]  /*3b40*/  LOP3.LUT R47, R5, 0xa4, RZ, 0xfc, !PT ;  /* 0x000000a4052f7812 */ /* 0x000fe200078efcff */
[----:B------:R-:W-:Y:S01]  /*3b50*/  @!P1 IMAD.MOV R20, RZ, RZ, -R20 ;  /* 0x000000ffff149224 */ /* 0x000fe200078e0a14 */
[----:B------:R-:W-:Y:S01]  /*3b60*/  ISETP.GE.AND P1, PT, R53, RZ, PT ;  /* 0x000000ff3500720c */ /* 0x000fe20003f26270 */
[--C-:B------:R-:W-:Y:S01]  /*3b70*/  @!P5 IMAD.IADD R68, R68, 0x1, -R3.reuse ;  /* 0x000000014444d824 */ /* 0x100fe200078e0a03 */
[----:B------:R-:W-:Y:S01]  /*3b80*/  IABS R50, R47 ;  /* 0x0000002f00327213 */ /* 0x000fe20000000000 */
[----:B------:R-:W-:Y:S01]  /*3b90*/  @!P0 IMAD.IADD R49, R49, 0x1, -R3 ;  /* 0x0000000131318824 */ /* 0x000fe200078e0a03 */
[----:B------:R-:W-:-:S02]  /*3ba0*/  LOP3.LUT R53, R5, 0xa8, RZ, 0xfc, !PT ;  /* 0x000000a805357812 */ /* 0x000fc400078efcff */
[C---:B------:R-:W-:Y:S01]  /*3bb0*/  ISETP.GT.U32.AND P5, PT, R3.reuse, R68, PT ;  /* 0x000000440300720c */ /* 0x040fe20003fa4070 */
[----:B------:R-:W-:Y:S01]  /*3bc0*/  @!P6 IMAD.IADD R66, R66, 0x1, -R3 ;  /* 0x000000014242e824 */ /* 0x000fe200078e0a03 */
[----:B------:R-:W-:Y:S01]  /*3bd0*/  ISETP.GT.U32.AND P0, PT, R3, R49, PT ;  /* 0x000000310300720c */ /* 0x000fe20003f04070 */
[C---:B------:R-:W-:Y:S01]  /*3be0*/  IMAD.HI.U32 R44, R8.reuse, R50, RZ ;  /* 0x00000032082c7227 */ /* 0x040fe200078e00ff */
[----:B------:R-:W-:Y:S02]  /*3bf0*/  LOP3.LUT R54, R5, 0xac, RZ, 0xfc, !PT ;  /* 0x000000ac05367812 */ /* 0x000fe400078efcff */
[----:B------:R-:W-:Y:S01]  /*3c00*/  IABS R64, R53 ;  /* 0x0000003500407213 */ /* 0x000fe20000000000 */
[----:B------:R-:W-:Y:S01]  /*3c10*/  IMAD.MOV R45, RZ, RZ, -R44 ;  /* 0x000000ffff2d7224 */ /* 0x000fe200078e0a2c */
[----:B------:R-:W-:Y:S02]  /*3c20*/  IABS R51, R54 ;  /* 0x0000003600337213 */ /* 0x000fe40000000000 */
[----:B------:R-:W-:Y:S01]  /*3c30*/  ISETP.GT.U32.AND P6, PT, R3, R66, PT ;  /* 0x000000420300720c */ /* 0x000fe20003fc4070 */
[----:B------:R-:W-:-:S04]  /*3c40*/  IMAD.HI.U32 R44, R8, R64, RZ ;  /* 0x00000040082c7227 */ /* 0x000fc800078e00ff */
[----:B------:R-:W-:Y:S01]  /*3c50*/  @!P1 IMAD.MOV R18, RZ, RZ, -R18 ;  /* 0x000000ffff129224 */ /* 0x000fe200078e0a12 */
[----:B------:R-:W-:Y:S01]  /*3c60*/  ISETP.GE.AND P1, PT, R46, RZ, PT ;  /* 0x000000ff2e00720c */ /* 0x000fe20003f26270 */
[----:B------:R-:W-:Y:S02]  /*3c70*/  IMAD R50, R3, R45, R50 ;  /* 0x0000002d03327224 */ /* 0x000fe400078e0232 */
[----:B------:R-:W-:-:S04]  /*3c80*/  IMAD.HI.U32 R45, R8, R51, RZ ;  /* 0x00000033082d7227 */ /* 0x000fc800078e00ff */
[----:B------:R-:W-:Y:S02]  /*3c90*/  IMAD.MOV R46, RZ, RZ, -R44 ;  /* 0x000000ffff2e7224 */ /* 0x000fe400078e0a2c */
[--C-:B------:R-:W-:Y:S01]  /*3ca0*/  @!P5 IMAD.IADD R68, R68, 0x1, -R3.reuse ;  /* 0x000000014444d824 */ /* 0x100fe200078e0a03 */
[----:B------:R-:W-:Y:S01]  /*3cb0*/  ISETP.GE.AND P5, PT, R52, RZ, PT ;  /* 0x000000ff3400720c */ /* 0x000fe20003fa6270 */
[----:B------:R-:W-:Y:S01]  /*3cc0*/  @!P0 IMAD.IADD R49, R49, 0x1, -R3 ;  /* 0x0000000131318824 */ /* 0x000fe200078e0a03 */
[C---:B------:R-:W-:Y:S01]  /*3cd0*/  ISETP.GT.U32.AND P0, PT, R3.reuse, R50, PT ;  /* 0x000000320300720c */ /* 0x040fe20003f04070 */
[----:B------:R-:W-:Y:S01]  /*3ce0*/  IMAD.MOV R52, RZ, RZ, -R45 ;  /* 0x000000ffff347224 */ /* 0x000fe200078e0a2d */
[----:B------:R-:W-:Y:S01]  /*3cf0*/  IABS R62, R55 ;  /* 0x00000037003e7213 */ /* 0x000fe20000000000 */
[C---:B------:R-:W-:Y:S02]  /*3d00*/  IMAD R64, R3.reuse, R46, R64 ;  /* 0x0000002e03407224 */ /* 0x040fe400078e0240 */
[----:B------:R-:W-:-:S02]  /*3d10*/  IMAD R51, R3, R52, R51 ;  /* 0x0000003403337224 */ /* 0x000fc400078e0233 */
[----:B------:R-:W-:Y:S01]  /*3d20*/  @!P6 IMAD.IADD R66, R66, 0x1, -R3 ;  /* 0x000000014242e824 */ /* 0x000fe200078e0a03 */
[----:B------:R-:W-:Y:S01]  /*3d30*/  ISETP.GT.U32.AND P6, PT, R3, R64, PT ;  /* 0x000000400300720c */ /* 0x000fe20003fc4070 */
[----:B------:R-:W-:-:S04]  /*3d40*/  IMAD.HI.U32 R44, R8, R62, RZ ;  /* 0x0000003e082c7227 */ /* 0x000fc800078e00ff */
[----:B------:R-:W-:Y:S01]  /*3d50*/  @!P4 IMAD.MOV R49, RZ, RZ, -R49 ;  /* 0x000000ffff31c224 */ /* 0x000fe200078e0a31 */
[----:B------:R-:W-:Y:S01]  /*3d60*/  ISETP.GT.U32.AND P4, PT, R3, R51, PT ;  /* 0x000000330300720c */ /* 0x000fe20003f84070 */
[----:B------:R-:W-:Y:S02]  /*3d70*/  IMAD.MOV R44, RZ, RZ, -R44 ;  /* 0x000000ffff2c7224 */ /* 0x000fe400078e0a2c */
[--C-:B------:R-:W-:Y:S01]  /*3d80*/  @!P0 IMAD.IADD R50, R50, 0x1, -R3.reuse ;  /* 0x0000000132328824 */ /* 0x100fe200078e0a03 */
[----:B------:R-:W-:Y:S01]  /*3d90*/  LOP3.LUT R46, R5, 0xb4, RZ, 0xfc, !PT ;  /* 0x000000b4052e7812 */ /* 0x000fe200078efcff */
[C---:B------:R-:W-:Y:S02]  /*3da0*/  IMAD R62, R3.reuse, R44, R62 ;  /* 0x0000002c033e7224 */ /* 0x040fe400078e023e */
[----:B------:R-:W-:Y:S01]  /*3db0*/  @!P5 IMAD.MOV R66, RZ, RZ, -R66 ;  /* 0x000000ffff42d224 */ /* 0x000fe200078e0a42 */
[----:B------:R-:W-:Y:S01]  /*3dc0*/  ISETP.GT.U32.AND P0, PT, R3, R50, PT ;  /* 0x000000320300720c */ /* 0x000fe20003f04070 */
[----:B------:R-:W-:Y:S01]  /*3dd0*/  @!P6 IMAD.IADD R64, R64, 0x1, -R3 ;  /* 0x000000014040e824 */ /* 0x000fe200078e0a03 */
[----:B------:R-:W-:-:S02]  /*3de0*/  IABS R52, R46 ;  /* 0x0000002e00347213 */ /* 0x000fc40000000000 */
[----:B------:R-:W-:Y:S01]  /*3df0*/  ISETP.GT.U32.AND P5, PT, R3, R62, PT ;  /* 0x0000003e0300720c */ /* 0x000fe20003fa4070 */
[----:B------:R-:W-:Y:S01]  /*3e00*/  @!P4 IMAD.IADD R51, R51, 0x1, -R3 ;  /* 0x000000013333c824 */ /* 0x000fe200078e0a03 */
[----:B------:R-:W-:Y:S01]  /*3e10*/  ISETP.GT.U32.AND P4, PT, R3, R64, PT ;  /* 0x000000400300720c */ /* 0x000fe20003f84070 */
[----:B------:R-:W-:Y:S01]  /*3e20*/  @!P1 IMAD.MOV R68, RZ, RZ, -R68 ;  /* 0x000000ffff449224 */ /* 0x000fe200078e0a44 */
[----:B------:R-:W-:Y:S01]  /*3e30*/  ISETP.GE.AND P1, PT, R47, RZ, PT ;  /* 0x000000ff2f00720c */ /* 0x000fe20003f26270 */
[----:B------:R-:W-:Y:S01]  /*3e40*/  IMAD.HI.U32 R44, R8, R52, RZ ;  /* 0x00000034082c7227 */ /* 0x000fe200078e00ff */
[----:B------:R-:W-:-:S03]  /*3e50*/  LOP3.LUT R47, R5, 0xb8, RZ, 0xfc, !PT ;  /* 0x000000b8052f7812 */ /* 0x000fc600078efcff */
[----:B------:R-:W-:Y:S01]  /*3e60*/  IMAD.MOV R44, RZ, RZ, -R44 ;  /* 0x000000ffff2c7224 */ /* 0x000fe200078e0a2c */
[----:B------:R-:W-:Y:S01]  /*3e70*/  IABS R60, R47 ;  /* 0x0000002f003c7213 */ /* 0x000fe20000000000 */
[--C-:B------:R-:W-:Y:S01]  /*3e80*/  @!P0 IMAD.IADD R50, R50, 0x1, -R3.reuse ;  /* 0x0000000132328824 */ /* 0x100fe200078e0a03 */
[----:B------:R-:W-:Y:S01]  /*3e90*/  ISETP.GE.AND P0, PT, R53, RZ, PT ;  /* 0x000000ff3500720c */ /* 0x000fe20003f06270 */
[C---:B------:R-:W-:Y:S01]  /*3ea0*/  IMAD R52, R3.reuse, R44, R52 ;  /* 0x0000002c03347224 */ /* 0x040fe200078e0234 */
[----:B------:R-:W-:Y:S01]  /*3eb0*/  IABS R53, R59 ;  /* 0x0000003b00357213 */ /* 0x000fe20000000000 */
[----:B------:R-:W-:Y:S01]  /*3ec0*/  @!P5 IMAD.IADD R62, R62, 0x1, -R3 ;  /* 0x000000013e3ed824 */ /* 0x000fe200078e0a03 */
[----:B------:R-:W-:Y:S01]  /*3ed0*/  ISETP.GT.U32.AND P5, PT, R3, R51, PT ;  /* 0x000000330300720c */ /* 0x000fe20003fa4070 */
[----:B------:R-:W-:-:S04]  /*3ee0*/  IMAD.HI.U32 R45, R8, R60, RZ ;  /* 0x0000003c082d7227 */ /* 0x000fc800078e00ff */
[----:B------:R-:W-:Y:S01]  /*3ef0*/  @!P4 IMAD.IADD R64, R64, 0x1, -R3 ;  /* 0x000000014040c824 */ /* 0x000fe200078e0a03 */
[----:B------:R-:W-:Y:S01]  /*3f00*/  ISETP.GT.U32.AND P4, PT, R3, R52, PT ;  /* 0x000000340300720c */ /* 0x000fe20003f84070 */
[----:B------:R-:W-:Y:S02]  /*3f10*/  IMAD.MOV R45, RZ, RZ, -R45 ;  /* 0x000000ffff2d7224 */ /* 0x000fe400078e0a2d */
[----:B------:R-:W-:-:S04]  /*3f20*/  IMAD.HI.U32 R44, R8, R53, RZ ;  /* 0x00000035082c7227 */ /* 0x000fc800078e00ff */
[----:B------:R-:W-:Y:S02]  /*3f30*/  IMAD R60, R3, R45, R60 ;  /* 0x0000002d033c7224 */ /* 0x000fe400078e023c */
[----:B------:R-:W-:Y:S02]  /*3f40*/  IMAD.MOV R44, RZ, RZ, -R44 ;  /* 0x000000ffff2c7224 */ /* 0x000fe400078e0a2c */
[----:B------:R-:W-:Y:S01]  /*3f50*/  @!P5 IMAD.IADD R51, R51, 0x1, -R3 ;  /* 0x000000013333d824 */ /* 0x000fe200078e0a03 */
[C---:B------:R-:W-:Y:S01]  /*3f60*/  ISETP.GT.U32.AND P5, PT, R3.reuse, R60, PT ;  /* 0x0000003c0300720c */ /* 0x040fe20003fa4070 */
[C---:B------:R-:W-:Y:S02]  /*3f70*/  IMAD R53, R3.reuse, R44, R53 ;  /* 0x0000002c03357224 */ /* 0x040fe400078e0235 */
[----:B------:R-:W-:Y:S01]  /*3f80*/  @!P4 IMAD.IADD R52, R52, 0x1, -R3 ;  /* 0x000000013434c824 */ /* 0x000fe200078e0a03 */
[----:B------:R-:W-:Y:S02]  /*3f90*/  IABS R58, R61 ;  /* 0x0000003d003a7213 */ /* 0x000fe40000000000 */
[----:B------:R-:W-:-:S02]  /*3fa0*/  ISETP.GT.U32.AND P4, PT, R3, R53, PT ;  /* 0x000000350300720c */ /* 0x000fc40003f84070 */
[----:B------:R-:W-:Y:S01]  /*3fb0*/  ISETP.GE.AND P6, PT, R54, RZ, PT ;  /* 0x000000ff3600720c */ /* 0x000fe20003fc6270 */
[----:B------:R-:W-:Y:S01]  /*3fc0*/  IMAD.HI.U32 R45, R8, R58, RZ ;  /* 0x0000003a082d7227 */ /* 0x000fe200078e00ff */
[----:B------:R-:W-:-:S03]  /*3fd0*/  IABS R54, R63 ;  /* 0x0000003f00367213 */ /* 0x000fc60000000000 */
[----:B------:R-:W-:Y:S01]  /*3fe0*/  @!P5 IMAD.IADD R60, R60, 0x1, -R3 ;  /* 0x000000013c3cd824 */ /* 0x000fe200078e0a03 */
[----:B------:R-:W-:Y:S01]  /*3ff0*/  ISETP.GT.U32.AND P5, PT, R3, R52, PT ;  /* 0x000000340300720c */ /* 0x000fe20003fa4070 */
[----:B------:R-:W-:Y:S02]  /*4000*/  IMAD.MOV R45, RZ, RZ, -R45 ;  /* 0x000000ffff2d7224 */ /* 0x000fe400078e0a2d */
[----:B------:R-:W-:Y:S01]  /*4010*/  IMAD.HI.U32 R44, R8, R54, RZ ;  /* 0x00000036082c7227 */ /* 0x000fe200078e00ff */
[----:B------:R-:W-:-:S03]  /*4020*/  IABS R56, R65 ;  /* 0x0000004100387213 */ /* 0x000fc60000000000 */
[----:B------:R-:W-:Y:S02]  /*4030*/  @!P4 IMAD.IADD R53, R53, 0x1, -R3 ;  /* 0x000000013535c824 */ /* 0x000fe400078e0a03 */
[C---:B------:R-:W-:Y:S02]  /*4040*/  IMAD R58, R3.reuse, R45, R58 ;  /* 0x0000002d033a7224 */ /* 0x040fe400078e023a */
[----:B------:R-:W-:Y:S01]  /*4050*/  IMAD.MOV R45, RZ, RZ, -R44 ;  /* 0x000000ffff2d7224 */ /* 0x000fe200078e0a2c */
[----:B------:R-:W-:Y:S01]  /*4060*/  ISETP.GT.U32.AND P4, PT, R3, R53, PT ;  /* 0x000000350300720c */ /* 0x000fe20003f84070 */
[----:B------:R-:W-:-:S04]  /*4070*/  IMAD.HI.U32 R44, R8, R56, RZ ;  /* 0x00000038082c7227 */ /* 0x000fc800078e00ff */
[C---:B------:R-:W-:Y:S02]  /*4080*/  IMAD R54, R3.reuse, R45, R54 ;  /* 0x0000002d03367224 */ /* 0x040fe400078e0236 */
[----:B------:R-:W-:Y:S01]  /*4090*/  @!P1 IMAD.MOV R50, RZ, RZ, -R50 ;  /* 0x000000ffff329224 */ /* 0x000fe200078e0a32 */
[C---:B------:R-:W-:Y:S01]  /*40a0*/  ISETP.GT.U32.AND P1, PT, R3.reuse, R62, PT ;  /* 0x0000003e0300720c */ /* 0x040fe20003f24070 */
[----:B------:R-:W-:Y:S01]  /*40b0*/  @!P0 IMAD.MOV R64, RZ, RZ, -R64 ;  /* 0x000000ffff408224 */ /* 0x000fe200078e0a40 */
[C---:B------:R-:W-:Y:S01]  /*40c0*/  ISETP.GT.U32.AND P0, PT, R3.reuse, R60, PT ;  /* 0x0000003c0300720c */ /* 0x040fe20003f04070 */
[----:B------:R-:W-:Y:S02]  /*40d0*/  IMAD.MOV R44, RZ, RZ, -R44 ;  /* 0x000000ffff2c7224 */ /* 0x000fe400078e0a2c */
[----:B------:R-:W-:Y:S01]  /*40e0*/  @!P5 IMAD.IADD R52, R52, 0x1, -R3 ;  /* 0x000000013434d824 */ /* 0x000fe200078e0a03 */
[C---:B------:R-:W-:Y:S01]  /*40f0*/  ISETP.GT.U32.AND P5, PT, R3.reuse, R54, PT ;  /* 0x000000360300720c */ /* 0x040fe20003fa4070 */
[----:B------:R-:W-:-:S02]  /*4100*/  IMAD R56, R3, R44, R56 ;  /* 0x0000002c03387224 */ /* 0x000fc400078e0238 */
[----:B------:R-:W-:-:S03]  /*4110*/  @!P4 IMAD.IADD R53, R53, 0x1, -R3 ;  /* 0x000000013535c824 */ /* 0x000fc600078e0a03 */
[----:B------:R-:W-:Y:S01]  /*4120*/  ISETP.GT.U32.AND P4, PT, R3, R56, PT ;  /* 0x000000380300720c */ /* 0x000fe20003f84070 */
[--C-:B------:R-:W-:Y:S01]  /*4130*/  @!P1 IMAD.IADD R62, R62, 0x1, -R3.reuse ;  /* 0x000000013e3e9824 */ /* 0x100fe200078e0a03 */
[----:B------:R-:W-:Y:S01]  /*4140*/  ISETP.GE.AND P1, PT, R55, RZ, PT ;  /* 0x000000ff3700720c */ /* 0x000fe20003f26270 */
[--C-:B------:R-:W-:Y:S01]  /*4150*/  @!P0 IMAD.IADD R60, R60, 0x1, -R3.reuse ;  /* 0x000000013c3c8824 */ /* 0x100fe200078e0a03 */
[----:B------:R-:W-:Y:S02]  /*4160*/  ISETP.GE.AND P0, PT, R47, RZ, PT ;  /* 0x000000ff2f00720c */ /* 0x000fe40003f06270 */
[----:B------:R-:W-:Y:S01]  /*4170*/  LOP3.LUT R47, R5, 0xd0, RZ, 0xfc, !PT ;  /* 0x000000d0052f7812 */ /* 0x000fe200078efcff */
[----:B------:R-:W-:Y:S02]  /*4180*/  @!P5 IMAD.IADD R54, R54, 0x1, -R3 ;  /* 0x000000013636d824 */ /* 0x000fe400078e0a03 */
[----:B------:R-:W-:Y:S01]  /*4190*/  @!P6 IMAD.MOV R51, RZ, RZ, -R51 ;  /* 0x000000ffff33e224 */ /* 0x000fe200078e0a33 */
[----:B------:R-:W-:-:S02]  /*41a0*/  ISETP.GT.U32.AND P6, PT, R3, R58, PT ;  /* 0x0000003a0300720c */ /* 0x000fc40003fc4070 */
[----:B------:R-:W-:Y:S02]  /*41b0*/  IABS R57, R47 ;  /* 0x0000002f00397213 */ /* 0x000fe40000000000 */
[----:B------:R-:W-:Y:S01]  /*41c0*/  ISETP.GT.U32.AND P5, PT, R3, R54, PT ;  /* 0x000000360300720c */ /* 0x000fe20003fa4070 */
[----:B------:R-:W-:Y:S01]  /*41d0*/  @!P4 IMAD.IADD R56, R56, 0x1, -R3 ;  /* 0x000000013838c824 */ /* 0x000fe200078e0a03 */
[----:B------:R-:W-:Y:S01]  /*41e0*/  ISETP.GE.AND P4, PT, R63, RZ, PT ;  /* 0x000000ff3f00720c */ /* 0x000fe20003f86270 */
[----:B------:R-:W-:Y:S01]  /*41f0*/  IMAD.HI.U32 R45, R8, R57, RZ ;  /* 0x00000039082d7227 */ /* 0x000fe200078e00ff */
[----:B------:R-:W-:-:S03]  /*4200*/  IABS R55, R67 ;  /* 0x0000004300377213 */ /* 0x000fc60000000000 */
[----:B------:R-:W-:Y:S01]  /*4210*/  @!P1 IMAD.MOV R62, RZ, RZ, -R62 ;  /* 0x000000ffff3e9224 */ /* 0x000fe200078e0a3e */
[----:B------:R-:W-:Y:S01]  /*4220*/  ISETP.GE.AND P1, PT, R46, RZ, PT ;  /* 0x000000ff2e00720c */ /* 0x000fe20003f26270 */
[----:B------:R-:W-:Y:S02]  /*4230*/  IMAD.MOV R46, RZ, RZ, -R45 ;  /* 0x000000ffff2e7224 */ /* 0x000fe400078e0a2d */
[----:B------:R-:W-:-:S04]  /*4240*/  IMAD.HI.U32 R44, R8, R55, RZ ;  /* 0x00000037082c7227 */ /* 0x000fc800078e00ff */
[----:B------:R-:W-:Y:S02]  /*4250*/  @!P6 IMAD.IADD R58, R58, 0x1, -R3 ;  /* 0x000000013a3ae824 */ /* 0x000fe400078e0a03 */
[C---:B------:R-:W-:Y:S02]  /*4260*/  IMAD R57, R3.reuse, R46, R57 ;  /* 0x0000002e03397224 */ /* 0x040fe400078e0239 */
[----:B------:R-:W-:Y:S02]  /*4270*/  @!P5 IMAD.IADD R54, R54, 0x1, -R3 ;  /* 0x000000013636d824 */ /* 0x000fe400078e0a03 */
[----:B------:R-:W-:Y:S01]  /*4280*/  IMAD.MOV R44, RZ, RZ, -R44 ;  /* 0x000000ffff2c7224 */ /* 0x000fe200078e0a2c */
[C---:B------:R-:W-:Y:S01]  /*4290*/  ISETP.GT.U32.AND P6, PT, R3.reuse, R58, PT ;  /* 0x0000003a0300720c */ /* 0x040fe20003fc4070 */
[----:B------:R-:W-:Y:S01]  /*42a0*/  @!P4 IMAD.MOV R54, RZ, RZ, -R54 ;  /* 0x000000ffff36c224 */ /* 0x000fe200078e0a36 */
[C---:B------:R-:W-:Y:S01]  /*42b0*/  ISETP.GT.U32.AND P4, PT, R3.reuse, R57, PT ;  /* 0x000000390300720c */ /* 0x040fe20003f84070 */
[----:B------:R-:W-:-:S02]  /*42c0*/  IMAD R55, R3, R44, R55 ;  /* 0x0000002c03377224 */ /* 0x000fc400078e0237 */
[----:B------:R-:W-:-:S03]  /*42d0*/  @!P1 IMAD.MOV R52, RZ, RZ, -R52 ;  /* 0x000000ffff349224 */ /* 0x000fc600078e0a34 */
[----:B------:R-:W-:Y:S02]  /*42e0*/  ISETP.GT.U32.AND P5, PT, R3, R55, PT ;  /* 0x000000370300720c */ /* 0x000fe40003fa4070 */
[----:B------:R-:W-:Y:S02]  /*42f0*/  ISETP.GE.AND P1, PT, R59, RZ, PT ;  /* 0x000000ff3b00720c */ /* 0x000fe40003f26270 */
[----:B------:R-:W-:Y:S01]  /*4300*/  LOP3.LUT R59, R5, 0xd4, RZ, 0xfc, !PT ;  /* 0x000000d4053b7812 */ /* 0x000fe200078efcff */
[--C-:B------:R-:W-:Y:S01]  /*4310*/  @!P6 IMAD.IADD R58, R58, 0x1, -R3.reuse ;  /* 0x000000013a3ae824 */ /* 0x100fe200078e0a03 */
[----:B------:R-:W-:Y:S01]  /*4320*/  ISETP.GE.AND P6, PT, R61, RZ, PT ;  /* 0x000000ff3d00720c */ /* 0x000fe20003fc6270 */
[----:B------:R-:W-:Y:S01]  /*4330*/  @!P4 IMAD.IADD R57, R57, 0x1, -R3 ;  /* 0x000000013939c824 */ /* 0x000fe200078e0a03 */
[----:B------:R-:W-:Y:S01]  /*4340*/  IABS R61, R59 ;  /* 0x0000003b003d7213 */ /* 0x000fe20000000000 */
[----:B------:R-:W-:Y:S01]  /*4350*/  @!P0 IMAD.MOV R60, RZ, RZ, -R60 ;  /* 0x000000ffff3c8224 */ /* 0x000fe200078e0a3c */
[----:B------:R-:W-:-:S02]  /*4360*/  ISETP.GT.U32.AND P0, PT, R3, R56, PT ;  /* 0x000000380300720c */ /* 0x000fc40003f04070 */
[----:B------:R-:W-:Y:S01]  /*4370*/  ISETP.GT.U32.AND P4, PT, R3, R57, PT ;  /* 0x000000390300720c */ /* 0x000fe20003f84070 */
[----:B------:R-:W-:Y:S01]  /*4380*/  @!P5 IMAD.IADD R55, R55, 0x1, -R3 ;  /* 0x000000013737d824 */ /* 0x000fe200078e0a03 */
[----:B------:R-:W-:Y:S01]  /*4390*/  LOP3.LUT R63, R5, 0xd8, RZ, 0xfc, !PT ;  /* 0x000000d8053f7812 */ /* 0x000fe200078efcff */
[----:B------:R-:W-:-:S03]  /*43a0*/  IMAD.HI.U32 R44, R8, R61, RZ ;  /* 0x0000003d082c7227 */ /* 0x000fc600078e00ff */
[----:B------:R-:W-:Y:S01]  /*43b0*/  IABS R46, R63 ;  /* 0x0000003f002e7213 */ /* 0x000fe20000000000 */
[----:B------:R-:W-:Y:S01]  /*43c0*/  IMAD.MOV R44, RZ, RZ, -R44 ;  /* 0x000000ffff2c7224 */ /* 0x000fe200078e0a2c */
[----:B------:R-:W-:Y:S01]  /*43d0*/  ISETP.GT.U32.AND P5, PT, R3, R55, PT ;  /* 0x000000370300720c */ /* 0x000fe20003fa4070 */
[----:B------:R-:W-:Y:S01]  /*43e0*/  @!P1 IMAD.MOV R53, RZ, RZ, -R53 ;  /* 0x000000ffff359224 */ /* 0x000fe200078e0a35 */
[----:B------:R-:W-:Y:S01]  /*43f0*/  ISETP.GE.AND P1, PT, R65, RZ, PT ;  /* 0x000000ff4100720c */ /* 0x000fe20003f26270 */
[----:B------:R-:W-:Y:S01]  /*4400*/  @!P6 IMAD.MOV R58, RZ, RZ, -R58 ;  /* 0x000000ffff3ae224 */ /* 0x000fe200078e0a3a */
[----:B------:R-:W-:Y:S01]  /*4410*/  ISETP.GE.AND P6, PT, R67, RZ, PT ;  /* 0x000000ff4300720c */ /* 0x000fe20003fc6270 */
[----:B------:R-:W-:Y:S01]  /*4420*/  IMAD R61, R3, R44, R61 ;  /* 0x0000002c033d7224 */ /* 0x000fe200078e023d */
[C---:B------:R-:W-:Y:S01]  /*4430*/  LOP3.LUT R65, R5.reuse, 0xdc, RZ, 0xfc, !PT ;  /* 0x000000dc05417812 */ /* 0x040fe200078efcff */
[----:B------:R-:W-:Y:S01]  /*4440*/  IMAD.HI.U32 R45, R8, R46, RZ ;  /* 0x0000002e082d7227 */ /* 0x000fe200078e00ff */
[----:B------:R-:W-:-:S03]  /*4450*/  LOP3.LUT R67, R5, 0xe0, RZ, 0xfc, !PT ;  /* 0x000000e005437812 */ /* 0x000fc600078efcff */
[--C-:B------:R-:W-:Y:S01]  /*4460*/  @!P0 IMAD.IADD R56, R56, 0x1, -R3.reuse ;  /* 0x0000000138388824 */ /* 0x100fe200078e0a03 */
[----:B------:R-:W-:Y:S01]  /*4470*/  ISETP.GE.AND P0, PT, R47, RZ, PT ;  /* 0x000000ff2f00720c */ /* 0x000fe20003f06270 */
[----:B------:R-:W-:Y:S01]  /*4480*/  @!P4 IMAD.IADD R57, R57, 0x1, -R3 ;  /* 0x000000013939c824 */ /* 0x000fe200078e0a03 */
[----:B------:R-:W-:Y:S01]  /*4490*/  IABS R47, R65 ;  /* 0x00000041002f7213 */ /* 0x000fe20000000000 */
[----:B------:R-:W-:Y:S01]  /*44a0*/  IMAD.MOV R45, RZ, RZ, -R45 ;  /* 0x000000ffff2d7224 */ /* 0x000fe200078e0a2d */
[----:B------:R-:W-:Y:S02]  /*44b0*/  ISETP.GT.U32.AND P4, PT, R3, R61, PT ;  /* 0x0000003d0300720c */ /* 0x000fe40003f84070 */
[----:B------:R-:W-:Y:S01]  /*44c0*/  IABS R78, R67 ;  /* 0x00000043004e7213 */ /* 0x000fe20000000000 */
[----:B------:R-:W-:Y:S01]  /*44d0*/  @!P5 IMAD.IADD R55, R55, 0x1, -R3 ;  /* 0x000000013737d824 */ /* 0x000fe200078e0a03 */
[----:B------:R-:W-:Y:S01]  /*44e0*/  ISETP.GE.AND P5, PT, R63, RZ, PT ;  /* 0x000000ff3f00720c */ /* 0x000fe20003fa6270 */
[----:B------:R-:W-:Y:S01]  /*44f0*/  IMAD R44, R3, R45, R46 ;  /* 0x0000002d032c7224 */ /* 0x000fe200078e022e */
[----:B------:R-:W-:Y:S01]  /*4500*/  LOP3.LUT R63, R5, 0xe4, RZ, 0xfc, !PT ;  /* 0x000000e4053f7812 */ /* 0x000fe200078efcff */
[----:B------:R-:W-:-:S04]  /*4510*/  IMAD.HI.U32 R45, R8, R47, RZ ;  /* 0x0000002f082d7227 */ /* 0x000fc800078e00ff */
[----:B------:R-:W-:Y:S01]  /*4520*/  IMAD.HI.U32 R46, R8, R78, RZ ;  /* 0x0000004e082e7227 */ /* 0x000fe200078e00ff */
[----:B------:R-:W-:-:S03]  /*4530*/  IABS R80, R63 ;  /* 0x0000003f00507213 */ /* 0x000fc60000000000 */
[----:B------:R-:W-:Y:S02]  /*4540*/  IMAD.MOV R74, RZ, RZ, -R45 ;  /* 0x000000ffff4a7224 */ /* 0x000fe400078e0a2d */
[----:B------:R-:W-:Y:S02]  /*4550*/  IMAD.MOV R45, RZ, RZ, -R46 ;  /* 0x000000ffff2d7224 */ /* 0x000fe400078e0a2e */
[----:B------:R-:W-:Y:S02]  /*4560*/  @!P4 IMAD.IADD R61, R61, 0x1, -R3 ;  /* 0x000000013d3dc824 */ /* 0x000fe400078e0a03 */
[----:B------:R-:W-:Y:S01]  /*4570*/  @!P6 IMAD.MOV R55, RZ, RZ, -R55 ;  /* 0x000000ffff37e224 */ /* 0x000fe200078e0a37 */
[C---:B------:R-:W-:Y:S01]  /*4580*/  ISETP.GT.U32.AND P6, PT, R3.reuse, R44, PT ;  /* 0x0000002c0300720c */ /* 0x040fe20003fc4070 */
[C---:B------:R-:W-:Y:S02]  /*4590*/  IMAD R78, R3.reuse, R45, R78 ;  /* 0x0000002d034e7224 */ /* 0x040fe400078e024e */
[----:B------:R-:W-:Y:S01]  /*45a0*/  IMAD.HI.U32 R45, R8, R80, RZ ;  /* 0x00000050082d7227 */ /* 0x000fe200078e00ff */
[----:B------:R-:W-:-:S03]  /*45b0*/  ISETP.GT.U32.AND P4, PT, R3, R61, PT ;  /* 0x0000003d0300720c */ /* 0x000fc60003f84070 */
[C---:B------:R-:W-:Y:S02]  /*45c0*/  IMAD R46, R3.reuse, R74, R47 ;  /* 0x0000004a032e7224 */ /* 0x040fe400078e022f */
[----:B------:R-:W-:Y:S02]  /*45d0*/  IMAD.MOV R45, RZ, RZ, -R45 ;  /* 0x000000ffff2d7224 */ /* 0x000fe400078e0a2d */
[----:B------:R-:W-:Y:S01]  /*45e0*/  @!P0 IMAD.MOV R57, RZ, RZ, -R57 ;  /* 0x000000ffff398224 */ /* 0x000fe200078e0a39 */
[C---:B------:R-:W-:Y:S01]  /*45f0*/  ISETP.GT.U32.AND P0, PT, R3.reuse, R46, PT ;  /* 0x0000002e0300720c */ /* 0x040fe20003f04070 */
[----:B------:R-:W-:Y:S02]  /*4600*/  IMAD R80, R3, R45, R80 ;  /* 0x0000002d03507224 */ /* 0x000fe400078e0250 */
[----:B------:R-:W-:Y:S01]  /*4610*/  @!P1 IMAD.MOV R56, RZ, RZ, -R56 ;  /* 0x000000ffff389224 */ /* 0x000fe200078e0a38 */
[----:B------:R-:W-:Y:S01]  /*4620*/  ISETP.GE.AND P1, PT, R59, RZ, PT ;  /* 0x000000ff3b00720c */ /* 0x000fe20003f26270 */
[--C-:B------:R-:W-:Y:S01]  /*4630*/  @!P6 IMAD.IADD R44, R44, 0x1, -R3.reuse ;  /* 0x000000012c2ce824 */ /* 0x100fe200078e0a03 */
[----:B------:R-:W-:Y:S01]  /*4640*/  ISETP.GT.U32.AND P6, PT, R3, R80, PT ;  /* 0x000000500300720c */ /* 0x000fe20003fc4070 */
[----:B------:R-:W-:Y:S01]  /*4650*/  @!P4 IMAD.IADD R61, R61, 0x1, -R3 ;  /* 0x000000013d3dc824 */ /* 0x000fe200078e0a03 */
[----:B------:R-:W-:-:S02]  /*4660*/  IABS R84, R71 ;  /* 0x0000004700547213 */ /* 0x000fc40000000000 */
[C---:B------:R-:W-:Y:S02]  /*4670*/  ISETP.GT.U32.AND P4, PT, R3.reuse, R78, PT ;  /* 0x0000004e0300720c */ /* 0x040fe40003f84070 */
[----:B------:R-:W-:Y:S01]  /*4680*/  IABS R82, R69 ;  /* 0x0000004500527213 */ /* 0x000fe20000000000 */
[----:B------:R-:W-:Y:S02]  /*4690*/  @!P0 IMAD.IADD R46, R46, 0x1, -R3 ;  /* 0x000000012e2e8824 */ /* 0x000fe400078e0a03 */
[----:B------:R-:W-:Y:S01]  /*46a0*/  IMAD.HI.U32 R59, R8, R84, RZ ;  /* 0x00000054083b7227 */ /* 0x000fe200078e00ff */
[----:B------:R-:W-:-:S03]  /*46b0*/  ISETP.GT.U32.AND P0, PT, R3, R44, PT ;  /* 0x0000002c0300720c */ /* 0x000fc60003f04070 */
[----:B------:R-:W-:Y:S01]  /*46c0*/  @!P1 IMAD.MOV R61, RZ, RZ, -R61 ;  /* 0x000000ffff3d9224 */ /* 0x000fe200078e0a3d */
[----:B------:R-:W-:Y:S01]  /*46d0*/  ISETP.GT.U32.AND P1, PT, R3, R46, PT ;  /* 0x0000002e0300720c */ /* 0x000fe20003f24070 */
[----:B------:R-:W-:Y:S01]  /*46e0*/  IMAD.HI.U32 R47, R8, R82, RZ ;  /* 0x00000052082f7227 */ /* 0x000fe200078e00ff */
[----:B------:R-:W-:-:S03]  /*46f0*/  IABS R86, R75 ;  /* 0x0000004b00567213 */ /* 0x000fc60000000000 */
[----:B------:R-:W-:Y:S02]  /*4700*/  IMAD.MOV R59, RZ, RZ, -R59 ;  /* 0x000000ffff3b7224 */ /* 0x000fe400078e0a3b */
[----:B------:R-:W-:Y:S02]  /*4710*/  @!P6 IMAD.IADD R80, R80, 0x1, -R3 ;  /* 0x000000015050e824 */ /* 0x000fe400078e0a03 */
[----:B------:R-:W-:Y:S02]  /*4720*/  IMAD.MOV R47, RZ, RZ, -R47 ;  /* 0x000000ffff2f7224 */ /* 0x000fe400078e0a2f */
[----:B------:R-:W-:Y:S01]  /*4730*/  IMAD R84, R3, R59, R84 ;  /* 0x0000003b03547224 */ /* 0x000fe200078e0254 */
[----:B------:R-:W-:Y:S01]  /*4740*/  LOP3.LUT R59, R5, 0xfc, RZ, 0xfc, !PT ;  /* 0x000000fc053b7812 */ /* 0x000fe200078efcff */
[----:B------:R-:W-:Y:S01]  /*4750*/  @!P4 IMAD.IADD R78, R78, 0x1, -R3 ;  /* 0x000000014e4ec824 */ /* 0x000fe200078e0a03 */
[----:B------:R-:W-:Y:S01]  /*4760*/  ISETP.GT.U32.AND P6, PT, R3, R80, PT ;  /* 0x000000500300720c */ /* 0x000fe20003fc4070 */
[----:B------:R-:W-:-:S03]  /*4770*/  IMAD.HI.U32 R5, R8, R86, RZ ;  /* 0x0000005608057227 */ /* 0x000fc600078e00ff */
[C---:B------:R-:W-:Y:S01]  /*4780*/  ISETP.GT.U32.AND P4, PT, R3.reuse, R78, PT ;  /* 0x0000004e0300720c */ /* 0x040fe20003f84070 */
[C---:B------:R-:W-:Y:S02]  /*4790*/  IMAD R82, R3.reuse, R47, R82 ;  /* 0x0000002f03527224 */ /* 0x040fe400078e0252 */
[----:B------:R-:W-:Y:S02]  /*47a0*/  IMAD.MOV R5, RZ, RZ, -R5 ;  /* 0x000000ffff057224 */ /* 0x000fe400078e0a05 */
[--C-:B------:R-:W-:Y:S01]  /*47b0*/  @!P0 IMAD.IADD R44, R44, 0x1, -R3.reuse ;  /* 0x000000012c2c8824 */ /* 0x100fe200078e0a03 */
[C---:B------:R-:W-:Y:S01]  /*47c0*/  ISETP.GT.U32.AND P0, PT, R3.reuse, R82, PT ;  /* 0x000000520300720c */ /* 0x040fe20003f04070 */
[--C-:B------:R-:W-:Y:S01]  /*47d0*/  @!P1 IMAD.IADD R46, R46, 0x1, -R3.reuse ;  /* 0x000000012e2e9824 */ /* 0x100fe200078e0a03 */
[C---:B------:R-:W-:Y:S01]  /*47e0*/  ISETP.GT.U32.AND P1, PT, R3.reuse, R84, PT ;  /* 0x000000540300720c */ /* 0x040fe20003f24070 */
[----:B------:R-:W-:Y:S02]  /*47f0*/  IMAD R86, R3, R5, R86 ;  /* 0x0000000503567224 */ /* 0x000fe400078e0256 */
[----:B------:R-:W-:-:S03]  /*4800*/  @!P6 IMAD.IADD R80, R80, 0x1, -R3 ;  /* 0x000000015050e824 */ /* 0x000fc600078e0a03 */
[----:B------:R-:W-:Y:S01]  /*4810*/  ISETP.GT.U32.AND P6, PT, R3, R86, PT ;  /* 0x000000560300720c */ /* 0x000fe20003fc4070 */
[--C-:B------:R-:W-:Y:S01]  /*4820*/  @!P4 IMAD.IADD R78, R78, 0x1, -R3.reuse ;  /* 0x000000014e4ec824 */ /* 0x100fe200078e0a03 */
[----:B------:R-:W-:Y:S02]  /*4830*/  IABS R90, R81 ;  /* 0x00000051005a7213 */ /* 0x000fe40000000000 */
[----:B------:R-:W-:Y:S01]  /*4840*/  ISETP.GE.AND P4, PT, R65, RZ, PT ;  /* 0x000000ff4100720c */ /* 0x000fe20003f86270 */
[--C-:B------:R-:W-:Y:S01]  /*4850*/  @!P0 IMAD.IADD R82, R82, 0x1, -R3.reuse ;  /* 0x0000000152528824 */ /* 0x100fe200078e0a03 */
[----:B------:R-:W-:Y:S01]  /*4860*/  IABS R88, R79 ;  /* 0x0000004f00587213 */ /* 0x000fe20000000000 */
[----:B------:R-:W-:Y:S01]  /*4870*/  @!P1 IMAD.IADD R84, R84, 0x1, -R3 ;  /* 0x0000000154549824 */ /* 0x000fe200078e0a03 */
[----:B------:R-:W-:Y:S01]  /*4880*/  IABS R47, R59 ;  /* 0x0000003b002f7213 */ /* 0x000fe20000000000 */
[----:B------:R-:W-:Y:S01]  /*4890*/  IMAD.MOV.U32 R74, RZ, RZ, R44 ;  /* 0x000000ffff4a7224 */ /* 0x000fe200078e002c */
[----:B------:R-:W-:Y:S01]  /*48a0*/  ISETP.GE.AND P1, PT, R63, RZ, PT ;  /* 0x000000ff3f00720c */ /* 0x000fe20003f26270 */
[----:B------:R-:W-:Y:S01]  /*48b0*/  IMAD.HI.U32 R45, R8, R90, RZ ;  /* 0x0000005a082d7227 */ /* 0x000fe200078e00ff */
[----:B------:R-:W-:-:S03]  /*48c0*/  ISETP.GE.AND P0, PT, R67, RZ, PT ;  /* 0x000000ff4300720c */ /* 0x000fc60003f06270 */
[----:B------:R-:W-:Y:S01]  /*48d0*/  @!P5 IMAD.MOV R74, RZ, RZ, -R74 ;  /* 0x000000ffff4ad224 */ /* 0x000fe200078e0a4a */
[----:B------:R-:W-:Y:S01]  /*48e0*/  ISETP.GT.U32.AND P5, PT, R3, R82, PT ;  /* 0x000000520300720c */ /* 0x000fe20003fa4070 */
[----:B------:R-:W-:-:S04]  /*48f0*/  IMAD.HI.U32 R5, R8, R88, RZ ;  /* 0x0000005808057227 */ /* 0x000fc800078e00ff */
[----:B------:R-:W-:Y:S02]  /*4900*/  IMAD.MOV R45, RZ, RZ, -R45 ;  /* 0x000000ffff2d7224 */ /* 0x000fe400078e0a2d */
[----:B------:R-:W-:-:S04]  /*4910*/  IMAD.HI.U32 R8, R8, R47, RZ ;  /* 0x0000002f08087227 */ /* 0x000fc800078e00ff */
[----:B------:R-:W-:Y:S02]  /*4920*/  IMAD.MOV.U32 R162, RZ, RZ, R46 ;  /* 0x000000ffffa27224 */ /* 0x000fe400078e002e */
[----:B------:R-:W-:Y:S02]  /*4930*/  @!P6 IMAD.IADD R86, R86, 0x1, -R3 ;  /* 0x000000015656e824 */ /* 0x000fe400078e0a03 */
[----:B------:R-:W-:Y:S02]  /*4940*/  IMAD.MOV R5, RZ, RZ, -R5 ;  /* 0x000000ffff057224 */ /* 0x000fe400078e0a05 */
[C---:B------:R-:W-:Y:S02]  /*4950*/  IMAD R90, R3.reuse, R45, R90 ;  /* 0x0000002d035a7224 */ /* 0x040fe400078e025a */
[----:B------:R-:W-:Y:S01]  /*4960*/  @!P4 IMAD.MOV R162, RZ, RZ, -R162 ;  /* 0x000000ffffa2c224 */ /* 0x000fe200078e0aa2 */
[----:B------:R-:W-:Y:S01]  /*4970*/  ISETP.GT.U32.AND P4, PT, R3, R86, PT ;  /* 0x000000560300720c */ /* 0x000fe20003f84070 */
[----:B------:R-:W-:-:S02]  /*4980*/  IMAD.MOV R8, RZ, RZ, -R8 ;  /* 0x000000ffff087224 */ /* 0x000fc400078e0a08 */
[C---:B------:R-:W-:Y:S02]  /*4990*/  IMAD R88, R3.reuse, R5, R88 ;  /* 0x0000000503587224 */ /* 0x040fe400078e0258 */
[C---:B------:R-:W-:Y:S02]  /*49a0*/  IMAD R8, R3.reuse, R8, R47 ;  /* 0x0000000803087224 */ /* 0x040fe400078e022f */
[----:B------:R-:W-:Y:S01]  /*49b0*/  @!P1 IMAD.MOV R80, RZ, RZ, -R80 ;  /* 0x000000ffff509224 */ /* 0x000fe200078e0a50 */
[C---:B------:R-:W-:Y:S01]  /*49c0*/  ISETP.GT.U32.AND P1, PT, R3.reuse, R90, PT ;  /* 0x0000005a0300720c */ /* 0x040fe20003f24070 */
[----:B------:R-:W-:Y:S01]  /*49d0*/  @!P0 IMAD.MOV R78, RZ, RZ, -R78 ;  /* 0x000000ffff4e8224 */ /* 0x000fe200078e0a4e */
[C---:B------:R-:W-:Y:S01]  /*49e0*/  ISETP.GT.U32.AND P0, PT, R3.reuse, R88, PT ;  /* 0x000000580300720c */ /* 0x040fe20003f04070 */
[--C-:B------:R-:W-:Y:S01]  /*49f0*/  @!P5 IMAD.IADD R82, R82, 0x1, -R3.reuse ;  /* 0x000000015252d824 */ /* 0x100fe200078e0a03 */
[C---:B------:R-:W-:Y:S02]  /*4a00*/  ISETP.GT.U32.AND P6, PT, R3.reuse, R84, PT ;  /* 0x000000540300720c */ /* 0x040fe40003fc4070 */
[----:B------:R-:W-:Y:S01]  /*4a10*/  ISETP.GT.U32.AND P5, PT, R3, R8, PT ;  /* 0x000000080300720c */ /* 0x000fe20003fa4070 */
[----:B------:R-:W-:Y:S01]  /*4a20*/  @!P4 IMAD.IADD R86, R86, 0x1, -R3 ;  /* 0x000000015656c824 */ /* 0x000fe200078e0a03 */
[----:B------:R-:W-:-:S05]  /*4a30*/  ISETP.GE.AND P4, PT, R71, RZ, PT ;  /* 0x000000ff4700720c */ /* 0x000fca0003f86270 */
[--C-:B------:R-:W-:Y:S02]  /*4a40*/  @!P1 IMAD.IADD R90, R90, 0x1, -R3.reuse ;  /* 0x000000015a5a9824 */ /* 0x100fe400078e0a03 */
[--C-:B------:R-:W-:Y:S02]  /*4a50*/  @!P0 IMAD.IADD R88, R88, 0x1, -R3.reuse ;  /* 0x0000000158588824 */ /* 0x100fe400078e0a03 */
[--C-:B------:R-:W-:Y:S01]  /*4a60*/  @!P6 IMAD.IADD R84, R84, 0x1, -R3.reuse ;  /* 0x000000015454e824 */ /* 0x100fe200078e0a03 */
[----:B------:R-:W-:Y:S01]  /*4a70*/  ISETP.GE.AND P6, PT, R69, RZ, PT ;  /* 0x000000ff4500720c */ /* 0x000fe20003fc6270 */
[----:B------:R-:W-:Y:S01]  /*4a80*/  @!P5 IMAD.IADD R8, R8, 0x1, -R3 ;  /* 0x000000010808d824 */ /* 0x000fe200078e0a03 */
[C---:B------:R-:W-:Y:S02]  /*4a90*/  ISETP.GT.U32.AND P5, PT, R3.reuse, R90, PT ;  /* 0x0000005a0300720c */ /* 0x040fe40003fa4070 */
[C---:B------:R-:W-:Y:S01]  /*4aa0*/  ISETP.GT.U32.AND P1, PT, R3.reuse, R88, PT ;  /* 0x000000580300720c */ /* 0x040fe20003f24070 */
[----:B------:R-:W-:Y:S01]  /*4ab0*/  @!P4 IMAD.MOV R84, RZ, RZ, -R84 ;  /* 0x000000ffff54c224 */ /* 0x000fe200078e0a54 */
[----:B------:R-:W-:-:S02]  /*4ac0*/  ISETP.GT.U32.AND P4, PT, R3, R8, PT ;  /* 0x000000080300720c */ /* 0x000fc40003f84070 */
[----:B------:R-:W-:-:S05]  /*4ad0*/  ISETP.GE.AND P0, PT, R75, RZ, PT ;  /* 0x000000ff4b00720c */ /* 0x000fca0003f06270 */
[----:B------:R-:W-:Y:S01]  /*4ae0*/  @!P6 IMAD.MOV R82, RZ, RZ, -R82 ;  /* 0x000000ffff52e224 */ /* 0x000fe200078e0a52 */
[----:B------:R-:W-:Y:S01]  /*4af0*/  ISETP.GE.AND P6, PT, R79, RZ, PT ;  /* 0x000000ff4f00720c */ /* 0x000fe20003fc6270 */
[--C-:B------:R-:W-:Y:S01]  /*4b00*/  @!P5 IMAD.IADD R90, R90, 0x1, -R3.reuse ;  /* 0x000000015a5ad824 */ /* 0x100fe200078e0a03 */
[----:B------:R-:W-:Y:S01]  /*4b10*/  ISETP.GE.AND P5, PT, R59, RZ, PT ;  /* 0x000000ff3b00720c */ /* 0x000fe20003fa6270 */
[--C-:B------:R-:W-:Y:S01]  /*4b20*/  @!P1 IMAD.IADD R88, R88, 0x1, -R3.reuse ;  /* 0x0000000158589824 */ /* 0x100fe200078e0a03 */
[----:B------:R-:W-:Y:S01]  /*4b30*/  ISETP.NE.U32.AND P1, PT, R4, RZ, PT ;  /* 0x000000ff0400720c */ /* 0x000fe20003f25070 */
[----:B------:R-:W-:Y:S01]  /*4b40*/  @!P4 IMAD.IADD R8, R8, 0x1, -R3 ;  /* 0x000000010808c824 */ /* 0x000fe200078e0a03 */
[----:B------:R-:W-:Y:S01]  /*4b50*/  SHF.R.U32.HI R4, RZ, 0x3, R37 ;  /* 0x00000003ff047819 */ /* 0x000fe20000011625 */
[----:B------:R-:W-:Y:S01]  /*4b60*/  @!P0 IMAD.MOV R86, RZ, RZ, -R86 ;  /* 0x000000ffff568224 */ /* 0x000fe200078e0a56 */
[----:B------:R-:W-:Y:S02]  /*4b70*/  ISETP.GE.AND P0, PT, R81, RZ, PT ;  /* 0x000000ff5100720c */ /* 0x000fe40003f06270 */
[----:B------:R-:W-:Y:S01]  /*4b80*/  LOP3.LUT P4, RZ, R4, 0x1, RZ, 0xc0, !PT ;  /* 0x0000000104ff7812 */ /* 0x000fe2000788c0ff */
[----:B------:R-:W-:Y:S01]  /*4b90*/  IMAD.MOV.U32 R4, RZ, RZ, R8 ;  /* 0x000000ffff047224 */ /* 0x000fe200078e0008 */
[----:B------:R-:W-:Y:S01]  /*4ba0*/  LOP3.LUT R3, RZ, R43, RZ, 0x33, !PT ;  /* 0x0000002bff037212 */ /* 0x000fe200078e33ff */
[----:B------:R-:W-:Y:S01]  /*4bb0*/  @!P6 IMAD.MOV R88, RZ, RZ, -R88 ;  /* 0x000000ffff58e224 */ /* 0x000fe200078e0a58 */
[----:B------:R-:W-:Y:S01]  /*4bc0*/  ISETP.NE.AND P6, PT, R43, RZ, PT ;  /* 0x000000ff2b00720c */ /* 0x000fe20003fc5270 */
[----:B------:R-:W-:Y:S01]  /*4bd0*/  @!P5 IMAD.MOV R4, RZ, RZ, -R4 ;  /* 0x000000ffff04d224 */ /* 0x000fe200078e0a04 */
[----:B------:R-:W-:-:S02]  /*4be0*/  SHF.R.S32.HI R252, RZ, 0x1f, R212 ;  /* 0x0000001ffffc7819 */ /* 0x000fc400000114d4 */
[----:B------:R-:W-:Y:S01]  /*4bf0*/  IADD3 R8, P5, PT, R212, R6, RZ ;  /* 0x00000006d4087210 */ /* 0x000fe20007fbe0ff */
[----:B------:R-:W-:Y:S01]  /*4c00*/  VIADD R168, R2, 0x1f ;  /* 0x0000001f02a87836 */ /* 0x000fe20000000000 */
[----:B------:R-:W-:Y:S02]  /*4c10*/  SEL R108, R3, R9, !P6 ;  /* 0x00000009036c7207 */ /* 0x000fe40007000000 */
[----:B------:R-:W-:Y:S01]  /*4c20*/  PRMT R161, RZ, 0x7610, R161 ;  /* 0x00007610ffa17816 */ /* 0x000fe200000000a1 */
[----:B------:R-:W-:Y:S01]  /*4c30*/  IMAD.X R9, R252, 0x1, R7, P5 ;  /* 0x00000001fc097824 */ /* 0x000fe200028e0607 */
[----:B------:R-:W-:Y:S01]  /*4c40*/  LOP3.LUT R83, R0, 0x1f, RZ, 0xc0, !PT ;  /* 0x0000001f00537812 */ /* 0x000fe200078ec0ff */
[----:B------:R-:W-:Y:S01]  /*4c50*/  @!P0 IMAD.MOV R90, RZ, RZ, -R90 ;  /* 0x000000ffff5a8224 */ /* 0x000fe200078e0a5a */
[----:B------:R-:W-:Y:S01]  /*4c60*/  ISETP.GT.AND P0, PT, R168, 0x1f, PT ;  /* 0x0000001fa800780c */ /* 0x000fe20003f04270 */
[C---:B------:R-:W-:Y:S01]  /*4c70*/  IMAD R209, R118.reuse, 0x1d, RZ ;  /* 0x0000001d76d17824 */ /* 0x040fe200078e02ff */
[----:B------:R0:W2:Y:S01]  /*4c80*/  @P4 LDG.E.U8 R161, desc[UR18][R8.64] ;  /* 0x0000001208a14981 */ /* 0x0000a2000c1e1100 */
[----:B------:R-:W-:Y:S01]  /*4c90*/  SHF.R.U32.HI R5, RZ, 0x2, R37 ;  /* 0x00000002ff057819 */ /* 0x000fe20000011625 */
[C---:B------:R-:W-:Y:S01]  /*4ca0*/  IMAD R197, R83.reuse, R119, RZ ;  /* 0x0000007753c57224 */ /* 0x040fe200078e02ff */
[----:B------:R-:W-:Y:S01]  /*4cb0*/  ISETP.LT.AND P0, PT, R83, R2, P0 ;  /* 0x000000025300720c */ /* 0x000fe20000701270 */
[----:B------:R-:W-:Y:S01]  /*4cc0*/  IMAD R208, R118, 0x1e, RZ ;  /* 0x0000001e76d07824 */ /* 0x000fe200078e02ff */
[----:B------:R-:W-:-:S02]  /*4cd0*/  SEL R47, R3, R13, !P6 ;  /* 0x0000000d032f7207 */ /* 0x000fc40007000000 */
[----:B------:R-:W-:Y:S02]  /*4ce0*/  SEL R44, R3, R16, !P6 ;  /* 0x00000010032c7207 */ /* 0x000fe40007000000 */
[----:B------:R-:W-:Y:S02]  /*4cf0*/  LOP3.LUT P5, RZ, R5, 0x1, RZ, 0xc0, !PT ;  /* 0x0000000105ff7812 */ /* 0x000fe400078ac0ff */
[----:B------:R-:W-:Y:S02]  /*4d00*/  SHF.R.S32.HI R251, RZ, 0x1f, R209 ;  /* 0x0000001ffffb7819 */ /* 0x000fe400000114d1 */
[----:B------:R-:W-:Y:S02]  /*4d10*/  IADD3 R2, P4, PT, R209, R6, RZ ;  /* 0x00000006d1027210 */ /* 0x000fe40007f9e0ff */
[C---:B------:R-:W-:Y:S02]  /*4d20*/  SEL R103, R3.reuse, R10, !P6 ;  /* 0x0000000a03677207 */ /* 0x040fe40007000000 */
[----:B------:R-:W-:-:S02]  /*4d30*/  SEL R101, R3, R11, !P6 ;  /* 0x0000000b03657207 */ /* 0x000fc40007000000 */
[C---:B------:R-:W-:Y:S02]  /*4d40*/  SEL R59, R3.reuse, R12, !P6 ;  /* 0x0000000c033b7207 */ /* 0x040fe40007000000 */
[C---:B------:R-:W-:Y:S02]  /*4d50*/  SEL R46, R3.reuse, R14, !P6 ;  /* 0x0000000e032e7207 */ /* 0x040fe40007000000 */
[C---:B------:R-:W-:Y:S02]  /*4d60*/  SEL R45, R3.reuse, R15, !P6 ;  /* 0x0000000f032d7207 */ /* 0x040fe40007000000 */
[C---:B------:R-:W-:Y:S02]  /*4d70*/  SEL R43, R3.reuse, R17, !P6 ;  /* 0x00000011032b7207 */ /* 0x040fe40007000000 */
[C---:B------:R-:W-:Y:S02]  /*4d80*/  SEL R16, R3.reuse, R48, !P6 ;  /* 0x0000003003107207 */ /* 0x040fe40007000000 */
[C---:B------:R-:W-:Y:S01]  /*4d90*/  SEL R13, R3.reuse, R54, !P6 ;  /* 0x00000036030d7207 */ /* 0x040fe20007000000 */
[----:B------:R-:W-:Y:S01]  /*4da0*/  IMAD R108, R108, UR6, RZ ;  /* 0x000000066c6c7c24 */ /* 0x000fe2000f8e02ff */
[----:B------:R-:W-:-:S02]  /*4db0*/  SEL R19, R3, R19, !P6 ;  /* 0x0000001303137207 */ /* 0x000fc40007000000 */
[C---:B------:R-:W-:Y:S02]  /*4dc0*/  SEL R21, R3.reuse, R21, !P6 ;  /* 0x0000001503157207 */ /* 0x040fe40007000000 */
[C---:B------:R-:W-:Y:S02]  /*4dd0*/  SEL R23, R3.reuse, R23, !P6 ;  /* 0x0000001703177207 */ /* 0x040fe40007000000 */
[C---:B------:R-:W-:Y:S02]  /*4de0*/  SEL R25, R3.reuse, R25, !P6 ;  /* 0x0000001903197207 */ /* 0x040fe40007000000 */
[C---:B------:R-:W-:Y:S02]  /*4df0*/  SEL R27, R3.reuse, R27, !P6 ;  /* 0x0000001b031b7207 */ /* 0x040fe40007000000 */
[C---:B------:R-:W-:Y:S02]  /*4e00*/  SEL R29, R3.reuse, R29, !P6 ;  /* 0x0000001d031d7207 */ /* 0x040fe40007000000 */
        /* <DEDUP_REMOVED lines=46> */
[----:B------:R-:W-:Y:S02]  /*50f0*/  SEL R48, R3, R4, !P6 ;  /* 0x0000000403307207 */ /* 0x000fe40007000000 */
[----:B------:R-:W-:Y:S01]  /*5100*/  IADD3 R198, P6, PT, R197, UR22, RZ ;  /* 0x00000016c5c67c10 */ /* 0x000fe2000ffde0ff */
[----:B------:R-:W-:Y:S01]  /*5110*/  IMAD.X R3, R251, 0x1, R7, P4 ;  /* 0x00000001fb037824 */ /* 0x000fe200020e0607 */
[----:B------:R-:W-:Y:S01]  /*5120*/  SHF.R.S32.HI R250, RZ, 0x1f, R208 ;  /* 0x0000001ffffa7819 */ /* 0x000fe200000114d0 */
[----:B------:R-:W-:Y:S01]  /*5130*/  IMAD R207, R118, 0x1f, RZ ;  /* 0x0000001f76cf7824 */ /* 0x000fe200078e02ff */
[----:B------:R-:W-:Y:S01]  /*5140*/  IADD3 R4, P4, PT, R208, R6, RZ ;  /* 0x00000006d0047210 */ /* 0x000fe20007f9e0ff */
[----:B------:R-:W-:Y:S01]  /*5150*/  IMAD R103, R103, UR6, RZ ;  /* 0x0000000667677c24 */ /* 0x000fe2000f8e02ff */
[----:B------:R-:W-:-:S02]  /*5160*/  LEA.HI.X.SX32 R197, R197, UR23, 0x1, P6 ;  /* 0x00000017c5c57c11 */ /* 0x000fc4000b0f0eff */
[----:B------:R-:W-:Y:S02]  /*5170*/  PRMT R160, RZ, 0x7610, R160 ;  /* 0x00007610ffa07816 */ /* 0x000fe400000000a0 */
[----:B------:R-:W-:Y:S01]  /*5180*/  IADD3 R107, P6, PT, R108, R198, RZ ;  /* 0x000000c66c6b7210 */ /* 0x000fe20007fde0ff */
[----:B------:R-:W-:Y:S01]  /*5190*/  IMAD.X R5, R250, 0x1, R7, P4 ;  /* 0x00000001fa057824 */ /* 0x000fe200020e0607 */
[----:B------:R-:W-:Y:S01]  /*51a0*/  SHF.R.S32.HI R249, RZ, 0x1f, R207 ;  /* 0x0000001ffff97819 */ /* 0x000fe200000114cf */
[----:B------:R-:W-:Y:S01]  /*51b0*/  IMAD R48, R48, UR6, RZ ;  /* 0x0000000630307c24 */ /* 0x000fe2000f8e02ff */
[----:B------:R-:W-:Y:S01]  /*51c0*/  IADD3 R6, P4, PT, R207, R6, RZ ;  /* 0x00000006cf067210 */ /* 0x000fe20007f9e0ff */
[----:B------:R-:W3:Y:S01]  /*51d0*/  @P5 LDG.E.U8 R160, desc[UR18][R2.64] ;  /* 0x0000001202a05981 */ /* 0x000ee2000c1e1100 */
[----:B------:R-:W-:Y:S02]  /*51e0*/  LEA.HI.X.SX32 R108, R108, R197, 0x1, P6 ;  /* 0x000000c56c6c7211 */ /* 0x000fe400030f0eff */
[----:B------:R-:W-:-:S02]  /*51f0*/  IADD3 R105, P6, PT, R103, R198, RZ ;  /* 0x000000c667697210 */ /* 0x000fc40007fde0ff */
[----:B------:R-:W-:Y:S01]  /*5200*/  SHF.R.U32.HI R37, RZ, 0x1, R37 ;  /* 0x00000001ff257819 */ /* 0x000fe20000011625 */
[----:B------:R-:W-:Y:S01]  /*5210*/  IMAD.X R7, R249, 0x1, R7, P4 ;  /* 0x00000001f9077824 */ /* 0x000fe200020e0607 */
[----:B------:R-:W-:Y:S01]  /*5220*/  LEA.HI.X.SX32 R103, R103, R197, 0x1, P6 ;  /* 0x000000c567677211 */ /* 0x000fe200030f0eff */
[----:B------:R-:W-:Y:S01]  /*5230*/  IMAD R101, R101, UR6, RZ ;  /* 0x0000000665657c24 */ /* 0x000fe2000f8e02ff */
[----:B------:R-:W-:Y:S02]  /*5240*/  LOP3.LUT P4, RZ, R37, 0x1, RZ, 0xc0, !PT ;  /* 0x0000000125ff7812 */ /* 0x000fe4000788c0ff */
[----:B------:R-:W-:Y:S01]  /*5250*/  IADD3 R200, P6, PT, R48, R198, RZ ;  /* 0x000000c630c87210 */ /* 0x000fe20007fde0ff */
[----:B------:R-:W-:-:S03]  /*5260*/  IMAD R59, R59, UR6, RZ ;  /* 0x000000063b3b7c24 */ /* 0x000fc6000f8e02ff */
[-C--:B------:R-:W-:Y:S02]  /*5270*/  LEA.HI.X.SX32 R199, R48, R197.reuse, 0x1, P6 ;  /* 0x000000c530c77211 */ /* 0x080fe400030f0eff */
[-C--:B------:R-:W-:Y:S02]  /*5280*/  IADD3 R104, P6, PT, R101, R198.reuse, RZ ;  /* 0x000000c665687210 */ /* 0x080fe40007fde0ff */
[----:B------:R-:W-:Y:S01]  /*5290*/  PRMT R156, RZ, 0x7610, R156 ;  /* 0x00007610ff9c7816 */ /* 0x000fe2000000009c */
[----:B------:R-:W-:Y:S01]  /*52a0*/  IMAD R47, R47, UR6, RZ ;  /* 0x000000062f2f7c24 */ /* 0x000fe2000f8e02ff */
[----:B------:R-:W-:Y:S01]  /*52b0*/  LEA.HI.X.SX32 R101, R101, R197, 0x1, P6 ;  /* 0x000000c565657211 */ /* 0x000fe200030f0eff */
[----:B0-----:R-:W-:Y:S01]  /*52c0*/  @P0 IMAD.MOV.U32 R8, RZ, RZ, R107 ;  /* 0x000000ffff080224 */ /* 0x001fe200078e006b */
[----:B------:R-:W-:Y:S01]  /*52d0*/  PRMT R148, RZ, 0x7610, R148 ;  /* 0x00007610ff947816 */ /* 0x000fe20000000094 */
[----:B------:R-:W-:Y:S01]  /*52e0*/  @P0 IMAD.MOV.U32 R9, RZ, RZ, R108 ;  /* 0x000000ffff090224 */ /* 0x000fe200078e006c */
[----:B------:R-:W-:Y:S01]  /*52f0*/  IADD3 R102, P6, PT, R59, R198, RZ ;  /* 0x000000c63b667210 */ /* 0x000fe20007fde0ff */
[----:B------:R-:W3:Y:S01]  /*5300*/  @P4 LDG.E.U8 R156, desc[UR18][R4.64] ;  /* 0x00000012049c4981 */ /* 0x000ee2000c1e1100 */
[----:B------:R-:W-:-:S02]  /*5310*/  IMAD R46, R46, UR6, RZ ;  /* 0x000000062e2e7c24 */ /* 0x000fc4000f8e02ff */
[-C--:B------:R-:W-:Y:S01]  /*5320*/  LEA.HI.X.SX32 R100, R59, R197.reuse, 0x1, P6 ;  /* 0x000000c53b647211 */ /* 0x080fe200030f0eff */
[----:B------:R0:W3:Y:S01]  /*5330*/  @P0 LDG.E.U8 R148, desc[UR18][R8.64] ;  /* 0x0000001208940981 */ /* 0x0000e2000c1e1100 */
[-C--:B------:R-:W-:Y:S02]  /*5340*/  IADD3 R99, P6, PT, R47, R198.reuse, RZ ;  /* 0x000000c62f637210 */ /* 0x080fe40007fde0ff */
[----:B------:R-:W-:Y:S01]  /*5350*/  PRMT R147, RZ, 0x7610, R147 ;  /* 0x00007610ff937816 */ /* 0x000fe20000000093 */
[----:B------:R-:W-:Y:S01]  /*5360*/  IMAD R45, R45, UR6, RZ ;  /* 0x000000062d2d7c24 */ /* 0x000fe2000f8e02ff */
[-C--:B------:R-:W-:Y:S02]  /*5370*/  LEA.HI.X.SX32 R97, R47, R197.reuse, 0x1, P6 ;  /* 0x000000c52f617211 */ /* 0x080fe400030f0eff */
[----:B------:R-:W-:Y:S01]  /*5380*/  IADD3 R98, P6, PT, R46, R198, RZ ;  /* 0x000000c62e627210 */ /* 0x000fe20007fde0ff */
[----:B0-----:R-:W-:Y:S02]  /*5390*/  @P0 IMAD.MOV.U32 R8, RZ, RZ, R105 ;  /* 0x000000ffff080224 */ /* 0x001fe400078e0069 */
[----:B------:R-:W-:Y:S01]  /*53a0*/  @P0 IMAD.MOV.U32 R9, RZ, RZ, R103 ;  /* 0x000000ffff090224 */ /* 0x000fe200078e0067 */
[----:B------:R-:W-:Y:S01]  /*53b0*/  PRMT R146, RZ, 0x7610, R146 ;  /* 0x00007610ff927816 */ /* 0x000fe20000000092 */
[----:B------:R-:W-:Y:S01]  /*53c0*/  IMAD R44, R44, UR6, RZ ;  /* 0x000000062c2c7c24 */ /* 0x000fe2000f8e02ff */
[----:B------:R-:W-:-:S02]  /*53d0*/  LEA.HI.X.SX32 R95, R46, R197, 0x1, P6 ;  /* 0x000000c52e5f7211 */ /* 0x000fc400030f0eff */
[----:B------:R0:W3:Y:S01]  /*53e0*/  @P0 LDG.E.U8 R147, desc[UR18][R8.64] ;  /* 0x0000001208930981 */ /* 0x0000e2000c1e1100 */
[CC--:B------:R-:W-:Y:S02]  /*53f0*/  IADD3 R96, P6, PT, R45.reuse, R198.reuse, RZ ;  /* 0x000000c62d607210 */ /* 0x0c0fe40007fde0ff */
[----:B------:R-:W-:Y:S02]  /*5400*/  PRMT R150, RZ, 0x7610, R150 ;  /* 0x00007610ff967816 */ /* 0x000fe40000000096 */
[----:B------:R-:W-:Y:S01]  /*5410*/  PRMT R155, RZ, 0x7610, R155 ;  /* 0x00007610ff9b7816 */ /* 0x000fe2000000009b */
[----:B0-----:R-:W-:Y:S02]  /*5420*/  @P0 IMAD.MOV.U32 R8, RZ, RZ, R104 ;  /* 0x000000ffff080224 */ /* 0x001fe400078e0068 */
[----:B------:R-:W-:Y:S01]  /*5430*/  @P0 IMAD.MOV.U32 R9, RZ, RZ, R101 ;  /* 0x000000ffff090224 */ /* 0x000fe200078e0065 */
[-C--:B------:R-:W-:Y:S01]  /*5440*/  LEA.HI.X.SX32 R94, R45, R197.reuse, 0x1, P6 ;  /* 0x000000c52d5e7211 */ /* 0x080fe200030f0eff */
[----:B------:R-:W-:Y:S01]  /*5450*/  IMAD R43, R43, UR6, RZ ;  /* 0x000000062b2b7c24 */ /* 0x000fe2000f8e02ff */
[C---:B------:R-:W-:Y:S01]  /*5460*/  IADD3 R93, P6, PT, R44.reuse, R198, RZ ;  /* 0x000000c62c5d7210 */ /* 0x040fe20007fde0ff */
[----:B------:R-:W3:Y:S04]  /*5470*/  @!P2 LDG.E.U8 R150, desc[UR18][R6.64] ;  /* 0x000000120696a981 */ /* 0x000ee8000c1e1100 */
[----:B------:R0:W3:Y:S01]  /*5480*/  @P0 LDG.E.U8 R146, desc[UR18][R8.64] ;  /* 0x0000001208920981 */ /* 0x0000e2000c1e1100 */
[----:B------:R-:W-:Y:S01]  /*5490*/  PRMT R144, RZ, 0x7610, R144 ;  /* 0x00007610ff907816 */ /* 0x000fe20000000090 */
[----:B------:R-:W-:Y:S01]  /*54a0*/  IMAD R41, R41, UR6, RZ ;  /* 0x0000000629297c24 */ /* 0x000fe2000f8e02ff */
[----:B------:R-:W-:Y:S01]  /*54b0*/  LEA.HI.X.SX32 R91, R44, R197, 0x1, P6 ;  /* 0x000000c52c5b7211 */ /* 0x000fe200030f0eff */
[----:B0-----:R-:W-:-:S02]  /*54c0*/  @P0 IMAD.MOV.U32 R8, RZ, RZ, R102 ;  /* 0x000000ffff080224 */ /* 0x001fc400078e0066 */
[----:B------:R-:W-:Y:S01]  /*54d0*/  @P0 IMAD.MOV.U32 R9, RZ, RZ, R100 ;  /* 0x000000ffff090224 */ /* 0x000fe200078e0064 */
[----:B------:R-:W-:-:S04]  /*54e0*/  IADD3 R92, P6, PT, R43, R198, RZ ;  /* 0x000000c62b5c7210 */ /* 0x000fc80007fde0ff */
[----:B------:R0:W3:Y:S01]  /*54f0*/  @P0 LDG.E.U8 R155, desc[UR18][R8.64] ;  /* 0x00000012089b0981 */ /* 0x0000e2000c1e1100 */
[-C--:B------:R-:W-:Y:S01]  /*5500*/  LEA.HI.X.SX32 R89, R43, R197.reuse, 0x1, P6 ;  /* 0x000000c52b597211 */ /* 0x080fe200030f0eff */
[----:B------:R-:W-:Y:S01]  /*5510*/  IMAD R39, R39, UR6, RZ ;  /* 0x0000000627277c24 */ /* 0x000fe2000f8e02ff */
[----:B------:R-:W-:Y:S01]  /*5520*/  PRMT R142, RZ, 0x7610, R142 ;  /* 0x00007610ff8e7816 */ /* 0x000fe2000000008e */
[----:B------:R-:W-:Y:S01]  /*5530*/  IMAD R19, R19, UR6, RZ ;  /* 0x0000000613137c24 */ /* 0x000fe2000f8e02ff */
[C---:B------:R-:W-:Y:S01]  /*5540*/  IADD3 R90, P6, PT, R41.reuse, R198, RZ ;  /* 0x000000c6295a7210 */ /* 0x040fe20007fde0ff */
[----:B0-----:R-:W-:Y:S02]  /*5550*/  @P0 IMAD.MOV.U32 R8, RZ, RZ, R99 ;  /* 0x000000ffff080224 */ /* 0x001fe400078e0063 */
[----:B------:R-:W-:Y:S01]  /*5560*/  @P0 IMAD.MOV.U32 R9, RZ, RZ, R97 ;  /* 0x000000ffff090224 */ /* 0x000fe200078e0061 */
[----:B------:R-:W-:-:S04]  /*5570*/  LEA.HI.X.SX32 R88, R41, R197, 0x1, P6 ;  /* 0x000000c529587211 */ /* 0x000fc800030f0eff */
[----:B------:R0:W3:Y:S01]  /*5580*/  @P0 LDG.E.U8 R144, desc[UR18][R8.64] ;  /* 0x0000001208900981 */ /* 0x0000e2000c1e1100 */
[----:B------:R-:W-:-:S04]  /*5590*/  @!UP1 UIADD3 UR4, UPT, UPT, -UR4, 0x100000, URZ ;  /* 0x0010000004049890 */ /* 0x000fc8000fffe1ff */
[----:B------:R-:W-:Y:S02]  /*55a0*/  @!UP1 USHF.L.U32 UR5, UR4, 0xb, URZ ;  /* 0x0000000b04059899 */ /* 0x000fe400080006ff */
[----:B------:R-:W-:Y:S01]  /*55b0*/  @!UP1 USHF.L.U32 UR4, UR4, 0x1, URZ ;  /* 0x0000000104049899 */ /* 0x000fe200080006ff */
[----:B------:R-:W-:Y:S01]  /*55c0*/  IMAD R35, R35, UR6, RZ ;  /* 0x0000000623237c24 */ /* 0x000fe2000f8e02ff */
[-C--:B------:R-:W-:Y:S01]  /*55d0*/  IADD3 R87, P6, PT, R39, R198.reuse, RZ ;  /* 0x000000c627577210 */ /* 0x080fe20007fde0ff */
[----:B------:R-:W-:Y:S01]  /*55e0*/  IMAD R21, R21, UR6, RZ ;  /* 0x0000000615157c24 */ /* 0x000fe2000f8e02ff */
[----:B------:R-:W-:Y:S01]  /*55f0*/  IADD3 R53, P5, PT, R19, R198, RZ ;  /* 0x000000c613357210 */ /* 0x000fe20007fbe0ff */
[----:B------:R-:W-:Y:S02]  /*5600*/  IMAD R23, R23, UR6, RZ ;  /* 0x0000000617177c24 */ /* 0x000fe4000f8e02ff */
[----:B0-----:R-:W-:Y:S02]  /*5610*/  @P0 IMAD.MOV.U32 R8, RZ, RZ, R98 ;  /* 0x000000ffff080224 */ /* 0x001fe400078e0062 */
[----:B------:R-:W-:Y:S01]  /*5620*/  @P0 IMAD.MOV.U32 R9, RZ, RZ, R95 ;  /* 0x000000ffff090224 */ /* 0x000fe200078e005f */
[----:B------:R-:W-:Y:S01]  /*5630*/  PRMT R140, RZ, 0x7610, R140 ;  /* 0x00007610ff8c7816 */ /* 0x000fe2000000008c */
[----:B------:R-:W-:-:S03]  /*5640*/  IMAD R27, R27, UR6, RZ ;  /* 0x000000061b1b7c24 */ /* 0x000fc6000f8e02ff */
[----:B------:R0:W3:Y:S01]  /*5650*/  @P0 LDG.E.U8 R142, desc[UR18][R8.64] ;  /* 0x00000012088e0981 */ /* 0x0000e2000c1e1100 */
[-C--:B------:R-:W-:Y:S01]  /*5660*/  LEA.HI.X.SX32 R85, R39, R197.reuse, 0x1, P6 ;  /* 0x000000c527557211 */ /* 0x080fe200030f0eff */
[----:B------:R-:W-:Y:S01]  /*5670*/  IMAD R33, R33, UR6, RZ ;  /* 0x0000000621217c24 */ /* 0x000fe2000f8e02ff */
[-C--:B------:R-:W-:Y:S01]  /*5680*/  LEA.HI.X.SX32 R52, R19, R197.reuse, 0x1, P5 ;  /* 0x000000c513347211 */ /* 0x080fe200028f0eff */
[----:B------:R-:W-:Y:S01]  /*5690*/  IMAD R29, R29, UR6, RZ ;  /* 0x000000061d1d7c24 */ /* 0x000fe2000f8e02ff */
[-C--:B------:R-:W-:Y:S01]  /*56a0*/  IADD3 R86, P6, PT, R35, R198.reuse, RZ ;  /* 0x000000c623567210 */ /* 0x080fe20007fde0ff */
[----:B------:R-:W-:Y:S01]  /*56b0*/  IMAD R40, R40, UR6, RZ ;  /* 0x0000000628287c24 */ /* 0x000fe2000f8e02ff */
[-C--:B------:R-:W-:Y:S01]  /*56c0*/  IADD3 R51, P4, PT, R21, R198.reuse, RZ ;  /* 0x000000c615337210 */ /* 0x080fe20007f9e0ff */
[----:B0-----:R-:W-:Y:S02]  /*56d0*/  @P0 IMAD.MOV.U32 R8, RZ, RZ, R96 ;  /* 0x000000ffff080224 */ /* 0x001fe400078e0060 */
[----:B------:R-:W-:Y:S01]  /*56e0*/  @P0 IMAD.MOV.U32 R9, RZ, RZ, R94 ;  /* 0x000000ffff090224 */ /* 0x000fe200078e005e */
[-C--:B------:R-:W-:Y:S01]  /*56f0*/  IADD3 R49, P2, PT, R23, R198.reuse, RZ ;  /* 0x000000c617317210 */ /* 0x080fe20007f5e0ff */
[----:B------:R-:W-:Y:S01]  /*5700*/  IMAD R36, R36, UR6, RZ ;  /* 0x0000000624247c24 */ /* 0x000fe2000f8e02ff */
[----:B------:R-:W-:Y:S01]  /*5710*/  IADD3 R45, P5, PT, R27, R198, RZ ;  /* 0x000000c61b2d7210 */ /* 0x000fe20007fbe0ff */
[----:B------:R-:W-:Y:S01]  /*5720*/  VOTEU.ALL UP1, P3 ;  /* 0x0000000000ff7886 */ /* 0x000fe20001820000 */
[----:B------:R0:W3:Y:S01]  /*5730*/  @P0 LDG.E.U8 R140, desc[UR18][R8.64] ;  /* 0x00000012088c0981 */ /* 0x0000e2000c1e1100 */
[----:B------:R-:W-:Y:S01]  /*5740*/  PRMT R138, RZ, 0x7610, R138 ;  /* 0x00007610ff8a7816 */ /* 0x000fe2000000008a */
[----:B------:R-:W-:Y:S01]  /*5750*/  IMAD R34, R34, UR6, RZ ;  /* 0x0000000622227c24 */ /* 0x000fe2000f8e02ff */
[-C--:B------:R-:W-:Y:S01]  /*5760*/  LEA.HI.X.SX32 R83, R35, R197.reuse, 0x1, P6 ;  /* 0x000000c523537211 */ /* 0x080fe200030f0eff */
[----:B------:R-:W-:Y:S01]  /*5770*/  IMAD R32, R32, UR6, RZ ;  /* 0x0000000620207c24 */ /* 0x000fe2000f8e02ff */
[-C--:B------:R-:W-:Y:S01]  /*5780*/  LEA.HI.X.SX32 R50, R21, R197.reuse, 0x1, P4 ;  /* 0x000000c515327211 */ /* 0x080fe200020f0eff */
[----:B------:R-:W-:Y:S01]  /*5790*/  IMAD R28, R28, UR6, RZ ;  /* 0x000000061c1c7c24 */ /* 0x000fe2000f8e02ff */
[-C--:B------:R-:W-:Y:S01]  /*57a0*/  LEA.HI.X.SX32 R48, R23, R197.reuse, 0x1, P2 ;  /* 0x000000c517307211 */ /* 0x080fe200010f0eff */
[----:B------:R1:W1:Y:S01]  /*57b0*/  @!UP1 SYNCS.EXCH.64 URZ, [UR16+0x6008], UR4 ;  /* 0x0060080410ff95b2 */ /* 0x0002620008000100 */
[----:B------:R-:W-:Y:S01]  /*57c0*/  LEA.HI.X.SX32 R44, R27, R197, 0x1, P5 ;  /* 0x000000c51b2c7211 */ /* 0x000fe200028f0eff */
[----:B0-----:R-:W-:-:S02]  /*57d0*/  @P0 IMAD.MOV.U32 R8, RZ, RZ, R93 ;  /* 0x000000ffff080224 */ /* 0x001fc400078e005d */
[----:B------:R-:W-:Y:S01]  /*57e0*/  @P0 IMAD.MOV.U32 R9, RZ, RZ, R91 ;  /* 0x000000ffff090224 */ /* 0x000fe200078e005b */
[-C--:B------:R-:W-:Y:S02]  /*57f0*/  IADD3 R84, P6, PT, R33, R198.reuse, RZ ;  /* 0x000000c621547210 */ /* 0x080fe40007fde0ff */
[-C--:B------:R-:W-:Y:S02]  /*5800*/  IADD3 R43, P4, PT, R29, R198.reuse, RZ ;  /* 0x000000c61d2b7210 */ /* 0x080fe40007f9e0ff */
[-C--:B------:R-:W-:Y:S01]  /*5810*/  IADD3 R41, P2, PT, R40, R198.reuse, RZ ;  /* 0x000000c628297210 */ /* 0x080fe20007f5e0ff */
[----:B--2---:R0:W-:Y:S01]  /*5820*/  STS.U8 [R205+UR16+0x4000], R42 ;  /* 0x0040002acd007988 */ /* 0x0041e20008000010 */
[-C--:B------:R-:W-:Y:S02]  /*5830*/  IADD3 R37, P5, PT, R36, R198.reuse, RZ ;  /* 0x000000c624257210 */ /* 0x080fe40007fbe0ff */
[----:B------:R-:W-:Y:S01]  /*5840*/  PRMT R136, RZ, 0x7610, R136 ;  /* 0x00007610ff887816 */ /* 0x000fe20000000088 */
[----:B------:R2:W4:Y:S01]  /*5850*/  @P0 LDG.E.U8 R138, desc[UR18][R8.64] ;  /* 0x00000012088a0981 */ /* 0x000522000c1e1100 */
[-C--:B------:R-:W-:Y:S01]  /*5860*/  LEA.HI.X.SX32 R82, R33, R197.reuse, 0x1, P6 ;  /* 0x000000c521527211 */ /* 0x080fe200030f0eff */
[----:B------:R-:W-:Y:S01]  /*5870*/  IMAD R26, R26, UR6, RZ ;  /* 0x000000061a1a7c24 */ /* 0x000fe2000f8e02ff */
[-C--:B------:R-:W-:Y:S01]  /*5880*/  LEA.HI.X.SX32 R40, R40, R197.reuse, 0x1, P2 ;  /* 0x000000c528287211 */ /* 0x080fe200010f0eff */
[----:B------:R-:W-:Y:S01]  /*5890*/  IMAD R77, R77, UR6, RZ ;  /* 0x000000064d4d7c24 */ /* 0x000fe2000f8e02ff */
[-C--:B------:R-:W-:Y:S01]  /*58a0*/  LEA.HI.X.SX32 R36, R36, R197.reuse, 0x1, P5 ;  /* 0x000000c524247211 */ /* 0x080fe200028f0eff */
[----:B------:R-:W-:Y:S01]  /*58b0*/  IMAD R76, R76, UR6, RZ ;  /* 0x000000064c4c7c24 */ /* 0x000fe2000f8e02ff */
[-C--:B0-----:R-:W-:Y:S01]  /*58c0*/  LEA.HI.X.SX32 R42, R29, R197.reuse, 0x1, P4 ;  /* 0x000000c51d2a7211 */ /* 0x081fe200020f0eff */
[----:B------:R-:W-:Y:S01]  /*58d0*/  IMAD R31, R31, UR6, RZ ;  /* 0x000000061f1f7c24 */ /* 0x000fe2000f8e02ff */
[-C--:B------:R-:W-:Y:S01]  /*58e0*/  IADD3 R35, P4, PT, R34, R198.reuse, RZ ;  /* 0x000000c622237210 */ /* 0x080fe20007f9e0ff */
[----:B--2---:R-:W-:Y:S01]  /*58f0*/  @P0 IMAD.MOV.U32 R8, RZ, RZ, R92 ;  /* 0x000000ffff080224 */ /* 0x004fe200078e005c */
[-C--:B------:R-:W-:Y:S01]  /*5900*/  IADD3 R33, P2, PT, R32, R198.reuse, RZ ;  /* 0x000000c620217210 */ /* 0x080fe20007f5e0ff */
[----:B------:R-:W-:Y:S01]  /*5910*/  @P0 IMAD.MOV.U32 R9, RZ, RZ, R89 ;  /* 0x000000ffff090224 */ /* 0x000fe200078e0059 */
[----:B------:R-:W-:Y:S01]  /*5920*/  IADD3 R29, P5, PT, R28, R198, RZ ;  /* 0x000000c61c1d7210 */ /* 0x000fe20007fbe0ff */
[----:B------:R-:W-:Y:S01]  /*5930*/  IMAD R22, R22, UR6, RZ ;  /* 0x0000000616167c24 */ /* 0x000fe2000f8e02ff */
[----:B------:R-:W-:Y:S01]  /*5940*/  PRMT R134, RZ, 0x7610, R134 ;  /* 0x00007610ff867816 */ /* 0x000fe20000000086 */
[----:B------:R-:W-:Y:S01]  /*5950*/  IMAD R73, R73, UR6, RZ ;  /* 0x0000000649497c24 */ /* 0x000fe2000f8e02ff */
[----:B------:R0:W2:Y:S01]  /*5960*/  @P0 LDG.E.U8 R136, desc[UR18][R8.64] ;  /* 0x0000001208880981 */ /* 0x0000a2000c1e1100 */
[-C--:B------:R-:W-:Y:S01]  /*5970*/  LEA.HI.X.SX32 R34, R34, R197.reuse, 0x1, P4 ;  /* 0x000000c522227211 */ /* 0x080fe200020f0eff */
[----:B------:R-:W-:Y:S01]  /*5980*/  IMAD R72, R72, UR6, RZ ;  /* 0x0000000648487c24 */ /* 0x000fe2000f8e02ff */
[----:B------:R-:W-:-:S02]  /*5990*/  LEA.HI.X.SX32 R32, R32, R197, 0x1, P2 ;  /* 0x000000c520207211 */ /* 0x000fc400010f0eff */
[-C--:B------:R-:W-:Y:S01]  /*59a0*/  LEA.HI.X.SX32 R28, R28, R197.reuse, 0x1, P5 ;  /* 0x000000c51c1c7211 */ /* 0x080fe200028f0eff */
[----:B------:R-:W-:Y:S01]  /*59b0*/  IMAD R25, R25, UR6, RZ ;  /* 0x0000000619197c24 */ /* 0x000fe2000f8e02ff */
[-C--:B------:R-:W-:Y:S02]  /*59c0*/  IADD3 R27, P4, PT, R26, R198.reuse, RZ ;  /* 0x000000c61a1b7210 */ /* 0x080fe40007f9e0ff */
[-C--:B------:R-:W-:Y:S01]  /*59d0*/  IADD3 R80, P2, PT, R77, R198.reuse, RZ ;  /* 0x000000c64d507210 */ /* 0x080fe20007f5e0ff */
[----:B0-----:R-:W-:Y:S01]  /*59e0*/  @P0 IMAD.MOV.U32 R8, RZ, RZ, R90 ;  /* 0x000000ffff080224 */ /* 0x001fe200078e005a */
[-C--:B------:R-:W-:Y:S01]  /*59f0*/  IADD3 R78, P5, PT, R76, R198.reuse, RZ ;  /* 0x000000c64c4e7210 */ /* 0x080fe20007fbe0ff */
[----:B------:R-:W-:Y:S01]  /*5a00*/  @P0 IMAD.MOV.U32 R9, RZ, RZ, R88 ;  /* 0x000000ffff090224 */ /* 0x000fe200078e0058 */
[----:B------:R-:W-:Y:S01]  /*5a10*/  IADD3 R81, P6, PT, R31, R198, RZ ;  /* 0x000000c61f517210 */ /* 0x000fe20007fde0ff */
[----:B------:R-:W-:Y:S01]  /*5a20*/  IMAD R18, R18, UR6, RZ ;  /* 0x0000000612127c24 */ /* 0x000fe2000f8e02ff */
[-C--:B------:R-:W-:Y:S01]  /*5a30*/  LEA.HI.X.SX32 R26, R26, R197.reuse, 0x1, P4 ;  /* 0x000000c51a1a7211 */ /* 0x080fe200020f0eff */
[----:B------:R-:W-:Y:S01]  /*5a40*/  IMAD R70, R70, UR6, RZ ;  /* 0x0000000646467c24 */ /* 0x000fe2000f8e02ff */
[-C--:B------:R-:W-:Y:S01]  /*5a50*/  LEA.HI.X.SX32 R77, R77, R197.reuse, 0x1, P2 ;  /* 0x000000c54d4d7211 */ /* 0x080fe200010f0eff */
[----:B------:R0:W2:Y:S01]  /*5a60*/  @P0 LDG.E.U8 R134, desc[UR18][R8.64] ;  /* 0x0000001208860981 */ /* 0x0000a2000c1e1100 */
[-C--:B------:R-:W-:Y:S01]  /*5a70*/  LEA.HI.X.SX32 R76, R76, R197.reuse, 0x1, P5 ;  /* 0x000000c54c4c7211 */ /* 0x080fe200028f0eff */
[----:B------:R-:W-:Y:S01]  /*5a80*/  IMAD R68, R68, UR6, RZ ;  /* 0x0000000644447c24 */ /* 0x000fe2000f8e02ff */
[----:B------:R-:W-:Y:S01]  /*5a90*/  PRMT R132, RZ, 0x7610, R132 ;  /* 0x00007610ff847816 */ /* 0x000fe20000000084 */
[----:B------:R-:W-:Y:S01]  /*5aa0*/  IMAD R38, R38, UR6, RZ ;  /* 0x0000000626267c24 */ /* 0x000fe2000f8e02ff */
[----:B------:R-:W-:-:S02]  /*5ab0*/  LEA.HI.X.SX32 R79, R31, R197, 0x1, P6 ;  /* 0x000000c51f4f7211 */ /* 0x000fc400030f0eff */
[-C--:B------:R-:W-:Y:S02]  /*5ac0*/  IADD3 R23, P4, PT, R22, R198.reuse, RZ ;  /* 0x000000c616177210 */ /* 0x080fe40007f9e0ff */
[-C--:B------:R-:W-:Y:S01]  /*5ad0*/  IADD3 R75, P2, PT, R73, R198.reuse, RZ ;  /* 0x000000c6494b7210 */ /* 0x080fe20007f5e0ff */
[----:B0-----:R-:W-:Y:S01]  /*5ae0*/  @P0 IMAD.MOV.U32 R8, RZ, RZ, R87 ;  /* 0x000000ffff080224 */ /* 0x001fe200078e0057 */
[-C--:B------:R-:W-:Y:S01]  /*5af0*/  IADD3 R74, P5, PT, R72, R198.reuse, RZ ;  /* 0x000000c6484a7210 */ /* 0x080fe20007fbe0ff */
[----:B------:R-:W-:Y:S01]  /*5b00*/  @P0 IMAD.MOV.U32 R9, RZ, RZ, R85 ;  /* 0x000000ffff090224 */ /* 0x000fe200078e0055 */
[-C--:B------:R-:W-:Y:S01]  /*5b10*/  IADD3 R47, P6, PT, R25, R198.reuse, RZ ;  /* 0x000000c6192f7210 */ /* 0x080fe20007fde0ff */
[----:B------:R-:W-:Y:S01]  /*5b20*/  IMAD R14, R14, UR6, RZ ;  /* 0x000000060e0e7c24 */ /* 0x000fe2000f8e02ff */
[-C--:B------:R-:W-:Y:S01]  /*5b30*/  LEA.HI.X.SX32 R22, R22, R197.reuse, 0x1, P4 ;  /* 0x000000c516167211 */ /* 0x080fe200020f0eff */
[----:B------:R-:W-:Y:S01]  /*5b40*/  IMAD R66, R66, UR6, RZ ;  /* 0x0000000642427c24 */ /* 0x000fe2000f8e02ff */
[-C--:B------:R-:W-:Y:S01]  /*5b50*/  LEA.HI.X.SX32 R73, R73, R197.reuse, 0x1, P2 ;  /* 0x000000c549497211 */ /* 0x080fe200010f0eff */
[----:B------:R-:W-:Y:S01]  /*5b60*/  IMAD R64, R64, UR6, RZ ;  /* 0x0000000640407c24 */ /* 0x000fe2000f8e02ff */
[-C--:B------:R-:W-:Y:S01]  /*5b70*/  LEA.HI.X.SX32 R72, R72, R197.reuse, 0x1, P5 ;  /* 0x000000c548487211 */ /* 0x080fe200028f0eff */
[----:B------:R0:W2:Y:S01]  /*5b80*/  @P0 LDG.E.U8 R132, desc[UR18][R8.64] ;  /* 0x0000001208840981 */ /* 0x0000a2000c1e1100 */
[----:B------:R-:W-:Y:S01]  /*5b90*/  LEA.HI.X.SX32 R46, R25, R197, 0x1, P6 ;  /* 0x000000c5192e7211 */ /* 0x000fe200030f0eff */
[----:B------:R-:W-:Y:S01]  /*5ba0*/  IMAD R30, R30, UR6, RZ ;  /* 0x000000061e1e7c24 */ /* 0x000fe2000f8e02ff */
[----:B------:R-:W-:-:S02]  /*5bb0*/  IADD3 R19, P4, PT, R18, R198, RZ ;  /* 0x000000c612137210 */ /* 0x000fc40007f9e0ff */
[-C--:B------:R-:W-:Y:S02]  /*5bc0*/  IADD3 R71, P2, PT, R70, R198.reuse, RZ ;  /* 0x000000c646477210 */ /* 0x080fe40007f5e0ff */
[-C--:B------:R-:W-:Y:S02]  /*5bd0*/  IADD3 R69, P5, PT, R68, R198.reuse, RZ ;  /* 0x000000c644457210 */ /* 0x080fe40007fbe0ff */
[----:B------:R-:W-:Y:S01]  /*5be0*/  PRMT R130, RZ, 0x7610, R130 ;  /* 0x00007610ff827816 */ /* 0x000fe20000000082 */
[----:B0-----:R-:W-:Y:S01]  /*5bf0*/  @P0 IMAD.MOV.U32 R8, RZ, RZ, R86 ;  /* 0x000000ffff080224 */ /* 0x001fe200078e0056 */
[-C--:B------:R-:W-:Y:S01]  /*5c00*/  IADD3 R39, P6, PT, R38, R198.reuse, RZ ;  /* 0x000000c626277210 */ /* 0x080fe20007fde0ff */
[----:B------:R-:W-:Y:S01]  /*5c10*/  @P0 IMAD.MOV.U32 R9, RZ, RZ, R83 ;  /* 0x000000ffff090224 */ /* 0x000fe200078e0053 */
[-C--:B------:R-:W-:Y:S01]  /*5c20*/  LEA.HI.X.SX32 R18, R18, R197.reuse, 0x1, P4 ;  /* 0x000000c512127211 */ /* 0x080fe200020f0eff */
[----:B------:R-:W-:Y:S01]  /*5c30*/  IMAD R6, R15, UR6, RZ ;  /* 0x000000060f067c24 */ /* 0x000fe2000f8e02ff */
[-C--:B------:R-:W-:Y:S01]  /*5c40*/  LEA.HI.X.SX32 R70, R70, R197.reuse, 0x1, P2 ;  /* 0x000000c546467211 */ /* 0x080fe200010f0eff */
[----:B------:R-:W-:Y:S01]  /*5c50*/  IMAD R10, R10, UR6, RZ ;  /* 0x000000060a0a7c24 */ /* 0x000fe2000f8e02ff */
[-C--:B------:R-:W-:Y:S01]  /*5c60*/  LEA.HI.X.SX32 R68, R68, R197.reuse, 0x1, P5 ;  /* 0x000000c544447211 */ /* 0x080fe200028f0eff */
[----:B------:R-:W-:Y:S01]  /*5c70*/  IMAD R62, R62, UR6, RZ ;  /* 0x000000063e3e7c24 */ /* 0x000fe2000f8e02ff */
[----:B------:R-:W-:Y:S01]  /*5c80*/  LEA.HI.X.SX32 R38, R38, R197, 0x1, P6 ;  /* 0x000000c526267211 */ /* 0x000fe200030f0eff */
[----:B------:R-:W-:Y:S01]  /*5c90*/  IMAD R60, R60, UR6, RZ ;  /* 0x000000063c3c7c24 */ /* 0x000fe2000f8e02ff */
[-C--:B------:R-:W-:Y:S01]  /*5ca0*/  IADD3 R15, P4, PT, R14, R198.reuse, RZ ;  /* 0x000000c60e0f7210 */ /* 0x080fe20007f9e0ff */
[----:B------:R-:W-:Y:S01]  /*5cb0*/  IMAD R24, R24, UR6, RZ ;  /* 0x0000000618187c24 */ /* 0x000fe2000f8e02ff */
[-C--:B------:R-:W-:Y:S01]  /*5cc0*/  IADD3 R67, P2, PT, R66, R198.reuse, RZ ;  /* 0x000000c642437210 */ /* 0x080fe20007f5e0ff */
[----:B------:R0:W2:Y:S01]  /*5cd0*/  @P0 LDG.E.U8 R130, desc[UR18][R8.64] ;  /* 0x0000001208820981 */ /* 0x0000a2000c1e1100 */
[----:B------:R-:W-:-:S02]  /*5ce0*/  IADD3 R65, P5, PT, R64, R198, RZ ;  /* 0x000000c640417210 */ /* 0x000fc40007fbe0ff */
[-C--:B------:R-:W-:Y:S02]  /*5cf0*/  IADD3 R31, P6, PT, R30, R198.reuse, RZ ;  /* 0x000000c61e1f7210 */ /* 0x080fe40007fde0ff */
[----:B------:R-:W-:Y:S01]  /*5d00*/  PRMT R128, RZ, 0x7610, R128 ;  /* 0x00007610ff807816 */ /* 0x000fe20000000080 */
[----:B------:R-:W-:Y:S01]  /*5d10*/  IMAD R2, R11, UR6, RZ ;  /* 0x000000060b027c24 */ /* 0x000fe2000f8e02ff */
[-C--:B------:R-:W-:Y:S01]  /*5d20*/  LEA.HI.X.SX32 R14, R14, R197.reuse, 0x1, P4 ;  /* 0x000000c50e0e7211 */ /* 0x080fe200020f0eff */
[----:B------:R-:W-:Y:S01]  /*5d30*/  IMAD R58, R58, UR6, RZ ;  /* 0x000000063a3a7c24 */ /* 0x000fe2000f8e02ff */
[-C--:B------:R-:W-:Y:S01]  /*5d40*/  LEA.HI.X.SX32 R66, R66, R197.reuse, 0x1, P2 ;  /* 0x000000c542427211 */ /* 0x080fe200010f0eff */
[----:B0-----:R-:W-:Y:S01]  /*5d50*/  @P0 IMAD.MOV.U32 R8, RZ, RZ, R84 ;  /* 0x000000ffff080224 */ /* 0x001fe200078e0054 */
[-C--:B------:R-:W-:Y:S01]  /*5d60*/  LEA.HI.X.SX32 R64, R64, R197.reuse, 0x1, P5 ;  /* 0x000000c540407211 */ /* 0x080fe200028f0eff */
[----:B------:R-:W-:Y:S01]  /*5d70*/  @P0 IMAD.MOV.U32 R9, RZ, RZ, R82 ;  /* 0x000000ffff090224 */ /* 0x000fe200078e0052 */
        /* <DEDUP_REMOVED lines=18> */
[----:B------:R-:W-:-:S02]  /*5ea0*/  IADD3 R7, P4, PT, R6, R198, RZ ;  /* 0x000000c606077210 */ /* 0x000fc40007f9e0ff */
[-C--:B------:R-:W-:Y:S01]  /*5eb0*/  IADD3 R59, P2, PT, R58, R198.reuse, RZ ;  /* 0x000000c63a3b7210 */ /* 0x080fe20007f5e0ff */
[----:B------:R0:W2:Y:S01]  /*5ec0*/  @P0 LDG.E.U8 R126, desc[UR18][R8.64] ;  /* 0x00000012087e0981 */ /* 0x0000a2000c1e1100 */
[-C--:B------:R-:W-:Y:S02]  /*5ed0*/  IADD3 R5, P5, PT, R4, R198.reuse, RZ ;  /* 0x000000c604057210 */ /* 0x080fe40007fbe0ff */
[-C--:B------:R-:W-:Y:S01]  /*5ee0*/  IADD3 R21, P6, PT, R20, R198.reuse, RZ ;  /* 0x000000c614157210 */ /* 0x080fe20007fde0ff */
[----:B------:R-:W-:Y:S01]  /*5ef0*/  IMAD R0, R0, UR6, RZ ;  /* 0x0000000600007c24 */ /* 0x000fe2000f8e02ff */
[-C--:B------:R-:W-:Y:S01]  /*5f00*/  LEA.HI.X.SX32 R6, R6, R197.reuse, 0x1, P4 ;  /* 0x000000c506067211 */ /* 0x080fe200020f0eff */
[----:B------:R-:W-:Y:S01]  /*5f10*/  IMAD R151, R151, UR6, RZ ;  /* 0x0000000697977c24 */ /* 0x000fe2000f8e02ff */
[-C--:B------:R-:W-:Y:S01]  /*5f20*/  LEA.HI.X.SX32 R58, R58, R197.reuse, 0x1, P2 ;  /* 0x000000c53a3a7211 */ /* 0x080fe200010f0eff */
[----:B------:R-:W-:Y:S01]  /*5f30*/  IMAD R162, R162, UR6, RZ ;  /* 0x00000006a2a27c24 */ /* 0x000fe2000f8e02ff */
[-C--:B------:R-:W-:Y:S01]  /*5f40*/  LEA.HI.X.SX32 R4, R4, R197.reuse, 0x1, P5 ;  /* 0x000000c504047211 */ /* 0x080fe200028f0eff */
[----:B0-----:R-:W-:Y:S01]  /*5f50*/  IMAD R8, R17, UR6, RZ ;  /* 0x0000000611087c24 */ /* 0x001fe2000f8e02ff */
[----:B------:R-:W-:Y:S01]  /*5f60*/  LEA.HI.X.SX32 R20, R20, R197, 0x1, P6 ;  /* 0x000000c514147211 */ /* 0x000fe200030f0eff */
[----:B------:R-:W-:Y:S01]  /*5f70*/  IMAD R12, R12, UR6, RZ ;  /* 0x000000060c0c7c24 */ /* 0x000fe2000f8e02ff */
[----:B------:R-:W-:-:S02]  /*5f80*/  IADD3 R57, P2, PT, R56, R198, RZ ;  /* 0x000000c638397210 */ /* 0x000fc40007f5e0ff */
[-C--:B------:R-:W-:Y:S02]  /*5f90*/  IADD3 R3, P4, PT, R2, R198.reuse, RZ ;  /* 0x000000c602037210 */ /* 0x080fe40007f9e0ff */
[-C--:B------:R-:W-:Y:S02]  /*5fa0*/  IADD3 R55, P5, PT, R54, R198.reuse, RZ ;  /* 0x000000c636377210 */ /* 0x080fe40007fbe0ff */
[----:B------:R-:W-:Y:S01]  /*5fb0*/  IADD3 R17, P6, PT, R16, R198, RZ ;  /* 0x000000c610117210 */ /* 0x000fe20007fde0ff */
[----:B------:R-:W-:Y:S01]  /*5fc0*/  IMAD R167, R167, UR6, RZ ;  /* 0x00000006a7a77c24 */ /* 0x000fe2000f8e02ff */
[-C--:B------:R-:W-:Y:S01]  /*5fd0*/  LEA.HI.X.SX32 R56, R56, R197.reuse, 0x1, P2 ;  /* 0x000000c538387211 */ /* 0x080fe200010f0eff */
[----:B------:R-:W-:Y:S01]  /*5fe0*/  IMAD R175, R175, UR6, RZ ;  /* 0x00000006afaf7c24 */ /* 0x000fe2000f8e02ff */
[-C--:B------:R-:W-:Y:S01]  /*5ff0*/  LEA.HI.X.SX32 R2, R2, R197.reuse, 0x1, P4 ;  /* 0x000000c502027211 */ /* 0x080fe200020f0eff */
[----:B------:R-:W-:Y:S01]  /*6000*/  IMAD R181, R181, UR6, RZ ;  /* 0x00000006b5b57c24 */ /* 0x000fe2000f8e02ff */
[----:B------:R-:W-:-:S02]  /*6010*/  LEA.HI.X.SX32 R54, R54, R197, 0x1, P5 ;  /* 0x000000c536367211 */ /* 0x000fc400028f0eff */
[-C--:B------:R-:W-:Y:S02]  /*6020*/  LEA.HI.X.SX32 R16, R16, R197.reuse, 0x1, P6 ;  /* 0x000000c510107211 */ /* 0x080fe400030f0eff */
[-C--:B------:R-:W-:Y:S02]  /*6030*/  IADD3 R149, P2, PT, R0, R198.reuse, RZ ;  /* 0x000000c600957210 */ /* 0x080fe40007f5e0ff */
        /* <DEDUP_REMOVED lines=8> */
[-C--:B------:R-:W-:Y:S01]  /*60c0*/  LEA.HI.X.SX32 R162, R162, R197.reuse, 0x1, P5 ;  /* 0x000000c5a2a27211 */ /* 0x080fe200028f0eff */
[----:B------:R-:W-:Y:S01]  /*60d0*/  IMAD R109, R109, UR6, RZ ;  /* 0x000000066d6d7c24 */ /* 0x000fe2000f8e02ff */
[----:B------:R-:W-:-:S02]  /*60e0*/  LEA.HI.X.SX32 R12, R12, R197, 0x1, P6 ;  /* 0x000000c50c0c7211 */ /* 0x000fc400030f0eff */
[-C--:B------:R-:W-:Y:S02]  /*60f0*/  IADD3 R171, P2, PT, R167, R198.reuse, RZ ;  /* 0x000000c6a7ab7210 */ /* 0x080fe40007f5e0ff */
[-C--:B------:R-:W-:Y:S02]  /*6100*/  IADD3 R179, P4, PT, R175, R198.reuse, RZ ;  /* 0x000000c6afb37210 */ /* 0x080fe40007f9e0ff */
[-C--:B------:R-:W-:Y:S02]  /*6110*/  IADD3 R183, P5, PT, R181, R198.reuse, RZ ;  /* 0x000000c6b5b77210 */ /* 0x080fe40007fbe0ff */
[----:B------:R-:W-:Y:S02]  /*6120*/  IADD3 R9, P6, PT, R8, R198, RZ ;  /* 0x000000c608097210 */ /* 0x000fe40007fde0ff */
[-C--:B------:R-:W-:Y:S02]  /*6130*/  LEA.HI.X.SX32 R167, R167, R197.reuse, 0x1, P2 ;  /* 0x000000c5a7a77211 */ /* 0x080fe400010f0eff */
[----:B------:R-:W-:-:S02]  /*6140*/  LEA.HI.X.SX32 R175, R175, R197, 0x1, P4 ;  /* 0x000000c5afaf7211 */ /* 0x000fc400020f0eff */
[-C--:B------:R-:W-:Y:S02]  /*6150*/  LEA.HI.X.SX32 R181, R181, R197.reuse, 0x1, P5 ;  /* 0x000000c5b5b57211 */ /* 0x080fe400028f0eff */
[----:B------:R-:W-:Y:S02]  /*6160*/  LEA.HI.X.SX32 R8, R8, R197, 0x1, P6 ;  /* 0x000000c508087211 */ /* 0x000fe400030f0eff */
[-C--:B------:R-:W-:Y:S02]  /*6170*/  IADD3 R187, P2, PT, R185, R198.reuse, RZ ;  /* 0x000000c6b9bb7210 */ /* 0x080fe40007f5e0ff */
[-C--:B------:R-:W-:Y:S02]  /*6180*/  IADD3 R191, P4, PT, R189, R198.reuse, RZ ;  /* 0x000000c6bdbf7210 */ /* 0x080fe40007f9e0ff */
[-C--:B------:R-:W-:Y:S02]  /*6190*/  IADD3 R195, P5, PT, R193, R198.reuse, RZ ;  /* 0x000000c6c1c37210 */ /* 0x080fe40007fbe0ff */
[----:B------:R-:W-:-:S02]  /*61a0*/  IADD3 R198, P6, PT, R109, R198, RZ ;  /* 0x000000c66dc67210 */ /* 0x000fc40007fde0ff */
[-C--:B------:R-:W-:Y:S02]  /*61b0*/  LEA.HI.X.SX32 R185, R185, R197.reuse, 0x1, P2 ;  /* 0x000000c5b9b97211 */ /* 0x080fe400010f0eff */
[-C--:B------:R-:W-:Y:S02]  /*61c0*/  LEA.HI.X.SX32 R189, R189, R197.reuse, 0x1, P4 ;  /* 0x000000c5bdbd7211 */ /* 0x080fe400020f0eff */
[-C--:B------:R-:W-:Y:S02]  /*61d0*/  LEA.HI.X.SX32 R193, R193, R197.reuse, 0x1, P5 ;  /* 0x000000c5c1c17211 */ /* 0x080fe400028f0eff */
[----:B------:R-:W-:Y:S01]  /*61e0*/  LEA.HI.X.SX32 R197, R109, R197, 0x1, P6 ;  /* 0x000000c56dc57211 */ /* 0x000fe200030f0eff */
[----:B------:R-:W-:Y:S01]  /*61f0*/  @P0 IMAD.MOV.U32 R110, RZ, RZ, R80 ;  /* 0x000000ffff6e0224 */ /* 0x000fe200078e0050 */
[----:B------:R-:W-:Y:S01]  /*6200*/  PRMT R109, RZ, 0x7610, R109 ;  /* 0x00007610ff6d7816 */ /* 0x000fe2000000006d */
[----:B------:R-:W-:Y:S01]  /*6210*/  @P0 IMAD.MOV.U32 R111, RZ, RZ, R77 ;  /* 0x000000ffff6f0224 */ /* 0x000fe200078e004d */
[----:B------:R0:W-:Y:S04]  /*6220*/  STS.U8 [R205+UR16+0x4400], R112 ;  /* 0x00440070cd007988 */ /* 0x0001e80008000010 */
[----:B------:R1:W2:Y:S01]  /*6230*/  @P0 LDG.E.U8 R109, desc[UR18][R110.64] ;  /* 0x000000126e6d0981 */ /* 0x0002a2000c1e1100 */
[----:B0-----:R-:W-:Y:S01]  /*6240*/  PRMT R112, RZ, 0x7610, R112 ;  /* 0x00007610ff707816 */ /* 0x001fe20000000070 */
[----:B-1----:R-:W-:-:S02]  /*6250*/  @P0 IMAD.MOV.U32 R110, RZ, RZ, R78 ;  /* 0x000000ffff6e0224 */ /* 0x002fc400078e004e */
[----:B------:R-:W-:Y:S01]  /*6260*/  @P0 IMAD.MOV.U32 R111, RZ, RZ, R76 ;  /* 0x000000ffff6f0224 */ /* 0x000fe200078e004c */
[----:B------:R0:W-:Y:S04]  /*6270*/  STS.U8 [R205+UR16+0x4800], R113 ;  /* 0x00480071cd007988 */ /* 0x0001e80008000010 */
[----:B------:R1:W-:Y:S04]  /*6280*/  STS.U8 [R205+UR16+0x4c00], R116 ;  /* 0x004c0074cd007988 */ /* 0x0003e80008000010 */
[----:B------:R5:W2:Y:S01]  /*6290*/  @P0 LDG.E.U8 R112, desc[UR18][R110.64] ;  /* 0x000000126e700981 */ /* 0x000aa2000c1e1100 */
[----:B0-----:R-:W-:-:S02]  /*62a0*/  PRMT R113, RZ, 0x7610, R113 ;  /* 0x00007610ff717816 */ /* 0x001fc40000000071 */
[----:B-1----:R-:W-:Y:S01]  /*62b0*/  LOP3.LUT R116, R205, 0x10, RZ, 0x3c, !PT ;  /* 0x00000010cd747812 */ /* 0x002fe200078e3cff */
[----:B-----5:R-:W-:Y:S02]  /*62c0*/  @P0 IMAD.MOV.U32 R110, RZ, RZ, R75 ;  /* 0x000000ffff6e0224 */ /* 0x020fe400078e004b */
[----:B------:R-:W-:Y:S02]  /*62d0*/  @P0 IMAD.MOV.U32 R111, RZ, RZ, R73 ;  /* 0x000000ffff6f0224 */ /* 0x000fe400078e0049 */
[----:B------:R0:W-:Y:S04]  /*62e0*/  STS.U8 [R116+UR16+0x4080], R114 ;  /* 0x0040807274007988 */ /* 0x0001e80008000010 */
[----:B------:R1:W5:Y:S01]  /*62f0*/  @P0 LDG.E.U8 R113, desc[UR18][R110.64] ;  /* 0x000000126e710981 */ /* 0x000362000c1e1100 */
[----:B0-----:R-:W-:Y:S01]  /*6300*/  PRMT R114, RZ, 0x7610, R114 ;  /* 0x00007610ff727816 */ /* 0x001fe20000000072 */
[----:B-1----:R-:W-:-:S02]  /*6310*/  @P0 IMAD.MOV.U32 R110, RZ, RZ, R74 ;  /* 0x000000ffff6e0224 */ /* 0x002fc400078e004a */
[----:B------:R-:W-:Y:S01]  /*6320*/  @P0 IMAD.MOV.U32 R111, RZ, RZ, R72 ;  /* 0x000000ffff6f0224 */ /* 0x000fe200078e0048 */
[----:B------:R0:W-:Y:S04]  /*6330*/  STS.U8 [R116+UR16+0x4480], R115 ;  /* 0x0044807374007988 */ /* 0x0001e80008000010 */
[----:B------:R1:W2:Y:S01]  /*6340*/  @P0 LDG.E.U8 R114, desc[UR18][R110.64] ;  /* 0x000000126e720981 */ /* 0x0002a2000c1e1100 */
[----:B0-----:R-:W-:Y:S01]  /*6350*/  PRMT R115, RZ, 0x7610, R115 ;  /* 0x00007610ff737816 */ /* 0x001fe20000000073 */
[----:B-1----:R-:W-:Y:S02]  /*6360*/  @P0 IMAD.MOV.U32 R110, RZ, RZ, R71 ;  /* 0x000000ffff6e0224 */ /* 0x002fe400078e0047 */
[----:B------:R-:W-:Y:S01]  /*6370*/  @P0 IMAD.MOV.U32 R111, RZ, RZ, R70 ;  /* 0x000000ffff6f0224 */ /* 0x000fe200078e0046 */
[----:B------:R0:W-:Y:S01]  /*6380*/  STS.U8 [R116+UR16+0x4880], R120 ;  /* 0x0048807874007988 */ /* 0x0001e20008000010 */
[----:B------:R-:W-:-:S03]  /*6390*/  LOP3.LUT R245, R205, 0x20, RZ, 0x3c, !PT ;  /* 0x00000020cdf57812 */ /* 0x000fc600078e3cff */
[----:B------:R1:W2:Y:S01]  /*63a0*/  @P0 LDG.E.U8 R115, desc[UR18][R110.64] ;  /* 0x000000126e730981 */ /* 0x0002a2000c1e1100 */
[----:B0-----:R-:W-:-:S03]  /*63b0*/  PRMT R120, RZ, 0x7610, R120 ;  /* 0x00007610ff787816 */ /* 0x001fc60000000078 */
[----:B---3--:R-:W-:Y:S01]  /*63c0*/  STS.U8 [R116+UR16+0x4c80], R166 ;  /* 0x004c80a674007988 */ /* 0x008fe20008000010 */
[----:B-1----:R-:W-:Y:S02]  /*63d0*/  @P0 IMAD.MOV.U32 R110, RZ, RZ, R69 ;  /* 0x000000ffff6e0224 */ /* 0x002fe400078e0045 */
[----:B------:R-:W-:Y:S01]  /*63e0*/  @P0 IMAD.MOV.U32 R111, RZ, RZ, R68 ;  /* 0x000000ffff6f0224 */ /* 0x000fe200078e0044 */
[----:B------:R0:W-:Y:S04]  /*63f0*/  STS.U8 [R245+UR16+0x4100], R121 ;  /* 0x00410079f5007988 */ /* 0x0001e80008000010 */
[----:B------:R1:W3:Y:S01]  /*6400*/  @P0 LDG.E.U8 R120, desc[UR18][R110.64] ;  /* 0x000000126e780981 */ /* 0x0002e2000c1e1100 */
[----:B0-----:R-:W-:Y:S01]  /*6410*/  PRMT R121, RZ, 0x7610, R121 ;  /* 0x00007610ff797816 */ /* 0x001fe20000000079 */
[----:B-1----:R-:W-:-:S02]  /*6420*/  @P0 IMAD.MOV.U32 R110, RZ, RZ, R67 ;  /* 0x000000ffff6e0224 */ /* 0x002fc400078e0043 */
[----:B------:R-:W-:Y:S01]  /*6430*/  @P0 IMAD.MOV.U32 R111, RZ, RZ, R66 ;  /* 0x000000ffff6f0224 */ /* 0x000fe200078e0042 */
[----:B------:R0:W-:Y:S04]  /*6440*/  STS.U8 [R245+UR16+0x4500], R122 ;  /* 0x0045007af5007988 */ /* 0x0001e80008000010 */
[----:B------:R1:W2:Y:S01]  /*6450*/  @P0 LDG.E.U8 R121, desc[UR18][R110.64] ;  /* 0x000000126e790981 */ /* 0x0002a2000c1e1100 */
[----:B0-----:R-:W-:Y:S01]  /*6460*/  PRMT R122, RZ, 0x7610, R122 ;  /* 0x00007610ff7a7816 */ /* 0x001fe2000000007a */
[----:B-1----:R-:W-:Y:S02]  /*6470*/  @P0 IMAD.MOV.U32 R110, RZ, RZ, R65 ;  /* 0x000000ffff6e0224 */ /* 0x002fe400078e0041 */
[----:B------:R-:W-:-:S05]  /*6480*/  @P0 IMAD.MOV.U32 R111, RZ, RZ, R64 ;  /* 0x000000ffff6f0224 */ /* 0x000fca00078e0040 */
[----:B------:R0:W2:Y:S01]  /*6490*/  @P0 LDG.E.U8 R122, desc[UR18][R110.64] ;  /* 0x000000126e7a0981 */ /* 0x0000a2000c1e1100 */
[----:B------:R-:W-:-:S03]  /*64a0*/  LOP3.LUT R244, R205, 0x30, RZ, 0x3c, !PT ;  /* 0x00000030cdf47812 */ /* 0x000fc600078e3cff */
[----:B------:R1:W-:Y:S01]  /*64b0*/  STS.U8 [R245+UR16+0x4900], R123 ;  /* 0x0049007bf5007988 */ /* 0x0003e20008000010 */
[----:B0-----:R-:W-:Y:S02]  /*64c0*/  @P0 IMAD.MOV.U32 R110, RZ, RZ, R63 ;  /* 0x000000ffff6e0224 */ /* 0x001fe400078e003f */
[----:B------:R-:W-:Y:S01]  /*64d0*/  @P0 IMAD.MOV.U32 R111, RZ, RZ, R62 ;  /* 0x000000ffff6f0224 */ /* 0x000fe200078e003e */
[----:B-1----:R-:W-:Y:S01]  /*64e0*/  PRMT R123, RZ, 0x7610, R123 ;  /* 0x00007610ff7b7816 */ /* 0x002fe2000000007b */
[----:B------:R-:W-:Y:S04]  /*64f0*/  STS.U8 [R245+UR16+0x4d00], R165 ;  /* 0x004d00a5f5007988 */ /* 0x000fe80008000010 */
[----:B------:R0:W-:Y:S04]  /*6500*/  STS.U8 [R244+UR16+0x4180], R124 ;  /* 0x0041807cf4007988 */ /* 0x0001e80008000010 */
[----:B------:R1:W2:Y:S01]  /*6510*/  @P0 LDG.E.U8 R123, desc[UR18][R110.64] ;  /* 0x000000126e7b0981 */ /* 0x0002a2000c1e1100 */
        /* <DEDUP_REMOVED lines=12> */
[----:B------:R-:W-:Y:S01]  /*65e0*/  STS.U8 [R244+UR16+0x4d80], R164 ;  /* 0x004d80a4f4007988 */ /* 0x000fe20008000010 */
[----:B-1----:R-:W-:Y:S02]  /*65f0*/  @P0 IMAD.MOV.U32 R110, RZ, RZ, R57 ;  /* 0x000000ffff6e0224 */ /* 0x002fe400078e0039 */
[----:B------:R-:W-:Y:S01]  /*6600*/  @P0 IMAD.MOV.U32 R111, RZ, RZ, R56 ;  /* 0x000000ffff6f0224 */ /* 0x000fe200078e0038 */
[----:B----4-:R0:W-:Y:S04]  /*6610*/  STS.U8 [R243+UR16+0x4200], R129 ;  /* 0x00420081f3007988 */ /* 0x0101e80008000010 */
[----:B------:R1:W4:Y:S01]  /*6620*/  @P0 LDG.E.U8 R127, desc[UR18][R110.64] ;  /* 0x000000126e7f0981 */ /* 0x000322000c1e1100 */
        /* <DEDUP_REMOVED lines=15> */
[----:B------:R0:W-:Y:S04]  /*6720*/  STS.U8 [R242+UR16+0x4280], R135 ;  /* 0x00428087f2007988 */ /* 0x0001e80008000010 */
[----:B------:R1:W2:Y:S01]  /*6730*/  @P0 LDG.E.U8 R133, desc[UR18][R110.64] ;  /* 0x000000126e850981 */ /* 0x0002a2000c1e1100 */
[----:B0-----:R-:W-:Y:S01]  /*6740*/  PRMT R135, RZ, 0x7610, R135 ;  /* 0x00007610ff877816 */ /* 0x001fe20000000087 */
[----:B-1----:R-:W-:-:S02]  /*6750*/  @P0 IMAD.MOV.U32 R110, RZ, RZ, R183 ;  /* 0x000000ffff6e0224 */ /* 0x002fc400078e00b7 */
[----:B------:R-:W-:Y:S01]  /*6760*/  @P0 IMAD.MOV.U32 R111, RZ, RZ, R181 ;  /* 0x000000ffff6f0224 */ /* 0x000fe200078e00b5 */
[----:B------:R0:W-:Y:S04]  /*6770*/  STS.U8 [R242+UR16+0x4680], R137 ;  /* 0x00468089f2007988 */ /* 0x0001e80008000010 */
[----:B------:R1:W3:Y:S01]  /*6780*/  @P0 LDG.E.U8 R135, desc[UR18][R110.64] ;  /* 0x000000126e870981 */ /* 0x0002e2000c1e1100 */
[----:B0-----:R-:W-:Y:S01]  /*6790*/  PRMT R137, RZ, 0x7610, R137 ;  /* 0x00007610ff897816 */ /* 0x001fe20000000089 */
[----:B-1----:R-:W-:Y:S02]  /*67a0*/  @P0 IMAD.MOV.U32 R110, RZ, RZ, R191 ;  /* 0x000000ffff6e0224 */ /* 0x002fe400078e00bf */
[----:B------:R-:W-:Y:S01]  /*67b0*/  @P0 IMAD.MOV.U32 R111, RZ, RZ, R189 ;  /* 0x000000ffff6f0224 */ /* 0x000fe200078e00bd */
[----:B------:R0:W-:Y:S01]  /*67c0*/  STS.U8 [R242+UR16+0x4a80], R139 ;  /* 0x004a808bf2007988 */ /* 0x0001e20008000010 */
[----:B------:R-:W-:-:S03]  /*67d0*/  LOP3.LUT R241, R205, 0x60, RZ, 0x3c, !PT ;  /* 0x00000060cdf17812 */ /* 0x000fc600078e3cff */
[----:B------:R1:W3:Y:S01]  /*67e0*/  @P0 LDG.E.U8 R137, desc[UR18][R110.64] ;  /* 0x000000126e890981 */ /* 0x0002e2000c1e1100 */
[----:B0-----:R-:W-:-:S03]  /*67f0*/  PRMT R139, RZ, 0x7610, R139 ;  /* 0x00007610ff8b7816 */ /* 0x001fc6000000008b */
[----:B------:R-:W-:Y:S01]  /*6800*/  STS.U8 [R242+UR16+0x4e80], R160 ;  /* 0x004e80a0f2007988 */ /* 0x000fe20008000010 */
        /* <DEDUP_REMOVED lines=39> */
[----:B------:R0:W-:Y:S04]  /*6a80*/  STS.U8 [R205+UR16], R148 ;  /* 0x00000094cd007988 */ /* 0x0001e80008000010 */
        /* <DEDUP_REMOVED lines=10> */
[----:B------:R1:W4:Y:S01]  /*6b30*/  @P0 LDG.E.U8 R147, desc[UR18][R110.64] ;  /* 0x000000126e930981 */ /* 0x000322000c1e1100 */
[----:B0-----:R-:W-:Y:S01]  /*6b40*/  PRMT R146, RZ, 0x7610, R146 ;  /* 0x00007610ff927816 */ /* 0x001fe20000000092 */
[----:B-1----:R-:W-:-:S02]  /*6b50*/  @P0 IMAD.MOV.U32 R110, RZ, RZ, R35 ;  /* 0x000000ffff6e0224 */ /* 0x002fc400078e0023 */
[----:B------:R-:W-:Y:S01]  /*6b60*/  @P0 IMAD.MOV.U32 R111, RZ, RZ, R34 ;  /* 0x000000ffff6f0224 */ /* 0x000fe200078e0022 */
[----:B------:R0:W-:Y:S04]  /*6b70*/  STS.U8 [R205+UR16+0x300], R155 ;  /* 0x0003009bcd007988 */ /* 0x0001e80008000010 */
[----:B------:R1:W4:Y:S01]  /*6b80*/  @P0 LDG.E.U8 R146, desc[UR18][R110.64] ;  /* 0x000000126e920981 */ /* 0x000322000c1e1100 */
        /* <DEDUP_REMOVED lines=23> */
[----:B--2---:R0:W-:Y:S04]  /*6d00*/  STS.U8 [R205+UR16+0x800], R136 ;  /* 0x00080088cd007988 */ /* 0x0041e80008000010 */
        /* <DEDUP_REMOVED lines=39> */
[----:B-----5:R0:W-:Y:S04]  /*6f80*/  STS.U8 [R205+UR16+0x1000], R113 ;  /* 0x00100071cd007988 */ /* 0x0201e80008000010 */
[----:B------:R1:W5:Y:S01]  /*6f90*/  @P0 LDG.E.U8 R112, desc[UR18][R110.64] ;  /* 0x000000126e700981 */ /* 0x000362000c1e1100 */
[----:B0-----:R-:W-:Y:S01]  /*6fa0*/  PRMT R113, RZ, 0x7610, R113 ;  /* 0x00007610ff717816 */ /* 0x001fe20000000071 */
[----:B-1----:R-:W-:-:S02]  /*6fb0*/  @P0 IMAD.MOV.U32 R110, RZ, RZ, R7 ;  /* 0x000000ffff6e0224 */ /* 0x002fc400078e0007 */
[----:B------:R-:W-:Y:S01]  /*6fc0*/  @P0 IMAD.MOV.U32 R111, RZ, RZ, R6 ;  /* 0x000000ffff6f0224 */ /* 0x000fe200078e0006 */
[----:B------:R0:W-:Y:S04]  /*6fd0*/  STS.U8 [R205+UR16+0x1100], R114 ;  /* 0x00110072cd007988 */ /* 0x0001e80008000010 */
[----:B------:R1:W5:Y:S01]  /*6fe0*/  @P0 LDG.E.U8 R113, desc[UR18][R110.64] ;  /* 0x000000126e710981 */ /* 0x000362000c1e1100 */
[----:B0-----:R-:W-:Y:S01]  /*6ff0*/  PRMT R114, RZ, 0x7610, R114 ;  /* 0x00007610ff727816 */ /* 0x001fe20000000072 */
[----:B-1----:R-:W-:Y:S02]  /*7000*/  @P0 IMAD.MOV.U32 R110, RZ, RZ, R5 ;  /* 0x000000ffff6e0224 */ /* 0x002fe400078e0005 */
[----:B------:R-:W-:Y:S01]  /*7010*/  @P0 IMAD.MOV.U32 R111, RZ, RZ, R4 ;  /* 0x000000ffff6f0224 */ /* 0x000fe200078e0004 */
[----:B------:R0:W-:Y:S04]  /*7020*/  STS.U8 [R205+UR16+0x1200], R115 ;  /* 0x00120073cd007988 */ /* 0x0001e80008000010 */
[----:B------:R1:W5:Y:S01]  /*7030*/  @P0 LDG.E.U8 R114, desc[UR18][R110.64] ;  /* 0x000000126e720981 */ /* 0x000362000c1e1100 */
[----:B0-----:R-:W-:Y:S01]  /*7040*/  PRMT R115, RZ, 0x7610, R115 ;  /* 0x00007610ff737816 */ /* 0x001fe20000000073 */
[----:B-1----:R-:W-:-:S02]  /*7050*/  @P0 IMAD.MOV.U32 R110, RZ, RZ, R3 ;  /* 0x000000ffff6e0224 */ /* 0x002fc400078e0003 */
[----:B------:R-:W-:Y:S01]  /*7060*/  @P0 IMAD.MOV.U32 R111, RZ, RZ, R2 ;  /* 0x000000ffff6f0224 */ /* 0x000fe200078e0002 */
[----:B---3--:R0:W-:Y:S04]  /*7070*/  STS.U8 [R205+UR16+0x1300], R120 ;  /* 0x00130078cd007988 */ /* 0x0081e80008000010 */
        /* <DEDUP_REMOVED lines=14> */
[----:B------:R-:W-:-:S04]  /*7160*/  PRMT R161, RZ, 0x7610, R161 ;  /* 0x00007610ffa17816 */ /* 0x000fc800000000a1 */
[----:B------:R0:W3:Y:S01]  /*7170*/  @P0 LDG.E.U8 R122, desc[UR18][R110.64] ;  /* 0x000000126e7a0981 */ /* 0x0000e2000c1e1100 */
[----:B------:R-:W-:Y:S01]  /*7180*/  PRMT R157, RZ, 0x7610, R157 ;  /* 0x00007610ff9d7816 */ /* 0x000fe2000000009d */
[----:B------:R-:W-:Y:S01]  /*7190*/  @P0 IMAD.MOV.U32 R201, RZ, RZ, R199 ;  /* 0x000000ffffc90224 */ /* 0x000fe200078e00c7 */
[----:B------:R-:W-:-:S04]  /*71a0*/  PRMT R165, RZ, 0x7610, R165 ;  /* 0x00007610ffa57816 */ /* 0x000fc800000000a5 */
[----:B------:R-:W3:Y:S01]  /*71b0*/  @P0 LDG.E.U8 R157, desc[UR18][R200.64] ;  /* 0x00000012c89d0981 */ /* 0x000ee2000c1e1100 */
[----:B0-----:R-:W-:Y:S02]  /*71c0*/  @P0 IMAD.MOV.U32 R110, RZ, RZ, R187 ;  /* 0x000000ffff6e0224 */ /* 0x001fe400078e00bb */
[----:B------:R-:W-:-:S05]  /*71d0*/  @P0 IMAD.MOV.U32 R111, RZ, RZ, R185 ;  /* 0x000000ffff6f0224 */ /* 0x000fca00078e00b9 */
[----:B------:R0:W3:Y:S02]  /*71e0*/  @P0 LDG.E.U8 R161, desc[UR18][R110.64] ;  /* 0x000000126ea10981 */ /* 0x0000e4000c1e1100 */
[----:B0-----:R-:W-:Y:S02]  /*71f0*/  @P0 IMAD.MOV.U32 R110, RZ, RZ, R195 ;  /* 0x000000ffff6e0224 */ /* 0x001fe400078e00c3 */
[----:B------:R-:W-:-:S05]  /*7200*/  @P0 IMAD.MOV.U32 R111, RZ, RZ, R193 ;  /* 0x000000ffff6f0224 */ /* 0x000fca00078e00c1 */
[----:B------:R-:W3:Y:S04]  /*7210*/  @P0 LDG.E.U8 R165, desc[UR18][R110.64] ;  /* 0x000000126ea50981 */ /* 0x000ee8000c1e1100 */
[----:B------:R0:W-:Y:S04]  /*7220*/  STS.U8 [R205+UR16+0x1600], R123 ;  /* 0x0016007bcd007988 */ /* 0x0001e80008000010 */
[----:B------:R0:W-:Y:S04]  /*7230*/  STS.U8 [R205+UR16+0x1700], R124 ;  /* 0x0017007ccd007988 */ /* 0x0001e80008000010 */
[----:B------:R0:W-:Y:S04]  /*7240*/  STS.U8 [R205+UR16+0x1800], R125 ;  /* 0x0018007dcd007988 */ /* 0x0001e80008000010 */
[----:B----4-:R0:W-:Y:S04]  /*7250*/  STS.U8 [R205+UR16+0x1900], R127 ;  /* 0x0019007fcd007988 */ /* 0x0101e80008000010 */
[----:B------:R0:W-:Y:S04]  /*7260*/  STS.U8 [R205+UR16+0x1a00], R129 ;  /* 0x001a0081cd007988 */ /* 0x0001e80008000010 */
        /* <DEDUP_REMOVED lines=19> */
[----:B--2---:R0:W-:Y:S04]  /*73a0*/  STS.U8 [R116+UR16+0xe80], R138 ;  /* 0x000e808a74007988 */ /* 0x0041e80008000010 */
[----:B------:R0:W-:Y:S04]  /*73b0*/  STS.U8 [R116+UR16+0xf80], R136 ;  /* 0x000f808874007988 */ /* 0x0001e80008000010 */
[----:B------:R0:W-:Y:S04]  /*73c0*/  STS.U8 [R116+UR16+0x1080], R134 ;  /* 0x0010808674007988 */ /* 0x0001e80008000010 */
[----:B------:R0:W-:Y:S04]  /*73d0*/  STS.U8 [R116+UR16+0x1180], R132 ;  /* 0x0011808474007988 */ /* 0x0001e80008000010 */
[----:B------:R0:W-:Y:S04]  /*73e0*/  STS.U8 [R116+UR16+0x1280], R130 ;  /* 0x0012808274007988 */ /* 0x0001e80008000010 */
[----:B------:R0:W-:Y:S04]  /*73f0*/  STS.U8 [R116+UR16+0x1380], R128 ;  /* 0x0013808074007988 */ /* 0x0001e80008000010 */
[----:B------:R0:W-:Y:S01]  /*7400*/  STS.U8 [R116+UR16+0x1480], R126 ;  /* 0x0014807e74007988 */ /* 0x0001e20008000010 */
[----:B------:R-:W-:-:S03]  /*7410*/  ISETP.LT.OR P0, PT, R168, 0x20, P1 ;  /* 0x00000020a800780c */ /* 0x000fc60000f01670 */
[----:B------:R0:W-:Y:S04]  /*7420*/  STS.U8 [R116+UR16+0x1580], R109 ;  /* 0x0015806d74007988 */ /* 0x0001e80008000010 */
[----:B-----5:R0:W-:Y:S04]  /*7430*/  STS.U8 [R116+UR16+0x1680], R112 ;  /* 0x0016807074007988 */ /* 0x0201e80008000010 */
[----:B------:R0:W-:Y:S04]  /*7440*/  STS.U8 [R116+UR16+0x1780], R113 ;  /* 0x0017807174007988 */ /* 0x0001e80008000010 */
[----:B------:R0:W-:Y:S04]  /*7450*/  STS.U8 [R116+UR16+0x1880], R114 ;  /* 0x0018807274007988 */ /* 0x0001e80008000010 */
[----:B---3--:R0:W-:Y:S04]  /*7460*/  STS.U8 [R116+UR16+0x1980], R115 ;  /* 0x0019807374007988 */ /* 0x0081e80008000010 */
[----:B------:R0:W-:Y:S04]  /*7470*/  STS.U8 [R116+UR16+0x1a80], R120 ;  /* 0x001a807874007988 */ /* 0x0001e80008000010 */
[----:B------:R0:W-:Y:S04]  /*7480*/  STS.U8 [R116+UR16+0x1b80], R121 ;  /* 0x001b807974007988 */ /* 0x0001e80008000010 */
[----:B------:R0:W-:Y:S04]  /*7490*/  STS.U8 [R116+UR16+0x1c80], R122 ;  /* 0x001c807a74007988 */ /* 0x0001e80008000010 */
[----:B------:R0:W-:Y:S04]  /*74a0*/  STS.U8 [R116+UR16+0x1f80], R157 ;  /* 0x001f809d74007988 */ /* 0x0001e80008000010 */
[----:B------:R0:W-:Y:S04]  /*74b0*/  STS.U8 [R116+UR16+0x1d80], R161 ;  /* 0x001d80a174007988 */ /* 0x0001e80008000010 */
[----:B------:R0:W-:Y:S01]  /*74c0*/  STS.U8 [R116+UR16+0x1e80], R165 ;  /* 0x001e80a574007988 */ /* 0x0001e20008000010 */
[----:B------:R1:W-:Y:S06]  /*74d0*/  MEMBAR.ALL.CTA ;  /* 0x0000000000007992 */ /* 0x0003ec0000008000 */
[----:B-1----:R-:W1:Y:S02]  /*74e0*/  FENCE.VIEW.ASYNC.S ;  /* 0x00000000000073c6 */ /* 0x002e640000000000 */
[----:B-1----:R-:W-:Y:S01]  /*74f0*/  BAR.SYNC.DEFER_BLOCKING 0x0 ;  /* 0x0000000000007b1d */ /* 0x002fe20000010000 */
[----:B------:R-:W-:-:S05]  /*7500*/  ISETP.GE.AND P2, PT, R168, 0x40, PT ;  /* 0x00000040a800780c */ /* 0x000fca0003f46270 */
[----:B------:R-:W-:Y:S08]  /*7510*/  @P0 BRA `(.L_x_6) ;  /* 0x00000000003c0947 */ /* 0x000ff00003800000 */
[----:B------:R-:W-:Y:S02]  /*7520*/  UIADD3 UR4, UPT, UPT, UR16, 0x4000, URZ ;  /* 0x0000400010047890 */ /* 0x000fe4000fffe0ff */
[----:B------:R-:W-:Y:S02]  /*7530*/  USHF.R.U32.HI UR8, URZ, 0x4, UR16 ;  /* 0x00000004ff087899 */ /* 0x000fe40008011610 */
[----:B------:R-:W-:Y:S02]  /*7540*/  USHF.R.U32.HI UR4, URZ, 0x4, UR4 ;  /* 0x00000004ff047899 */ /* 0x000fe40008011604 */
[----:B------:R-:W-:Y:S02]  /*7550*/  USGXT.U32 UR8, UR8, 0xe ;  /* 0x0000000e0808789a */ /* 0x000fe40008000000 */
[----:B------:R-:W-:Y:S01]  /*7560*/  USGXT.U32 UR6, UR4, 0xe ;  /* 0x0000000e0406789a */ /* 0x000fe20008000000 */
[----:B------:R-:W-:Y:S02]  /*7570*/  UMOV UR5, URZ ;  /* 0x000000ff00057c82 */ /* 0x000fe40008000000 */
[----:B------:R-:W-:Y:S01]  /*7580*/  UMOV UR4, UR10 ;  /* 0x0000000a00047c82 */ /* 0x000fe20008000000 */
[----:B------:R-:W-:Y:S01]  /*7590*/  UMOV UR14, 0x0 ;  /* 0x00000000000e7882 */ /* 0x000fe20000000000 */
[----:B------:R-:W-:Y:S01]  /*75a0*/  UMOV UR15, 0x8408010 ;  /* 0x08408010000f7882 */ /* 0x000fe20000000000 */
[----:B------:R-:W-:Y:S01]  /*75b0*/  UMOV UR9, 0xc0004010 ;  /* 0xc000401000097882 */ /* 0x000fe20000000000 */
[----:B------:R-:W-:Y:S01]  /*75c0*/  UMOV UR7, 0x40004040 ;  /* 0x4000404000077882 */ /* 0x000fe20000000000 */
[----:B------:R-:W-:Y:S01]  /*75d0*/  UMOV UR4, UR4 ;  /* 0x0000000400047c82 */ /* 0x000fe20008000000 */
[----:B------:R1:W-:Y:S01]  /*75e0*/  UTCQMMA gdesc[UR6], gdesc[UR8], tmem[UR17], tmem[UR14], idesc[UR15], !UPT ;  /* 0x00ff0e08060075ea */ /* 0x0003e2000f800311 */
[----:B------:R1:W-:Y:S01]  /*75f0*/  UTCBAR [UR4], URZ ;  /* 0x000000ff040073e9 */ /* 0x0003e200080000ff */
[----:B------:R-:W-:-:S02]  /*7600*/  NOP ;  /* 0x0000000000007918 */ /* 0x000fc40000000000 */
.L_x_6:
[----:B-1----:R-:W-:Y:S01]  /*7610*/  UMOV UR4, URZ ;  /* 0x000000ff00047c82 */ /* 0x002fe20008000000 */
[----:B------:R-:W-:Y:S05]  /*7620*/  @!P2 BRA `(.L_x_7) ;  /* 0x0000002c0054a947 */ /* 0x000fea0003800000 */
[----:B0-----:R-:W-:Y:S01]  /*7630*/  SHF.R.S32.HI R109, RZ, 0x1f, R168 ;  /* 0x0000001fff6d7819 */ /* 0x001fe200000114a8 */
[----:B------:R-:W-:Y:S01]  /*7640*/  IMAD.SHL.U32 R210, R118, 0x20, RZ ;  /* 0x0000002076d27824 */ /* 0x000fe200078e00ff */
[----:B------:R-:W-:Y:S01]  /*7650*/  UIADD3 UR5, UPT, UPT, UR16, 0x2000, URZ ;  /* 0x0000200010057890 */ /* 0x000fe2000fffe0ff */
[----:B------:R-:W-:Y:S01]  /*7660*/  IMAD.SHL.U32 R119, R119, 0x20, RZ ;  /* 0x0000002077777824 */ /* 0x000fe200078e00ff */
[----:B------:R-:W-:Y:S01]  /*7670*/  LEA.HI R109, R109, R168, RZ, 0x5 ;  /* 0x000000a86d6d7211 */ /* 0x000fe200078f28ff */
[----:B------:R-:W-:Y:S01]  /*7680*/  UIADD3 UR4, UPT, UPT, UR16, 0x5000, URZ ;  /* 0x0000500010047890 */ /* 0x000fe2000fffe0ff */
[--C-:B------:R-:W-:Y:S01]  /*7690*/  IADD3 R117, P0, P2, R117, UR20, R210.reuse ;  /* 0x0000001475757c10 */ /* 0x100fe2000fa1e0d2 */
[----:B------:R-:W-:Y:S01]  /*76a0*/  USHF.R.U32.HI UR5, URZ, 0x4, UR5 ;  /* 0x00000004ff057899 */ /* 0x000fe20008011605 */
[----:B------:R-:W-:Y:S01]  /*76b0*/  SHF.R.S32.HI R109, RZ, 0x5, R109 ;  /* 0x00000005ff6d7819 */ /* 0x000fe2000001146d */
[----:B------:R-:W-:Y:S01]  /*76c0*/  USHF.R.U32.HI UR4, URZ, 0x4, UR4 ;  /* 0x00000004ff047899 */ /* 0x000fe20008011604 */
[----:B------:R-:W-:Y:S01]  /*76d0*/  SHF.R.S32.HI R247, RZ, 0x1f, R210 ;  /* 0x0000001ffff77819 */ /* 0x000fe200000114d2 */
[----:B------:R-:W-:Y:S01]  /*76e0*/  IMAD.MOV.U32 R110, RZ, RZ, RZ ;  /* 0x000000ffff6e7224 */ /* 0x000fe200078e00ff */
[----:B------:R-:W-:Y:S01]  /*76f0*/  VIMNMX R109, PT, PT, R109, 0x2, !PT ;  /* 0x000000026d6d7848 */ /* 0x000fe20007fe0100 */
[----:B------:R-:W-:Y:S01]  /*7700*/  USGXT.U32 UR14, UR5, 0xe ;  /* 0x0000000e050e789a */ /* 0x000fe20008000000 */
[----:B------:R-:W-:Y:S01]  /*7710*/  IADD3.X R118, PT, PT, R159, UR21, R247, P0, P2 ;  /* 0x000000159f767c10 */ /* 0x000fe200087e44f7 */
[----:B------:R-:W0:Y:S01]  /*7720*/  LDCU UR20, c[0x0][0x3a8] ;  /* 0x00007500ff1477ac */ /* 0x000e220008000800 */
[----:B------:R-:W-:Y:S01]  /*7730*/  SHF.R.S32.HI R206, RZ, 0x1f, R119 ;  /* 0x0000001fffce7819 */ /* 0x000fe20000011477 */
[----:B------:R-:W-:Y:S01]  /*7740*/  VIADD R203, R109, 0xffffffff ;  /* 0xffffffff6dcb7836 */ /* 0x000fe20000000000 */
[----:B------:R-:W-:Y:S01]  /*7750*/  USGXT.U32 UR8, UR4, 0xe ;  /* 0x0000000e0408789a */ /* 0x000fe20008000000 */
[----:B------:R-:W-:Y:S01]  /*7760*/  UMOV UR13, UR10 ;  /* 0x0000000a000d7c82 */ /* 0x000fe20008000000 */
[----:B------:R-:W-:Y:S01]  /*7770*/  UMOV UR15, 0x1 ;  /* 0x00000001000f7882 */ /* 0x000fe20000000000 */
[----:B------:R-:W-:-:S09]  /*7780*/  UMOV UR5, URZ ;  /* 0x000000ff00057c82 */ /* 0x000fd20008000000 */
.L_x_10:
[----:B------:R-:W-:Y:S01]  /*7790*/  IMAD.U32 R109, R110, -0x80000000, RZ ;  /* 0x800000006e6d7824 */ /* 0x000fe200078e00ff */
[----:B0-----:R-:W-:Y:S02]  /*77a0*/  IADD3 R110, P5, PT, R117, UR20, RZ ;  /* 0x00000014756e7c10 */ /* 0x001fe4000ffbe0ff */
[C---:B------:R-:W-:Y:S01]  /*77b0*/  ISETP.GT.AND P2, PT, R106.reuse, 0x1, PT ;  /* 0x000000016a00780c */ /* 0x040fe20003f44270 */
[----:B------:R-:W0:Y:S01]  /*77c0*/  SYNCS.PHASECHK.TRANS64.TRYWAIT P4, [UR13], R109 ;  /* 0x0000006dff0075a7 */ /* 0x000e22000808110d */
[----:B------:R-:W-:Y:S01]  /*77d0*/  ISETP.GT.AND P0, PT, R106, 0x2, PT ;  /* 0x000000026a00780c */ /* 0x000fe20003f04270 */
[----:B------:R-:W-:Y:S01]  /*77e0*/  IMAD.X R111, R239, 0x1, R118, P5 ;  /* 0x00000001ef6f7824 */ /* 0x000fe200028e0676 */
[----:B------:R-:W-:Y:S01]  /*77f0*/  PRMT R144, RZ, 0x7610, R144 ;  /* 0x00007610ff907816 */ /* 0x000fe20000000090 */
[----:B0-----:R-:W-:Y:S10]  /*7800*/  @!P4 BRA `(.L_x_8) ;  /* 0x000000c000b8c947 */ /* 0x001ff40003800000 */
.L_x_16:
[----:B------:R-:W-:Y:S01]  /*7810*/  SHF.R.S32.HI R114, RZ, 0x1f, R238 ;  /* 0x0000001fff727819 */ /* 0x000fe200000114ee */
[----:B------:R0:W2:Y:S01]  /*7820*/  @P2 LDG.E.U8 R144, desc[UR18][R110.64] ;  /* 0x000000126e902981 */ /* 0x0000a2000c1e1100 */
[-C--:B------:R-:W-:Y:S02]  /*7830*/  IADD3 R112, P6, PT, R238, R117.reuse, RZ ;  /* 0x00000075ee707210 */ /* 0x080fe40007fde0ff */
[----:B------:R-:W-:Y:S02]  /*7840*/  ISETP.GT.AND P5, PT, R106, 0x3, PT ;  /* 0x000000036a00780c */ /* 0x000fe40003fa4270 */
[----:B------:R-:W-:Y:S01]  /*7850*/  PRMT R122, RZ, 0x7610, R122 ;  /* 0x00007610ff7a7816 */ /* 0x000fe2000000007a */
[----:B------:R-:W-:Y:S01]  /*7860*/  IMAD.X R113, R114, 0x1, R118, P6 ;  /* 0x0000000172717824 */ /* 0x000fe200030e0676 */
[----:B------:R-:W-:Y:S02]  /*7870*/  SHF.R.S32.HI R114, RZ, 0x1f, R237 ;  /* 0x0000001fff727819 */ /* 0x000fe400000114ed */
[----:B0-----:R-:W-:-:S02]  /*7880*/  IADD3 R110, P4, PT, R237, R117, RZ ;  /* 0x00000075ed6e7210 */ /* 0x001fc40007f9e0ff */
[----:B------:R0:W3:Y:S01]  /*7890*/  @P0 LDG.E.U8 R122, desc[UR18][R112.64] ;  /* 0x00000012707a0981 */ /* 0x0000e2000c1e1100 */
[----:B------:R-:W-:Y:S02]  /*78a0*/  ISETP.GT.AND P2, PT, R106, 0x4, PT ;  /* 0x000000046a00780c */ /* 0x000fe40003f44270 */
[----:B------:R-:W-:Y:S01]  /*78b0*/  PRMT R109, RZ, 0x7610, R109 ;  /* 0x00007610ff6d7816 */ /* 0x000fe2000000006d */
[----:B------:R-:W-:Y:S01]  /*78c0*/  IMAD.X R111, R114, 0x1, R118, P4 ;  /* 0x00000001726f7824 */ /* 0x000fe200020e0676 */
[----:B------:R-:W-:Y:S02]  /*78d0*/  SHF.R.S32.HI R124, RZ, 0x1f, R236 ;  /* 0x0000001fff7c7819 */ /* 0x000fe400000114ec */
[----:B------:R-:W-:Y:S02]  /*78e0*/  IADD3 R114, P0, PT, R236, R117, RZ ;  /* 0x00000075ec727210 */ /* 0x000fe40007f1e0ff */
[----:B------:R-:W-:Y:S01]  /*78f0*/  ISETP.GT.AND P4, PT, R106, 0x5, PT ;  /* 0x000000056a00780c */ /* 0x000fe20003f84270 */
[----:B------:R1:W4:Y:S01]  /*7900*/  @P5 LDG.E.U8 R109, desc[UR18][R110.64] ;  /* 0x000000126e6d5981 */ /* 0x000322000c1e1100 */
[----:B0-----:R-:W-:Y:S01]  /*7910*/  PRMT R112, RZ, 0x7610, R112 ;  /* 0x00007610ff707816 */ /* 0x001fe20000000070 */
[----:B------:R-:W-:Y:S01]  /*7920*/  IMAD.X R115, R124, 0x1, R118, P0 ;  /* 0x000000017c737824 */ /* 0x000fe200000e0676 */
[----:B------:R-:W-:-:S02]  /*7930*/  SHF.R.S32.HI R124, RZ, 0x1f, R235 ;  /* 0x0000001fff7c7819 */ /* 0x000fc400000114eb */
[----:B------:R-:W-:Y:S02]  /*7940*/  ISETP.GT.AND P0, PT, R106, 0x6, PT ;  /* 0x000000066a00780c */ /* 0x000fe40003f04270 */
[----:B------:R-:W-:Y:S01]  /*7950*/  PRMT R201, RZ, 0x7610, R201 ;  /* 0x00007610ffc97816 */ /* 0x000fe200000000c9 */
[----:B------:R0:W5:Y:S01]  /*7960*/  @P2 LDG.E.U8 R112, desc[UR18][R114.64] ;  /* 0x0000001272702981 */ /* 0x000162000c1e1100 */
[----:B-1----:R-:W-:-:S05]  /*7970*/  IADD3 R110, P5, PT, R235, R117, RZ ;  /* 0x00000075eb6e7210 */ /* 0x002fca0007fbe0ff */
[----:B------:R-:W-:Y:S01]  /*7980*/  IMAD.X R111, R124, 0x1, R118, P5 ;  /* 0x000000017c6f7824 */ /* 0x000fe200028e0676 */
[----:B------:R-:W-:Y:S02]  /*7990*/  SHF.R.S32.HI R124, RZ, 0x1f, R234 ;  /* 0x0000001fff7c7819 */ /* 0x000fe400000114ea */
[----:B0-----:R-:W-:Y:S02]  /*79a0*/  IADD3 R114, P6, PT, R234, R117, RZ ;  /* 0x00000075ea727210 */ /* 0x001fe40007fde0ff */
[----:B------:R-:W-:Y:S01]  /*79b0*/  ISETP.GT.AND P2, PT, R106, 0x7, PT ;  /* 0x000000076a00780c */ /* 0x000fe20003f44270 */
[----:B------:R0:W2:Y:S01]  /*79c0*/  @P4 LDG.E.U8 R201, desc[UR18][R110.64] ;  /* 0x000000126ec94981 */ /* 0x0000a2000c1e1100 */
[----:B------:R-:W-:Y:S01]  /*79d0*/  PRMT R202, RZ, 0x7610, R202 ;  /* 0x00007610ffca7816 */ /* 0x000fe200000000ca */
[----:B------:R-:W-:Y:S01]  /*79e0*/  IMAD.X R115, R124, 0x1, R118, P6 ;  /* 0x000000017c737824 */ /* 0x000fe200030e0676 */
[----:B------:R-:W-:Y:S02]  /*79f0*/  SHF.R.S32.HI R124, RZ, 0x1f, R233 ;  /* 0x0000001fff7c7819 */ /* 0x000fe400000114e9 */
[----:B------:R-:W-:-:S02]  /*7a00*/  PRMT R204, RZ, 0x7610, R204 ;  /* 0x00007610ffcc7816 */ /* 0x000fc400000000cc */
[----:B------:R1:W2:Y:S01]  /*7a10*/  @P0 LDG.E.U8 R202, desc[UR18][R114.64] ;  /* 0x0000001272ca0981 */ /* 0x0002a2000c1e1100 */
[----:B0-----:R-:W-:Y:S02]  /*7a20*/  IADD3 R110, P5, PT, R233, R117, RZ ;  /* 0x00000075e96e7210 */ /* 0x001fe40007fbe0ff */
[----:B------:R-:W-:-:S03]  /*7a30*/  ISETP.GT.AND P4, PT, R106, 0x8, PT ;  /* 0x000000086a00780c */ /* 0x000fc60003f84270 */
[----:B------:R-:W-:Y:S01]  /*7a40*/  IMAD.X R111, R124, 0x1, R118, P5 ;  /* 0x000000017c6f7824 */ /* 0x000fe200028e0676 */
[----:B------:R-:W-:Y:S02]  /*7a50*/  SHF.R.S32.HI R124, RZ, 0x1f, R232 ;  /* 0x0000001fff7c7819 */ /* 0x000fe400000114e8 */
[----:B-1----:R-:W-:Y:S02]  /*7a60*/  IADD3 R114, P6, PT, R232, R117, RZ ;  /* 0x00000075e8727210 */ /* 0x002fe40007fde0ff */
[----:B------:R0:W2:Y:S03]  /*7a70*/  @P2 LDG.E.U8 R204, desc[UR18][R110.64] ;  /* 0x000000126ecc2981 */ /* 0x0000a6000c1e1100 */
[----:B------:R-:W-:Y:S01]  /*7a80*/  IMAD.X R115, R124, 0x1, R118, P6 ;  /* 0x000000017c737824 */ /* 0x000fe200030e0676 */
[----:B------:R-:W-:Y:S02]  /*7a90*/  SHF.R.S32.HI R124, RZ, 0x1f, R231 ;  /* 0x0000001fff7c7819 */ /* 0x000fe400000114e7 */
[----:B------:R-:W-:-:S02]  /*7aa0*/  ISETP.GT.AND P0, PT, R106, 0x9, PT ;  /* 0x000000096a00780c */ /* 0x000fc40003f04270 */
[-C--:B0-----:R-:W-:Y:S02]  /*7ab0*/  IADD3 R110, P5, PT, R231, R117.reuse, RZ ;  /* 0x00000075e76e7210 */ /* 0x081fe40007fbe0ff */
[----:B------:R-:W-:Y:S02]  /*7ac0*/  PRMT R148, RZ, 0x7610, R148 ;  /* 0x00007610ff947816 */ /* 0x000fe40000000094 */
[----:B------:R-:W-:Y:S01]  /*7ad0*/  ISETP.GT.AND P2, PT, R106, 0xa, PT ;  /* 0x0000000a6a00780c */ /* 0x000fe20003f44270 */
[----:B------:R-:W-:Y:S01]  /*7ae0*/  IMAD.X R111, R124, 0x1, R118, P5 ;  /* 0x000000017c6f7824 */ /* 0x000fe200028e0676 */
[----:B------:R-:W-:Y:S02]  /*7af0*/  SHF.R.S32.HI R126, RZ, 0x1f, R230 ;  /* 0x0000001fff7e7819 */ /* 0x000fe400000114e6 */
[----:B------:R-:W-:Y:S01]  /*7b00*/  IADD3 R124, P6, PT, R230, R117, RZ ;  /* 0x00000075e67c7210 */ /* 0x000fe20007fde0ff */
[----:B------:R0:W2:Y:S01]  /*7b10*/  @P4 LDG.E.U8 R148, desc[UR18][R114.64] ;  /* 0x0000001272944981 */ /* 0x0000a2000c1e1100 */
[----:B------:R-:W-:-:S02]  /*7b20*/  PRMT R130, RZ, 0x7610, R130 ;  /* 0x00007610ff827816 */ /* 0x000fc40000000082 */
[----:B------:R-:W-:Y:S01]  /*7b30*/  ISETP.GT.AND P4, PT, R106, 0xb, PT ;  /* 0x0000000b6a00780c */ /* 0x000fe20003f84270 */
[--C-:B------:R-:W-:Y:S01]  /*7b40*/  IMAD.X R125, R126, 0x1, R118.reuse, P6 ;  /* 0x000000017e7d7824 */ /* 0x100fe200030e0676 */
[----:B------:R-:W-:Y:S02]  /*7b50*/  PRMT R121, RZ, 0x7610, R121 ;  /* 0x00007610ff797816 */ /* 0x000fe40000000079 */
[----:B------:R-:W-:Y:S01]  /*7b60*/  SHF.R.S32.HI R126, RZ, 0x1f, R229 ;  /* 0x0000001fff7e7819 */ /* 0x000fe200000114e5 */
[----:B------:R1:W2:Y:S01]  /*7b70*/  @P0 LDG.E.U8 R130, desc[UR18][R110.64] ;  /* 0x000000126e820981 */ /* 0x0002a2000c1e1100 */
[----:B0-----:R-:W-:Y:S02]  /*7b80*/  IADD3 R114, P5, PT, R229, R117, RZ ;  /* 0x00000075e5727210 */ /* 0x001fe40007fbe0ff */
[----:B------:R-:W-:Y:S01]  /*7b90*/  ISETP.GT.AND P0, PT, R106, 0xc, PT ;  /* 0x0000000c6a00780c */ /* 0x000fe20003f04270 */
[----:B------:R0:W2:Y:S02]  /*7ba0*/  @P2 LDG.E.U8 R121, desc[UR18][R124.64] ;  /* 0x000000127c792981 */ /* 0x0000a4000c1e1100 */
[----:B------:R-:W-:Y:S01]  /*7bb0*/  IMAD.X R115, R126, 0x1, R118, P5 ;  /* 0x000000017e737824 */ /* 0x000fe200028e0676 */
[----:B------:R-:W-:-:S02]  /*7bc0*/  SHF.R.S32.HI R126, RZ, 0x1f, R228 ;  /* 0x0000001fff7e7819 */ /* 0x000fc400000114e4 */
[----:B-1----:R-:W-:Y:S02]  /*7bd0*/  PRMT R110, RZ, 0x7610, R110 ;  /* 0x00007610ff6e7816 */ /* 0x002fe4000000006e */
[----:B0-----:R-:W-:-:S04]  /*7be0*/  IADD3 R124, P6, PT, R228, R117, RZ ;  /* 0x00000075e47c7210 */ /* 0x001fc80007fde0ff */
[----:B------:R0:W2:Y:S01]  /*7bf0*/  @P4 LDG.E.U8 R110, desc[UR18][R114.64] ;  /* 0x00000012726e4981 */ /* 0x0000a2000c1e1100 */
[----:B------:R-:W-:Y:S02]  /*7c00*/  ISETP.GT.AND P2, PT, R106, 0xd, PT ;  /* 0x0000000d6a00780c */ /* 0x000fe40003f44270 */
[----:B------:R-:W-:Y:S01]  /*7c10*/  PRMT R113, RZ, 0x7610, R113 ;  /* 0x00007610ff717816 */ /* 0x000fe20000000071 */
[----:B------:R-:W-:Y:S01]  /*7c20*/  IMAD.X R125, R126, 0x1, R118, P6 ;  /* 0x000000017e7d7824 */ /* 0x000fe200030e0676 */
[----:B------:R-:W-:Y:S02]  /*7c30*/  SHF.R.S32.HI R126, RZ, 0x1f, R227 ;  /* 0x0000001fff7e7819 */ /* 0x000fe400000114e3 */
[----:B0-----:R-:W-:Y:S02]  /*7c40*/  IADD3 R114, P5, PT, R227, R117, RZ ;  /* 0x00000075e3727210 */ /* 0x001fe40007fbe0ff */
[----:B------:R0:W2:Y:S01]  /*7c50*/  @P0 LDG.E.U8 R113, desc[UR18][R124.64] ;  /* 0x000000127c710981 */ /* 0x0000a2000c1e1100 */
[----:B------:R-:W-:-:S02]  /*7c60*/  ISETP.GT.AND P4, PT, R106, 0xe, PT ;  /* 0x0000000e6a00780c */ /* 0x000fc40003f84270 */
[----:B------:R-:W-:Y:S01]  /*7c70*/  PRMT R165, RZ, 0x7610, R165 ;  /* 0x00007610ffa57816 */ /* 0x000fe200000000a5 */
[----:B------:R-:W-:Y:S01]  /*7c80*/  IMAD.X R115, R126, 0x1, R118, P5 ;  /* 0x000000017e737824 */ /* 0x000fe200028e0676 */
[----:B------:R-:W-:Y:S02]  /*7c90*/  SHF.R.S32.HI R126, RZ, 0x1f, R226 ;  /* 0x0000001fff7e7819 */ /* 0x000fe400000114e2 */
[----:B0-----:R-:W-:Y:S02]  /*7ca0*/  IADD3 R124, P6, PT, R226, R117, RZ ;  /* 0x00000075e27c7210 */ /* 0x001fe40007fde0ff */
[----:B------:R0:W2:Y:S01]  /*7cb0*/  @P2 LDG.E.U8 R165, desc[UR18][R114.64] ;  /* 0x0000001272a52981 */ /* 0x0000a2000c1e1100 */
[----:B------:R-:W-:Y:S02]  /*7cc0*/  ISETP.GT.AND P0, PT, R106, 0xf, PT ;  /* 0x0000000f6a00780c */ /* 0x000fe40003f04270 */
[----:B------:R-:W-:Y:S01]  /*7cd0*/  PRMT R173, RZ, 0x7610, R173 ;  /* 0x00007610ffad7816 */ /* 0x000fe200000000ad */
[----:B------:R-:W-:Y:S01]  /*7ce0*/  IMAD.X R125, R126, 0x1, R118, P6 ;  /* 0x000000017e7d7824 */ /* 0x000fe200030e0676 */
[----:B------:R-:W-:-:S02]  /*7cf0*/  SHF.R.S32.HI R126, RZ, 0x1f, R225 ;  /* 0x0000001fff7e7819 */ /* 0x000fc400000114e1 */
[-C--:B0-----:R-:W-:Y:S02]  /*7d00*/  IADD3 R114, P5, PT, R225, R117.reuse, RZ ;  /* 0x00000075e1727210 */ /* 0x081fe40007fbe0ff */
        /* <DEDUP_REMOVED lines=9> */
[--C-:B------:R-:W-:Y:S01]  /*7da0*/  IMAD.X R125, R126, 0x1, R118.reuse, P6 ;  /* 0x000000017e7d7824 */ /* 0x100fe200030e0676 */
[----:B------:R-:W-:Y:S02]  /*7db0*/  SHF.R.S32.HI R126, RZ, 0x1f, R223 ;  /* 0x0000001fff7e7819 */ /* 0x000fe400000114df */
[----:B0-----:R-:W-:Y:S02]  /*7dc0*/  IADD3 R114, P5, PT, R223, R117, RZ ;  /* 0x00000075df727210 */ /* 0x001fe40007fbe0ff */
[----:B------:R0:W2:Y:S01]  /*7dd0*/  @P2 LDG.E.U8 R145, desc[UR18][R124.64] ;  /* 0x000000127c912981 */ /* 0x0000a2000c1e1100 */
[----:B------:R-:W-:Y:S02]  /*7de0*/  PRMT R123, RZ, 0x7610, R123 ;  /* 0x00007610ff7b7816 */ /* 0x000fe4000000007b */
[----:B------:R-:W-:Y:S01]  /*7df0*/  IMAD.X R115, R126, 0x1, R118, P5 ;  /* 0x000000017e737824 */ /* 0x000fe200028e0676 */
[----:B------:R-:W-:-:S02]  /*7e00*/  SHF.R.S32.HI R126, RZ, 0x1f, R222 ;  /* 0x0000001fff7e7819 */ /* 0x000fc400000114de */
[----:B------:R-:W-:Y:S02]  /*7e10*/  ISETP.GT.AND P0, PT, R106, 0x12, PT ;  /* 0x000000126a00780c */ /* 0x000fe40003f04270 */
[----:B------:R1:W2:Y:S01]  /*7e20*/  @P4 LDG.E.U8 R123, desc[UR18][R114.64] ;  /* 0x00000012727b4981 */ /* 0x0002a2000c1e1100 */
[----:B0-----:R-:W-:Y:S02]  /*7e30*/  IADD3 R124, P6, PT, R222, R117, RZ ;  /* 0x00000075de7c7210 */ /* 0x001fe40007fde0ff */
[----:B------:R-:W-:-:S03]  /*7e40*/  ISETP.GT.AND P2, PT, R106, 0x13, PT ;  /* 0x000000136a00780c */ /* 0x000fc60003f44270 */
[----:B------:R-:W-:Y:S01]  /*7e50*/  IMAD.X R125, R126, 0x1, R118, P6 ;  /* 0x000000017e7d7824 */ /* 0x000fe200030e0676 */
[----:B------:R-:W-:Y:S02]  /*7e60*/  SHF.R.S32.HI R126, RZ, 0x1f, R221 ;  /* 0x0000001fff7e7819 */ /* 0x000fe400000114dd */
[-C--:B-1----:R-:W-:Y:S02]  /*7e70*/  IADD3 R114, P5, PT, R221, R117.reuse, RZ ;  /* 0x00000075dd727210 */ /* 0x082fe40007fbe0ff */
[----:B------:R-:W-:Y:S02]  /*7e80*/  PRMT R120, RZ, 0x7610, R120 ;  /* 0x00007610ff787816 */ /* 0x000fe40000000078 */
[----:B------:R-:W-:Y:S01]  /*7e90*/  SHF.R.S32.HI R128, RZ, 0x1f, R220 ;  /* 0x0000001fff807819 */ /* 0x000fe200000114dc */
[----:B------:R-:W-:Y:S01]  /*7ea0*/  IMAD.X R115, R126, 0x1, R118, P5 ;  /* 0x000000017e737824 */ /* 0x000fe200028e0676 */
[----:B------:R-:W-:Y:S02]  /*7eb0*/  IADD3 R126, P6, PT, R220, R117, RZ ;  /* 0x00000075dc7e7210 */ /* 0x000fe40007fde0ff */
[----:B------:R0:W2:Y:S01]  /*7ec0*/  @P0 LDG.E.U8 R120, desc[UR18][R124.64] ;  /* 0x000000127c780981 */ /* 0x0000a2000c1e1100 */
[----:B------:R-:W-:-:S02]  /*7ed0*/  PRMT R111, RZ, 0x7610, R111 ;  /* 0x00007610ff6f7816 */ /* 0x000fc4000000006f */
[----:B------:R-:W-:Y:S01]  /*7ee0*/  ISETP.GT.AND P0, PT, R106, 0x15, PT ;  /* 0x000000156a00780c */ /* 0x000fe20003f04270 */
[----:B------:R-:W-:Y:S01]  /*7ef0*/  IMAD.X R127, R128, 0x1, R118, P6 ;  /* 0x00000001807f7824 */ /* 0x000fe200030e0676 */
[----:B------:R-:W-:Y:S02]  /*7f00*/  ISETP.GT.AND P4, PT, R106, 0x14, PT ;  /* 0x000000146a00780c */ /* 0x000fe40003f84270 */
[----:B------:R-:W-:Y:S01]  /*7f10*/  SHF.R.S32.HI R128, RZ, 0x1f, R219 ;  /* 0x0000001fff807819 */ /* 0x000fe200000114db */
[----:B------:R1:W2:Y:S01]  /*7f20*/  @P2 LDG.E.U8 R111, desc[UR18][R114.64] ;  /* 0x00000012726f2981 */ /* 0x0002a2000c1e1100 */
[----:B0-----:R-:W-:-:S05]  /*7f30*/  IADD3 R124, P5, PT, R219, R117, RZ ;  /* 0x00000075db7c7210 */ /* 0x001fca0007fbe0ff */
[----:B------:R-:W-:Y:S01]  /*7f40*/  IMAD.X R125, R128, 0x1, R118, P5 ;  /* 0x00000001807d7824 */ /* 0x000fe200028e0676 */
[----:B-1----:R-:W-:Y:S02]  /*7f50*/  PRMT R115, RZ, 0x7610, R115 ;  /* 0x00007610ff737816 */ /* 0x002fe40000000073 */
[----:B------:R-:W-:Y:S02]  /*7f60*/  PRMT R114, RZ, 0x7610, R114 ;  /* 0x00007610ff727816 */ /* 0x000fe40000000072 */
[----:B------:R-:W-:Y:S02]  /*7f70*/  IADD3 R128, P5, PT, R217, R117, RZ ;  /* 0x00000075d9807210 */ /* 0x000fe40007fbe0ff */
[----:B------:R0:W2:Y:S01]  /*7f80*/  @P0 LDG.E.U8 R115, desc[UR18][R124.64] ;  /* 0x000000127c730981 */ /* 0x0000a2000c1e1100 */
[----:B------:R-:W-:-:S03]  /*7f90*/  ISETP.GT.AND P0, PT, R106, 0x18, PT ;  /* 0x000000186a00780c */ /* 0x000fc60003f04270 */
[----:B------:R1:W2:Y:S01]  /*7fa0*/  @P4 LDG.E.U8 R114, desc[UR18][R126.64] ;  /* 0x000000127e724981 */ /* 0x0002a2000c1e1100 */
[----:B------:R-:W-:Y:S02]  /*7fb0*/  ISETP.GT.AND P4, PT, R106, 0x17, PT ;  /* 0x000000176a00780c */ /* 0x000fe40003f84270 */
[----:B0-----:R-:W-:-:S05]  /*7fc0*/  SHF.R.S32.HI R125, RZ, 0x1f, R217 ;  /* 0x0000001fff7d7819 */ /* 0x001fca00000114d9 */
[----:B------:R-:W-:Y:S01]  /*7fd0*/  IMAD.X R129, R125, 0x1, R118, P5 ;  /* 0x000000017d817824 */ /* 0x000fe200028e0676 */
[-C--:B------:R-:W-:Y:S02]  /*7fe0*/  IADD3 R124, P5, PT, R216, R117.reuse, RZ ;  /* 0x00000075d87c7210 */ /* 0x080fe40007fbe0ff */
[----:B------:R-:W-:Y:S02]  /*7ff0*/  SHF.R.S32.HI R125, RZ, 0x1f, R216 ;  /* 0x0000001fff7d7819 */ /* 0x000fe400000114d8 */
[----:B------:R-:W-:Y:S02]  /*8000*/  PRMT R161, RZ, 0x7610, R161 ;  /* 0x00007610ffa17816 */ /* 0x000fe400000000a1 */
[----:B------:R-:W-:Y:S01]  /*8010*/  PRMT R155, RZ, 0x7610, R155 ;  /* 0x00007610ff9b7816 */ /* 0x000fe2000000009b */
[----:B------:R-:W-:Y:S01]  /*8020*/  IMAD.X R125, R125, 0x1, R118, P5 ;  /* 0x000000017d7d7824 */ /* 0x000fe200028e0676 */
[----:B------:R-:W-:Y:S02]  /*8030*/  ISETP.GT.AND P2, PT, R106, 0x16, PT ;  /* 0x000000166a00780c */ /* 0x000fe40003f44270 */
[----:B------:R0:W2:Y:S04]  /*8040*/  @P4 LDG.E.U8 R161, desc[UR18][R128.64] ;  /* 0x0000001280a14981 */ /* 0x0000a8000c1e1100 */
[----:B------:R0:W2:Y:S01]  /*8050*/  @P0 LDG.E.U8 R155, desc[UR18][R124.64] ;  /* 0x000000127c9b0981 */ /* 0x0000a2000c1e1100 */
[----:B-1----:R-:W-:-:S02]  /*8060*/  IADD3 R126, P6, PT, R218, R117, RZ ;  /* 0x00000075da7e7210 */ /* 0x002fc40007fde0ff */
[----:B------:R-:W-:Y:S02]  /*8070*/  SHF.R.S32.HI R127, RZ, 0x1f, R218 ;  /* 0x0000001fff7f7819 */ /* 0x000fe400000114da */
[----:B0-----:R-:W-:Y:S02]  /*8080*/  SHF.R.S32.HI R129, RZ, 0x1f, R214 ;  /* 0x0000001fff817819 */ /* 0x001fe400000114d6 */
[----:B------:R-:W-:Y:S02]  /*8090*/  IADD3 R124, P0, PT, R214, R117, RZ ;  /* 0x00000075d67c7210 */ /* 0x000fe40007f1e0ff */
[----:B------:R-:W-:-:S03]  /*80a0*/  ISETP.GT.AND P5, PT, R106, 0x1a, PT ;  /* 0x0000001a6a00780c */ /* 0x000fc60003fa4270 */
[--C-:B------:R-:W-:Y:S01]  /*80b0*/  IMAD.X R125, R129, 0x1, R118.reuse, P0 ;  /* 0x00000001817d7824 */ /* 0x100fe200000e0676 */
[----:B------:R-:W-:Y:S01]  /*80c0*/  ISETP.GT.AND P0, PT, R106, RZ, PT ;  /* 0x000000ff6a00720c */ /* 0x000fe20003f04270 */
[----:B------:R-:W-:Y:S01]  /*80d0*/  IMAD.X R127, R127, 0x1, R118, P6 ;  /* 0x000000017f7f7824 */ /* 0x000fe200030e0676 */
[----:B------:R-:W-:Y:S02]  /*80e0*/  PRMT R157, RZ, 0x7610, R157 ;  /* 0x00007610ff9d7816 */ /* 0x000fe4000000009d */
[----:B------:R-:W-:Y:S02]  /*80f0*/  PRMT R131, RZ, 0x7610, R131 ;  /* 0x00007610ff837816 */ /* 0x000fe40000000083 */
[----:B------:R-:W-:Y:S02]  /*8100*/  SHF.R.S32.HI R128, RZ, 0x1f, R215 ;  /* 0x0000001fff807819 */ /* 0x000fe400000114d7 */
[----:B------:R0:W2:Y:S01]  /*8110*/  @P2 LDG.E.U8 R157, desc[UR18][R126.64] ;  /* 0x000000127e9d2981 */ /* 0x0000a2000c1e1100 */
[----:B------:R-:W-:-:S03]  /*8120*/  PRMT R169, RZ, 0x7610, R169 ;  /* 0x00007610ffa97816 */ /* 0x000fc600000000a9 */
[----:B------:R1:W2:Y:S01]  /*8130*/  @P5 LDG.E.U8 R131, desc[UR18][R124.64] ;  /* 0x000000127c835981 */ /* 0x0002a2000c1e1100 */
[----:B0-----:R-:W-:Y:S01]  /*8140*/  IADD3 R126, P2, PT, R215, R117, RZ ;  /* 0x00000075d77e7210 */ /* 0x001fe20007f5e0ff */
[----:B-1----:R-:W-:-:S04]  /*8150*/  @P0 IMAD.MOV.U32 R124, RZ, RZ, R117 ;  /* 0x000000ffff7c0224 */ /* 0x002fc800078e0075 */
[--C-:B------:R-:W-:Y:S01]  /*8160*/  IMAD.X R127, R128, 0x1, R118.reuse, P2 ;  /* 0x00000001807f7824 */ /* 0x100fe200010e0676 */
[----:B------:R-:W-:Y:S01]  /*8170*/  ISETP.GT.AND P2, PT, R106, 0x1b, PT ;  /* 0x0000001b6a00780c */ /* 0x000fe20003f44270 */
[----:B------:R-:W-:Y:S01]  /*8180*/  @P0 IMAD.MOV.U32 R125, RZ, RZ, R118 ;  /* 0x000000ffff7d0224 */ /* 0x000fe200078e0076 */
[----:B------:R-:W-:Y:S02]  /*8190*/  IADD3 R128, P6, PT, R213, R117, RZ ;  /* 0x00000075d5807210 */ /* 0x000fe40007fde0ff */
[----:B------:R-:W-:Y:S02]  /*81a0*/  SHF.R.S32.HI R129, RZ, 0x1f, R213 ;  /* 0x0000001fff817819 */ /* 0x000fe400000114d5 */
[----:B------:R0:W2:Y:S01]  /*81b0*/  @P0 LDG.E.U8 R169, desc[UR18][R124.64] ;  /* 0x000000127ca90981 */ /* 0x0000a2000c1e1100 */
[----:B------:R-:W-:Y:S02]  /*81c0*/  PRMT R132, RZ, 0x7610, R132 ;  /* 0x00007610ff847816 */ /* 0x000fe40000000084 */
[----:B------:R-:W-:-:S05]  /*81d0*/  IMAD.X R129, R129, 0x1, R118, P6 ;  /* 0x0000000181817824 */ /* 0x000fca00030e0676 */
[----:B------:R1:W2:Y:S01]  /*81e0*/  @P2 LDG.E.U8 R132, desc[UR18][R128.64] ;  /* 0x0000001280842981 */ /* 0x0002a2000c1e1100 */
[----:B------:R-:W-:Y:S02]  /*81f0*/  ISETP.GT.AND P2, PT, R106, 0x1d, PT ;  /* 0x0000001d6a00780c */ /* 0x000fe40003f44270 */
[----:B0-----:R-:W-:-:S05]  /*8200*/  IADD3 R124, P5, PT, R209, R117, RZ ;  /* 0x00000075d17c7210 */ /* 0x001fca0007fbe0ff */
[----:B------:R-:W-:Y:S01]  /*8210*/  IMAD.X R125, R251, 0x1, R118, P5 ;  /* 0x00000001fb7d7824 */ /* 0x000fe200028e0676 */
[----:B-1----:R-:W-:Y:S02]  /*8220*/  PRMT R129, RZ, 0x7610, R129 ;  /* 0x00007610ff817816 */ /* 0x002fe40000000081 */
[----:B------:R-:W-:-:S04]  /*8230*/  ISETP.GT.AND P4, PT, R106, 0x19, PT ;  /* 0x000000196a00780c */ /* 0x000fc80003f84270 */
[----:B------:R0:W2:Y:S01]  /*8240*/  @P2 LDG.E.U8 R129, desc[UR18][R124.64] ;  /* 0x000000127c812981 */ /* 0x0000a2000c1e1100 */
[----:B------:R-:W-:-:S08]  /*8250*/  PRMT R152, RZ, 0x7610, R152 ;  /* 0x00007610ff987816 */ /* 0x000fd00000000098 */
[----:B------:R1:W2:Y:S01]  /*8260*/  @P4 LDG.E.U8 R152, desc[UR18][R126.64] ;  /* 0x000000127e984981 */ /* 0x0002a2000c1e1100 */
[----:B0-----:R-:W0:Y:S01]  /*8270*/  S2R R125, SR_TID.X ;  /* 0x00000000007d7919 */ /* 0x001e220000002100 */
[----:B------:R-:W-:Y:S02]  /*8280*/  ISETP.GT.AND P4, PT, R106, 0x1c, PT ;  /* 0x0000001c6a00780c */ /* 0x000fe40003f84270 */
[----:B-1----:R-:W-:Y:S02]  /*8290*/  IADD3 R126, P6, PT, R212, R117, RZ ;  /* 0x00000075d47e7210 */ /* 0x002fe40007fde0ff */
[----:B------:R-:W-:-:S03]  /*82a0*/  PRMT R128, RZ, 0x7610, R128 ;  /* 0x00007610ff807816 */ /* 0x000fc60000000080 */
[----:B------:R-:W-:Y:S01]  /*82b0*/  IMAD.X R127, R252, 0x1, R118, P6 ;  /* 0x00000001fc7f7824 */ /* 0x000fe200030e0676 */
[----:B------:R-:W-:-:S05]  /*82c0*/  ISETP.GT.AND P0, PT, R106, 0x1e, PT ;  /* 0x0000001e6a00780c */ /* 0x000fca0003f04270 */
[----:B------:R1:W2:Y:S01]  /*82d0*/  @P4 LDG.E.U8 R128, desc[UR18][R126.64] ;  /* 0x000000127e804981 */ /* 0x0002a2000c1e1100 */
[----:B------:R-:W-:Y:S02]  /*82e0*/  ISETP.GT.AND P4, PT, R106, 0x1f, PT ;  /* 0x0000001f6a00780c */ /* 0x000fe40003f84270 */
[-C--:B------:R-:W-:Y:S02]  /*82f0*/  IADD3 R124, P5, PT, R207, R117.reuse, RZ ;  /* 0x00000075cf7c7210 */ /* 0x080fe40007fbe0ff */
[----:B------:R-:W-:Y:S02]  /*8300*/  PRMT R133, RZ, 0x7610, R133 ;  /* 0x00007610ff857816 */ /* 0x000fe40000000085 */
[----:B-1----:R-:W-:Y:S02]  /*8310*/  IADD3 R126, P6, PT, R208, R117, RZ ;  /* 0x00000075d07e7210 */ /* 0x002fe40007fde0ff */
[----:B------:R-:W-:Y:S02]  /*8320*/  PRMT R134, RZ, 0x7610, R134 ;  /* 0x00007610ff867816 */ /* 0x000fe40000000086 */
[----:B0-----:R-:W-:Y:S01]  /*8330*/  LOP3.LUT R125, R125, 0x1f, RZ, 0xc0, !PT ;  /* 0x0000001f7d7d7812 */ /* 0x001fe200078ec0ff */
[----:B------:R-:W-:-:S03]  /*8340*/  IMAD.X R127, R250, 0x1, R118, P6 ;  /* 0x00000001fa7f7824 */ /* 0x000fc600030e0676 */
[----:B------:R-:W-:Y:S01]  /*8350*/  ISETP.GE.AND P2, PT, R125, R106, PT ;  /* 0x0000006a7d00720c */ /* 0x000fe20003f46270 */
[----:B------:R-:W-:Y:S01]  /*8360*/  IMAD.X R125, R249, 0x1, R118, P5 ;  /* 0x00000001f97d7824 */ /* 0x000fe200028e0676 */
[----:B------:R0:W2:Y:S04]  /*8370*/  @P0 LDG.E.U8 R133, desc[UR18][R126.64] ;  /* 0x000000127e850981 */ /* 0x0000a8000c1e1100 */
[----:B------:R1:W2:Y:S01]  /*8380*/  @P4 LDG.E.U8 R134, desc[UR18][R124.64] ;  /* 0x000000127c864981 */ /* 0x0002a2000c1e1100 */
[----:B------:R-:W-:Y:S01]  /*8390*/  BAR.SYNC.DEFER_BLOCKING 0x0 ;  /* 0x0000000000007b1d */ /* 0x000fe20000010000 */
[C---:B------:R-:W-:Y:S02]  /*83a0*/  IADD3 R200, P5, PT, R119.reuse, R200, RZ ;  /* 0x000000c877c87210 */ /* 0x040fe40007fbe0ff */
[----:B------:R-:W-:-:S03]  /*83b0*/  IADD3 R107, P0, PT, R119, R107, RZ ;  /* 0x0000006b776b7210 */ /* 0x000fc60007f1e0ff */
[C---:B------:R-:W-:Y:S01]  /*83c0*/  IMAD.X R199, R206.reuse, 0x1, R199, P5 ;  /* 0x00000001cec77824 */ /* 0x040fe200028e06c7 */
[----:B0-----:R-:W-:Y:S01]  /*83d0*/  PRMT R126, RZ, 0x7610, R126 ;  /* 0x00007610ff7e7816 */ /* 0x001fe2000000007e */
[----:B-1----:R-:W-:Y:S02]  /*83e0*/  @!P2 IMAD.MOV.U32 R124, RZ, RZ, R200 ;  /* 0x000000ffff7ca224 */ /* 0x002fe400078e00c8 */
[----:B------:R-:W-:Y:S02]  /*83f0*/  @!P2 IMAD.MOV.U32 R125, RZ, RZ, R199 ;  /* 0x000000ffff7da224 */ /* 0x000fe400078e00c7 */
[C---:B------:R-:W-:Y:S01]  /*8400*/  IMAD.X R108, R206.reuse, 0x1, R108, P0 ;  /* 0x00000001ce6c7824 */ /* 0x040fe200000e066c */
[C---:B------:R-:W-:Y:S02]  /*8410*/  IADD3 R105, P0, PT, R119.reuse, R105, RZ ;  /* 0x0000006977697210 */ /* 0x040fe40007f1e0ff */
[----:B------:R-:W-:Y:S02]  /*8420*/  PRMT R127, RZ, 0x7610, R127 ;  /* 0x00007610ff7f7816 */ /* 0x000fe4000000007f */
[----:B------:R-:W-:Y:S01]  /*8430*/  IADD3 R104, P4, PT, R119, R104, RZ ;  /* 0x0000006877687210 */ /* 0x000fe20007f9e0ff */
[----:B------:R-:W-:Y:S01]  /*8440*/  IMAD.X R103, R206, 0x1, R103, P0 ;  /* 0x00000001ce677824 */ /* 0x000fe200000e0667 */
[----:B------:R0:W2:Y:S01]  /*8450*/  @!P2 LDG.E.U8 R126, desc[UR18][R124.64] ;  /* 0x000000127c7ea981 */ /* 0x0000a2000c1e1100 */
[----:B------:R-:W-:-:S02]  /*8460*/  PRMT R136, RZ, 0x7610, R136 ;  /* 0x00007610ff887816 */ /* 0x000fc40000000088 */
[----:B------:R-:W-:Y:S02]  /*8470*/  IMAD.X R101, R206, 0x1, R101, P4 ;  /* 0x00000001ce657824 */ /* 0x000fe400020e0665 */
[----:B0-----:R-:W-:Y:S02]  /*8480*/  @!P2 IMAD.MOV.U32 R124, RZ, RZ, R107 ;  /* 0x000000ffff7ca224 */ /* 0x001fe400078e006b */
[----:B------:R-:W-:Y:S01]  /*8490*/  @!P2 IMAD.MOV.U32 R125, RZ, RZ, R108 ;  /* 0x000000ffff7da224 */ /* 0x000fe200078e006c */
[----:B------:R-:W-:-:S04]  /*84a0*/  IADD3 R102, P0, PT, R119, R102, RZ ;  /* 0x0000006677667210 */ /* 0x000fc80007f1e0ff */
[----:B------:R0:W2:Y:S01]  /*84b0*/  @!P2 LDG.E.U8 R127, desc[UR18][R124.64] ;  /* 0x000000127c7fa981 */ /* 0x0000a2000c1e1100 */
[----:B------:R-:W-:Y:S01]  /*84c0*/  PRMT R135, RZ, 0x7610, R135 ;  /* 0x00007610ff877816 */ /* 0x000fe20000000087 */
        /* <DEDUP_REMOVED lines=94> */
[----:B------:R0:W3:Y:S01]  /*8ab0*/  @!P2 LDG.E.U8 R159, desc[UR18][R124.64] ;  /* 0x000000127c9fa981 */ /* 0x0000e2000c1e1100 */
        /* <DEDUP_REMOVED lines=53> */
[----:B------:R0:W4:Y:S01]  /*8e10*/  @!P2 LDG.E.U8 R178, desc[UR18][R124.64] ;  /* 0x000000127cb2a981 */ /* 0x000122000c1e1100 */
        /* <DEDUP_REMOVED lines=23> */
[----:B------:R0:W5:Y:S01]  /*8f90*/  @!P2 LDG.E.U8 R186, desc[UR18][R124.64] ;  /* 0x000000127cbaa981 */ /* 0x000162000c1e1100 */
        /* <DEDUP_REMOVED lines=23> */
[----:B------:R0:W5:Y:S04]  /*9110*/  @!P2 LDG.E.U8 R194, desc[UR18][R124.64] ;  /* 0x000000127cc2a981 */ /* 0x000168000c1e1100 */
[----:B--2---:R1:W-:Y:S01]  /*9120*/  STS.U8 [R205+UR16+0x5000], R169 ;  /* 0x005000a9cd007988 */ /* 0x0043e20008000010 */
[----:B0-----:R-:W-:Y:S02]  /*9130*/  @!P2 IMAD.MOV.U32 R124, RZ, RZ, R49 ;  /* 0x000000ffff7ca224 */ /* 0x001fe400078e0031 */
[----:B------:R-:W-:Y:S01]  /*9140*/  @!P2 IMAD.MOV.U32 R125, RZ, RZ, R48 ;  /* 0x000000ffff7da224 */ /* 0x000fe200078e0030 */
[----:B-1----:R-:W-:-:S04]  /*9150*/  PRMT R169, RZ, 0x7610, R169 ;  /* 0x00007610ffa97816 */ /* 0x002fc800000000a9 */
[----:B------:R0:W2:Y:S01]  /*9160*/  @!P2 LDG.E.U8 R196, desc[UR18][R124.64] ;  /* 0x000000127cc4a981 */ /* 0x0000a2000c1e1100 */
[----:B------:R-:W-:Y:S01]  /*9170*/  IMAD.X R44, R206, 0x1, R44, P0 ;  /* 0x00000001ce2c7824 */ /* 0x000fe200000e062c */
[----:B------:R-:W-:Y:S02]  /*9180*/  IADD3 R43, P0, PT, R119, R43, RZ ;  /* 0x0000002b772b7210 */ /* 0x000fe40007f1e0ff */
[----:B------:R1:W-:Y:S01]  /*9190*/  STS.U8 [R205+UR16+0x5400], R148 ;  /* 0x00540094cd007988 */ /* 0x0003e20008000010 */
        /* <DEDUP_REMOVED lines=32> */
[C---:B------:R-:W-:Y:S01]  /*93a0*/  IMAD.X R34, R206.reuse, 0x1, R34, P0 ;  /* 0x00000001ce227824 */ /* 0x040fe200000e0622 */
[----:B------:R-:W-:Y:S02]  /*93b0*/  IADD3 R33, P0, PT, R119, R33, RZ ;  /* 0x0000002177217210 */ /* 0x000fe40007f1e0ff */
[----:B------:R-:W-:Y:S01]  /*93c0*/  PRMT R211, RZ, 0x7610, R211 ;  /* 0x00007610ffd37816 */ /* 0x000fe200000000d3 */
[----:B0-----:R-:W-:Y:S02]  /*93d0*/  @!P2 IMAD.MOV.U32 R124, RZ, RZ, R37 ;  /* 0x000000ffff7ca224 */ /* 0x001fe400078e0025 */
[----:B------:R-:W-:Y:S02]  /*93e0*/  @!P2 IMAD.MOV.U32 R125, RZ, RZ, R36 ;  /* 0x000000ffff7da224 */ /* 0x000fe400078e0024 */
[----:B------:R-:W-:-:S03]  /*93f0*/  IMAD.X R32, R206, 0x1, R32, P0 ;  /* 0x00000001ce207824 */ /* 0x000fc600000e0620 */
[----:B------:R0:W2:Y:S01]  /*9400*/  @!P2 LDG.E.U8 R130, desc[UR18][R124.64] ;  /* 0x000000127c82a981 */ /* 0x0000a2000c1e1100 */
[----:B------:R-:W-:-:S03]  /*9410*/  IADD3 R31, P0, PT, R119, R31, RZ ;  /* 0x0000001f771f7210 */ /* 0x000fc60007f1e0ff */
        /* <DEDUP_REMOVED lines=10> */
[----:B---3--:R0:W-:Y:S01]  /*94c0*/  STS.U8 [R245+UR16+0x5100], R122 ;  /* 0x0051007af5007988 */ /* 0x0081e20008000010 */
[----:B-1----:R-:W-:-:S03]  /*94d0*/  @!P2 IMAD.MOV.U32 R123, RZ, RZ, R30 ;  /* 0x000000ffff7ba224 */ /* 0x002fc600078e001e */
[----:B------:R1:W3:Y:S01]  /*94e0*/  @!P2 LDG.E.U8 R152, desc[UR18][R124.64] ;  /* 0x000000127c98a981 */ /* 0x0002e2000c1e1100 */
[----:B------:R-:W-:Y:S01]  /*94f0*/  IMAD.X R28, R206, 0x1, R28, P0 ;  /* 0x00000001ce1c7824 */ /* 0x000fe200000e061c */
[----:B------:R-:W-:Y:S01]  /*9500*/  IADD3 R27, P0, PT, R119, R27, RZ ;  /* 0x0000001b771b7210 */ /* 0x000fe20007f1e0ff */
[----:B0-----:R-:W-:Y:S01]  /*9510*/  @!P2 IMAD.MOV.U32 R122, RZ, RZ, R31 ;  /* 0x000000ffff7aa224 */ /* 0x001fe200078e001f */
[----:B-1----:R-:W-:Y:S02]  /*9520*/  PRMT R124, RZ, 0x7610, R124 ;  /* 0x00007610ff7c7816 */ /* 0x002fe4000000007c */
[----:B------:R-:W-:-:S04]  /*9530*/  PRMT R125, RZ, 0x7610, R125 ;  /* 0x00007610ff7d7816 */ /* 0x000fc8000000007d */
[----:B------:R0:W2:Y:S01]  /*9540*/  @!P2 LDG.E.U8 R124, desc[UR18][R122.64] ;  /* 0x000000127a7ca981 */ /* 0x0000a2000c1e1100 */
[----:B------:R-:W-:Y:S01]  /*9550*/  IMAD.X R26, R206, 0x1, R26, P0 ;  /* 0x00000001ce1a7824 */ /* 0x000fe200000e061a */
[----:B------:R-:W-:Y:S02]  /*9560*/  IADD3 R25, P0, PT, R119, R25, RZ ;  /* 0x0000001977197210 */ /* 0x000fe40007f1e0ff */
[----:B------:R1:W-:Y:S01]  /*9570*/  STS.U8 [R245+UR16+0x5500], R121 ;  /* 0x00550079f5007988 */ /* 0x0003e20008000010 */
[----:B0-----:R-:W-:Y:S02]  /*9580*/  @!P2 IMAD.MOV.U32 R122, RZ, RZ, R29 ;  /* 0x000000ffff7aa224 */ /* 0x001fe400078e001d */
[----:B------:R-:W-:Y:S01]  /*9590*/  @!P2 IMAD.MOV.U32 R123, RZ, RZ, R28 ;  /* 0x000000ffff7ba224 */ /* 0x000fe200078e001c */
[----:B------:R0:W-:Y:S01]  /*95a0*/  STS.U8 [R245+UR16+0x5900], R120 ;  /* 0x00590078f5007988 */ /* 0x0001e20008000010 */
[----:B-1----:R-:W-:-:S03]  /*95b0*/  @!P2 IMAD.MOV.U32 R121, RZ, RZ, R26 ;  /* 0x000000ffff79a224 */ /* 0x002fc600078e001a */
[----:B------:R1:W2:Y:S01]  /*95c0*/  @!P2 LDG.E.U8 R125, desc[UR18][R122.64] ;  /* 0x000000127a7da981 */ /* 0x0002a2000c1e1100 */
[C---:B------:R-:W-:Y:S01]  /*95d0*/  IMAD.X R24, R206.reuse, 0x1, R24, P0 ;  /* 0x00000001ce187824 */ /* 0x040fe200000e0618 */
[----:B------:R-:W-:Y:S01]  /*95e0*/  IADD3 R23, P0, PT, R119, R23, RZ ;  /* 0x0000001777177210 */ /* 0x000fe20007f1e0ff */
[----:B0-----:R-:W-:Y:S01]  /*95f0*/  @!P2 IMAD.MOV.U32 R120, RZ, RZ, R27 ;  /* 0x000000ffff78a224 */ /* 0x001fe200078e001b */
[----:B-1----:R-:W-:Y:S02]  /*9600*/  PRMT R122, RZ, 0x7610, R122 ;  /* 0x00007610ff7a7816 */ /* 0x002fe4000000007a */
[----:B------:R-:W-:Y:S01]  /*9610*/  PRMT R123, RZ, 0x7610, R123 ;  /* 0x00007610ff7b7816 */ /* 0x000fe2000000007b */
[----:B------:R-:W-:-:S03]  /*9620*/  IMAD.X R22, R206, 0x1, R22, P0 ;  /* 0x00000001ce167824 */ /* 0x000fc600000e0616 */
[----:B------:R0:W2:Y:S01]  /*9630*/  @!P2 LDG.E.U8 R122, desc[UR18][R120.64] ;  /* 0x00000012787aa981 */ /* 0x0000a2000c1e1100 */
[----:B------:R-:W-:-:S03]  /*9640*/  IADD3 R21, P0, PT, R119, R21, RZ ;  /* 0x0000001577157210 */ /* 0x000fc60007f1e0ff */
[----:B------:R-:W-:Y:S01]  /*9650*/  STS.U8 [R245+UR16+0x5d00], R131 ;  /* 0x005d0083f5007988 */ /* 0x000fe20008000010 */
[----:B0-----:R-:W-:Y:S02]  /*9660*/  @!P2 IMAD.MOV.U32 R120, RZ, RZ, R25 ;  /* 0x000000ffff78a224 */ /* 0x001fe400078e0019 */
[----:B------:R-:W-:Y:S01]  /*9670*/  @!P2 IMAD.MOV.U32 R121, RZ, RZ, R24 ;  /* 0x000000ffff79a224 */ /* 0x000fe200078e0018 */
[----:B----4-:R0:W-:Y:S01]  /*9680*/  STS.U8 [R244+UR16+0x5180], R109 ;  /* 0x0051806df4007988 */ /* 0x0101e20008000010 */
[----:B------:R-:W-:-:S03]  /*9690*/  IMAD.X R20, R206, 0x1, R20, P0 ;  /* 0x00000001ce147824 */ /* 0x000fc600000e0614 */
[----:B------:R1:W4:Y:S01]  /*96a0*/  @!P2 LDG.E.U8 R123, desc[UR18][R120.64] ;  /* 0x00000012787ba981 */ /* 0x000322000c1e1100 */
[----:B------:R-:W-:Y:S02]  /*96b0*/  IADD3 R19, P0, PT, R119, R19, RZ ;  /* 0x0000001377137210 */ /* 0x000fe40007f1e0ff */
[----:B0-----:R-:W-:Y:S01]  /*96c0*/  PRMT R109, RZ, 0x7610, R109 ;  /* 0x00007610ff6d7816 */ /* 0x001fe2000000006d */
[----:B-1----:R-:W-:Y:S02]  /*96d0*/  @!P2 IMAD.MOV.U32 R120, RZ, RZ, R23 ;  /* 0x000000ffff78a224 */ /* 0x002fe400078e0017 */
[----:B------:R-:W-:Y:S01]  /*96e0*/  @!P2 IMAD.MOV.U32 R121, RZ, RZ, R22 ;  /* 0x000000ffff79a224 */ /* 0x000fe200078e0016 */
        /* <DEDUP_REMOVED lines=21> */
[----:B-----5:R0:W-:Y:S01]  /*9840*/  STS.U8 [R243+UR16+0x5200], R112 ;  /* 0x00520070f3007988 */ /* 0x0201e20008000010 */
[----:B------:R-:W-:-:S03]  /*9850*/  IMAD.X R12, R206, 0x1, R12, P0 ;  /* 0x00000001ce0c7824 */ /* 0x000fc600000e060c */
[----:B------:R1:W5:Y:S01]  /*9860*/  @!P2 LDG.E.U8 R121, desc[UR18][R110.64] ;  /* 0x000000126e79a981 */ /* 0x000362000c1e1100 */
[----:B------:R-:W-:Y:S02]  /*9870*/  IADD3 R11, P0, PT, R119, R11, RZ ;  /* 0x0000000b770b7210 */ /* 0x000fe40007f1e0ff */
[----:B0-----:R-:W-:Y:S01]  /*9880*/  PRMT R112, RZ, 0x7610, R112 ;  /* 0x00007610ff707816 */ /* 0x001fe20000000070 */
[----:B-1----:R-:W-:Y:S02]  /*9890*/  @!P2 IMAD.MOV.U32 R110, RZ, RZ, R15 ;  /* 0x000000ffff6ea224 */ /* 0x002fe400078e000f */
[----:B------:R-:W-:Y:S01]  /*98a0*/  @!P2 IMAD.MOV.U32 R111, RZ, RZ, R14 ;  /* 0x000000ffff6fa224 */ /* 0x000fe200078e000e */
[----:B------:R0:W-:Y:S01]  /*98b0*/  STS.U8 [R243+UR16+0x5600], R113 ;  /* 0x00560071f3007988 */ /* 0x0001e20008000010 */
[----:B------:R-:W-:-:S03]  /*98c0*/  IMAD.X R10, R206, 0x1, R10, P0 ;  /* 0x00000001ce0a7824 */ /* 0x000fc600000e060a */
[----:B------:R1:W2:Y:S01]  /*98d0*/  @!P2 LDG.E.U8 R112, desc[UR18][R110.64] ;  /* 0x000000126e70a981 */ /* 0x0002a2000c1e1100 */
        /* <DEDUP_REMOVED lines=18> */
[----:B------:R-:W-:Y:S01]  /*9a00*/  PRMT R132, RZ, 0x7610, R132 ;  /* 0x00007610ff847816 */ /* 0x000fe20000000084 */
[----:B------:R-:W-:-:S03]  /*9a10*/  IMAD.X R4, R206, 0x1, R4, P0 ;  /* 0x00000001ce047824 */ /* 0x000fc600000e0604 */
[----:B------:R0:W2:Y:S01]  /*9a20*/  @!P2 LDG.E.U8 R128, desc[UR18][R110.64] ;  /* 0x000000126e80a981 */ /* 0x0000a2000c1e1100 */
[----:B------:R-:W-:-:S03]  /*9a30*/  IADD3 R3, P0, PT, R119, R3, RZ ;  /* 0x0000000377037210 */ /* 0x000fc60007f1e0ff */
[----:B------:R1:W-:Y:S01]  /*9a40*/  STS.U8 [R242+UR16+0x5680], R165 ;  /* 0x005680a5f2007988 */ /* 0x0003e20008000010 */
[----:B0-----:R-:W-:Y:S02]  /*9a50*/  @!P2 IMAD.MOV.U32 R110, RZ, RZ, R7 ;  /* 0x000000ffff6ea224 */ /* 0x001fe400078e0007 */
[----:B------:R-:W-:Y:S01]  /*9a60*/  @!P2 IMAD.MOV.U32 R111, RZ, RZ, R6 ;  /* 0x000000ffff6fa224 */ /* 0x000fe200078e0006 */
[----:B-1----:R-:W-:-:S04]  /*9a70*/  PRMT R165, RZ, 0x7610, R165 ;  /* 0x00007610ffa57816 */ /* 0x002fc800000000a5 */
[----:B------:R0:W3:Y:S01]  /*9a80*/  @!P2 LDG.E.U8 R132, desc[UR18][R110.64] ;  /* 0x000000126e84a981 */ /* 0x0000e2000c1e1100 */
[----:B------:R-:W-:Y:S01]  /*9a90*/  IMAD.X R2, R206, 0x1, R2, P0 ;  /* 0x00000001ce027824 */ /* 0x000fe200000e0602 */
[----:B------:R-:W-:Y:S02]  /*9aa0*/  IADD3 R149, P0, PT, R119, R149, RZ ;  /* 0x0000009577957210 */ /* 0x000fe40007f1e0ff */
[----:B------:R1:W-:Y:S01]  /*9ab0*/  STS.U8 [R242+UR16+0x5a80], R115 ;  /* 0x005a8073f2007988 */ /* 0x0003e20008000010 */
[----:B0-----:R-:W-:Y:S02]  /*9ac0*/  @!P2 IMAD.MOV.U32 R110, RZ, RZ, R5 ;  /* 0x000000ffff6ea224 */ /* 0x001fe400078e0005 */
[----:B------:R-:W-:Y:S01]  /*9ad0*/  @!P2 IMAD.MOV.U32 R111, RZ, RZ, R4 ;  /* 0x000000ffff6fa224 */ /* 0x000fe200078e0004 */
[----:B-1----:R-:W-:-:S04]  /*9ae0*/  PRMT R115, RZ, 0x7610, R115 ;  /* 0x00007610ff737816 */ /* 0x002fc80000000073 */
[----:B------:R0:W4:Y:S01]  /*9af0*/  @!P2 LDG.E.U8 R165, desc[UR18][R110.64] ;  /* 0x000000126ea5a981 */ /* 0x000122000c1e1100 */
[----:B------:R-:W-:Y:S01]  /*9b00*/  IMAD.X R0, R206, 0x1, R0, P0 ;  /* 0x00000001ce007824 */ /* 0x000fe200000e0600 */
[----:B------:R-:W-:Y:S02]  /*9b10*/  IADD3 R163, P0, PT, R119, R163, RZ ;  /* 0x000000a377a37210 */ /* 0x000fe40007f1e0ff */
[----:B------:R1:W-:Y:S01]  /*9b20*/  STS.U8 [R242+UR16+0x5e80], R129 ;  /* 0x005e8081f2007988 */ /* 0x0003e20008000010 */
[----:B0-----:R-:W-:Y:S02]  /*9b30*/  @!P2 IMAD.MOV.U32 R110, RZ, RZ, R3 ;  /* 0x000000ffff6ea224 */ /* 0x001fe400078e0003 */
[----:B------:R-:W-:Y:S01]  /*9b40*/  @!P2 IMAD.MOV.U32 R111, RZ, RZ, R2 ;  /* 0x000000ffff6fa224 */ /* 0x000fe200078e0002 */
[----:B-1----:R-:W-:-:S04]  /*9b50*/  PRMT R129, RZ, 0x7610, R129 ;  /* 0x00007610ff817816 */ /* 0x002fc80000000081 */
[----:B------:R0:W5:Y:S01]  /*9b60*/  @!P2 LDG.E.U8 R115, desc[UR18][R110.64] ;  /* 0x000000126e73a981 */ /* 0x000162000c1e1100 */
        /* <DEDUP_REMOVED lines=21> */
[----:B------:R-:W-:-:S03]  /*9cc0*/  IMAD.X R193, R206, 0x1, R193, P0 ;  /* 0x00000001cec17824 */ /* 0x000fc600000e06c1 */
[----:B------:R1:W-:Y:S01]  /*9cd0*/  STS.U8 [R241+UR16+0x5f00], R133 ;  /* 0x005f0085f1007988 */ /* 0x0003e20008000010 */
[----:B0-----:R-:W-:Y:S02]  /*9ce0*/  @!P2 IMAD.MOV.U32 R110, RZ, RZ, R187 ;  /* 0x000000ffff6ea224 */ /* 0x001fe400078e00bb */
[----:B------:R-:W-:Y:S01]  /*9cf0*/  @!P2 IMAD.MOV.U32 R111, RZ, RZ, R185 ;  /* 0x000000ffff6fa224 */ /* 0x000fe200078e00b9 */
[----:B-1----:R-:W-:-:S04]  /*9d00*/  PRMT R133, RZ, 0x7610, R133 ;  /* 0x00007610ff857816 */ /* 0x002fc80000000085 */
[----:B------:R0:W5:Y:S02]  /*9d10*/  @!P2 LDG.E.U8 R157, desc[UR18][R110.64] ;  /* 0x000000126e9da981 */ /* 0x000164000c1e1100 */
[----:B0-----:R-:W-:Y:S02]  /*9d20*/  @!P2 IMAD.MOV.U32 R110, RZ, RZ, R195 ;  /* 0x000000ffff6ea224 */ /* 0x001fe400078e00c3 */
[----:B------:R-:W-:-:S05]  /*9d30*/  @!P2 IMAD.MOV.U32 R111, RZ, RZ, R193 ;  /* 0x000000ffff6fa224 */ /* 0x000fca00078e00c1 */
[----:B------:R-:W5:Y:S04]  /*9d40*/  @!P2 LDG.E.U8 R133, desc[UR18][R110.64] ;  /* 0x000000126e85a981 */ /* 0x000f68000c1e1100 */
        /* <DEDUP_REMOVED lines=46> */
[----:B------:R0:W-:Y:S04]  /*a030*/  STS.U8 [R116+UR16+0x2880], R130 ;  /* 0x0028808274007988 */ /* 0x0001e80008000010 */
[----:B------:R0:W-:Y:S04]  /*a040*/  STS.U8 [R116+UR16+0x2980], R211 ;  /* 0x002980d374007988 */ /* 0x0001e80008000010 */
[----:B---3--:R0:W-:Y:S04]  /*a050*/  STS.U8 [R116+UR16+0x2a80], R152 ;  /* 0x002a809874007988 */ /* 0x0081e80008000010 */
[----:B------:R0:W-:Y:S04]  /*a060*/  STS.U8 [R116+UR16+0x2b80], R124 ;  /* 0x002b807c74007988 */ /* 0x0001e80008000010 */
[----:B------:R0:W-:Y:S04]  /*a070*/  STS.U8 [R116+UR16+0x2c80], R125 ;  /* 0x002c807d74007988 */ /* 0x0001e80008000010 */
[----:B------:R0:W-:Y:S04]  /*a080*/  STS.U8 [R116+UR16+0x2d80], R122 ;  /* 0x002d807a74007988 */ /* 0x0001e80008000010 */
[----:B----4-:R0:W-:Y:S04]  /*a090*/  STS.U8 [R116+UR16+0x2e80], R123 ;  /* 0x002e807b74007988 */ /* 0x0101e80008000010 */
[----:B------:R0:W-:Y:S04]  /*a0a0*/  STS.U8 [R116+UR16+0x2f80], R109 ;  /* 0x002f806d74007988 */ /* 0x0001e80008000010 */
[----:B------:R0:W-:Y:S04]  /*a0b0*/  STS.U8 [R116+UR16+0x3080], R131 ;  /* 0x0030808374007988 */ /* 0x0001e80008000010 */
[----:B------:R0:W-:Y:S04]  /*a0c0*/  STS.U8 [R116+UR16+0x3180], R120 ;  /* 0x0031807874007988 */ /* 0x0001e80008000010 */
[----:B-----5:R0:W-:Y:S04]  /*a0d0*/  STS.U8 [R116+UR16+0x3280], R121 ;  /* 0x0032807974007988 */ /* 0x0201e80008000010 */
        /* <DEDUP_REMOVED lines=11> */
[----:B------:R0:W-:Y:S01]  /*a190*/  STS.U8 [R116+UR16+0x3e80], R133 ;  /* 0x003e808574007988 */ /* 0x0001e20008000010 */
[----:B------:R1:W-:Y:S06]  /*a1a0*/  MEMBAR.ALL.CTA ;  /* 0x0000000000007992 */ /* 0x0003ec0000008000 */
[----:B-1----:R-:W1:Y:S01]  /*a1b0*/  FENCE.VIEW.ASYNC.S ;  /* 0x00000000000073c6 */ /* 0x002e620000000000 */
[----:B------:R-:W-:Y:S01]  /*a1c0*/  ULEA UR13, UR15, UR16, 0x3 ;  /* 0x000000100f0d7291 */ /* 0x000fe2000f8e18ff */
[----:B------:R-:W-:-:S03]  /*a1d0*/  UMOV UR4, UR5 ;  /* 0x0000000500047c82 */ /* 0x000fc60008000000 */
[----:B------:R-:W-:Y:S01]  /*a1e0*/  UIADD3 UR13, UPT, UPT, UR13, 0x6000, URZ ;  /* 0x000060000d0d7890 */ /* 0x000fe2000fffe0ff */
[----:B-1----:R-:W-:Y:S06]  /*a1f0*/  BAR.SYNC.DEFER_BLOCKING 0x0 ;  /* 0x0000000000007b1d */ /* 0x002fec0000010000 */
[----:B0-----:R-:W-:Y:S05]  /*a200*/  @P1 BRA `(.L_x_9) ;  /* 0x00000000002c1947 */ /* 0x001fea0003800000 */
[----:B------:R-:W-:Y:S01]  /*a210*/  UMOV UR6, UR13 ;  /* 0x0000000d00067c82 */ /* 0x000fe20008000000 */
[----:B------:R-:W-:Y:S01]  /*a220*/  UMOV UR7, URZ ;  /* 0x000000ff00077c82 */ /* 0x000fe20008000000 */
[----:B------:R-:W-:Y:S01]  /*a230*/  UMOV UR9, 0x40004040 ;  /* 0x4000404000097882 */ /* 0x000fe20000000000 */
[----:B------:R-:W-:Y:S01]  /*a240*/  UMOV UR10, UR14 ;  /* 0x0000000e000a7c82 */ /* 0x000fe20008000000 */
[----:B------:R-:W-:Y:S01]  /*a250*/  UMOV UR11, 0xc0004010 ;  /* 0xc0004010000b7882 */ /* 0x000fe20000000000 */
[----:B------:R-:W-:Y:S01]  /*a260*/  UMOV UR22, 0x0 ;  /* 0x0000000000167882 */ /* 0x000fe20000000000 */
[----:B------:R-:W-:Y:S01]  /*a270*/  UMOV UR23, 0x8408010 ;  /* 0x0840801000177882 */ /* 0x000fe20000000000 */
[----:B------:R-:W-:Y:S01]  /*a280*/  UMOV UR5, UR6 ;  /* 0x0000000600057c82 */ /* 0x000fe20008000000 */
[----:B------:R0:W-:Y:S01]  /*a290*/  UTCQMMA gdesc[UR8], gdesc[UR10], tmem[UR17], tmem[UR22], idesc[UR23], UPT ;  /* 0x00ff160a080075ea */ /* 0x0001e2000b800311 */
[----:B------:R0:W-:Y:S01]  /*a2a0*/  UTCBAR [UR5], URZ ;  /* 0x000000ff050073e9 */ /* 0x0001e200080000ff */
[----:B------:R-:W-:-:S02]  /*a2b0*/  NOP ;  /* 0x0000000000007918 */ /* 0x000fc40000000000 */
.L_x_9:
[----:B------:R-:W-:Y:S01]  /*a2c0*/  VIADD R203, R203, 0xffffffff ;  /* 0xffffffffcbcb7836 */ /* 0x000fe20000000000 */
[----:B------:R-:W-:Y:S01]  /*a2d0*/  UIADD3 UR15, UPT, UPT, UR15, 0x1, URZ ;  /* 0x000000010f0f7890 */ /* 0x000fe2000fffe0ff */
[----:B------:R-:W-:Y:S01]  /*a2e0*/  IADD3 R117, P2, PT, R210, R117, RZ ;  /* 0x00000075d2757210 */ /* 0x000fe20007f5e0ff */
[----:B------:R-:W-:Y:S02]  /*a2f0*/  IMAD.U32 R110, RZ, RZ, UR4 ;  /* 0x00000004ff6e7e24 */ /* 0x000fe4000f8e00ff */
[----:B------:R-:W-:Y:S01]  /*a300*/  ISETP.NE.U32.AND P0, PT, R203, RZ, PT ;  /* 0x000000ffcb00720c */ /* 0x000fe20003f05070 */
[----:B------:R-:W-:Y:S01]  /*a310*/  UISETP.GT.AND UP1, UPT, UR15, 0x1, UPT ;  /* 0x000000010f00788c */ /* 0x000fe2000bf24270 */
[----:B------:R-:W-:Y:S02]  /*a320*/  VIADD R106, R106, 0xffffffe0 ;  /* 0xffffffe06a6a7836 */ /* 0x000fe40000000000 */
[----:B------:R-:W-:Y:S01]  /*a330*/  IMAD.X R118, R247, 0x1, R118, P2 ;  /* 0x00000001f7767824 */ /* 0x000fe200010e0676 */
[----:B0-----:R-:W-:-:S02]  /*a340*/  USEL UR5, URZ, 0x1, !UP1 ;  /* 0x00000001ff057887 */ /* 0x001fc4000c800000 */
[----:B------:R-:W-:Y:S02]  /*a350*/  USEL UR15, UR15, URZ, !UP1 ;  /* 0x000000ff0f0f7287 */ /* 0x000fe4000c800000 */
[----:B------:R-:W-:-:S04]  /*a360*/  ULOP3.LUT UR5, UR4, UR5, URZ, 0x3c, !UPT ;  /* 0x0000000504057292 */ /* 0x000fc8000f8e3cff */
[----:B------:R-:W-:Y:S08]  /*a370*/  @P0 BRA `(.L_x_10) ;  /* 0xffffffd400040947 */ /* 0x000ff0000383ffff */
.L_x_7:
[----:B0-----:R-:W0:Y:S01]  /*a380*/  S2R R109, SR_CgaCtaId ;  /* 0x00000000006d7919 */ /* 0x001e220000008800 */
[----:B------:R-:W1:Y:S01]  /*a390*/  LDCU UR5, c[0x0][0x3b8] ;  /* 0x00007700ff0577ac */ /* 0x000e620008000800 */
[----:B------:R-:W2:Y:S01]  /*a3a0*/  LDCU.128 UR8, c[0x0][0x390] ;  /* 0x00007200ff0877ac */ /* 0x000ea20008000c00 */
[----:B------:R-:W3:Y:S01]  /*a3b0*/  LDCU UR15, c[0x0][0x39c] ;  /* 0x00007380ff0f77ac */ /* 0x000ee20008000800 */
[----:B------:R-:W4:Y:S01]  /*a3c0*/  LDCU UR6, c[0x0][0x3b4] ;  /* 0x00007680ff0677ac */ /* 0x000f220008000800 */
[----:B------:R-:W5:Y:S01]  /*a3d0*/  LDCU UR7, c[0x0][0x39c] ;  /* 0x00007380ff0777ac */ /* 0x000f620008000800 */
[----:B------:R-:W0:Y:S01]  /*a3e0*/  LDCU UR14, c[0x0][0x39c] ;  /* 0x00007380ff0e77ac */ /* 0x000e220008000800 */
[----:B--2---:R-:W-:Y:S01]  /*a3f0*/  ISETP.GE.AND P0, PT, R246, UR10, PT ;  /* 0x0000000af6007c0c */ /* 0x004fe2000bf06270 */
[----:B0-----:R-:W-:-:S05]  /*a400*/  IMAD.SHL.U32 R109, R109, 0x100, RZ ;  /* 0x000001006d6d7824 */ /* 0x001fca00078e00ff */
[----:B------:R-:W-:Y:S02]  /*a410*/  LOP3.LUT R0, R248, 0x100, R109, 0xf8, !PT ;  /* 0x00000100f8007812 */ /* 0x000fe400078ef86d */
[----:B------:R-:W0:Y:S02]  /*a420*/  LDC R109, c[0x0][0x3a0] ;  /* 0x0000e800ff6d7b82 */ /* 0x000e240000000800 */
[C---:B------:R-:W-:Y:S01]  /*a430*/  LOP3.LUT R2, R0.reuse, 0xff, RZ, 0xfc, !PT ;  /* 0x000000ff00027812 */ /* 0x040fe200078efcff */
[C---:B-1----:R-:W-:Y:S01]  /*a440*/  IMAD R4, R0.reuse, UR5, RZ ;  /* 0x0000000500047c24 */ /* 0x042fe2000f8e02ff */
[----:B------:R-:W-:Y:S02]  /*a450*/  LOP3.LUT R10, R0, 0x1, RZ, 0xfc, !PT ;  /* 0x00000001000a7812 */ /* 0x000fe400078efcff */
[----:B---3--:R-:W-:Y:S01]  /*a460*/  ISETP.LT.AND P1, PT, R2, UR15, !P0 ;  /* 0x0000000f02007c0c */ /* 0x008fe2000c721270 */
[----:B------:R-:W-:Y:S01]  /*a470*/  VIADD R5, R4, UR5 ;  /* 0x0000000504057c36 */ /* 0x000fe20008000000 */
[----:B------:R-:W-:Y:S01]  /*a480*/  LOP3.LUT R9, R0, 0x2, RZ, 0xfc, !PT ;  /* 0x0000000200097812 */ /* 0x000fe200078efcff */
[----:B----4-:R-:W-:Y:S01]  /*a490*/  IMAD R2, R246, UR6, RZ ;  /* 0x00000006f6027c24 */ /* 0x010fe2000f8e02ff */
[----:B------:R-:W1:Y:S01]  /*a4a0*/  LDCU UR6, c[0x0][0x39c] ;  /* 0x00007380ff0677ac */ /* 0x000e620008000800 */
[----:B------:R-:W-:Y:S01]  /*a4b0*/  VIADD R6, R5, UR5 ;  /* 0x0000000505067c36 */ /* 0x000fe20008000000 */
[----:B-----5:R-:W-:-:S02]  /*a4c0*/  ISETP.LT.AND P6, PT, R10, UR7, !P0 ;  /* 0x000000070a007c0c */ /* 0x020fc4000c7c1270 */
[----:B------:R-:W-:Y:S01]  /*a4d0*/  IADD3 R3, P5, PT, R2, UR8, RZ ;  /* 0x0000000802037c10 */ /* 0x000fe2000ffbe0ff */
[----:B------:R-:W-:Y:S01]  /*a4e0*/  VIADD R7, R6, UR5 ;  /* 0x0000000506077c36 */ /* 0x000fe20008000000 */
[----:B------:R-:W-:Y:S02]  /*a4f0*/  ISETP.LT.AND P2, PT, R9, UR14, !P0 ;  /* 0x0000000e09007c0c */ /* 0x000fe4000c741270 */
[----:B------:R-:W-:Y:S01]  /*a500*/  LEA.HI.X.SX32 R2, R2, UR9, 0x1, P5 ;  /* 0x0000000902027c11 */ /* 0x000fe2000a8f0eff */
[----:B------:R-:W-:Y:S01]  /*a510*/  VIADD R8, R7, UR5 ;  /* 0x0000000507087c36 */ /* 0x000fe20008000000 */
[----:B------:R-:W-:Y:S02]  /*a520*/  IADD3 R246, P5, PT, R4, R3, RZ ;  /* 0x0000000304f67210 */ /* 0x000fe40007fbe0ff */
[----:B------:R-:W-:Y:S01]  /*a530*/  LOP3.LUT R9, R0, 0x3, RZ, 0xfc, !PT ;  /* 0x0000000300097812 */ /* 0x000fe200078efcff */
[----:B------:R-:W-:Y:S02]  /*a540*/  VIADD R68, R8, UR5 ;  /* 0x0000000508447c36 */ /* 0x000fe40008000000 */
[----:B0-----:R-:W-:-:S02]  /*a550*/  VIADD R109, R109, 0x1f ;  /* 0x0000001f6d6d7836 */ /* 0x001fc40000000000 */
[----:B------:R-:W-:-:S03]  /*a560*/  VIADD R69, R68, UR5 ;  /* 0x0000000544457c36 */ /* 0x000fc60008000000 */
[----:B------:R-:W-:Y:S01]  /*a570*/  ISETP.GE.AND P4, PT, R109, 0x20, PT ;  /* 0x000000206d00780c */ /* 0x000fe20003f86270 */
[----:B------:R-:W-:-:S04]  /*a580*/  VIADD R70, R69, UR5 ;  /* 0x0000000545467c36 */ /* 0x000fc80008000000 */
[----:B------:R-:W-:-:S04]  /*a590*/  VIADD R71, R70, UR5 ;  /* 0x0000000546477c36 */ /* 0x000fc80008000000 */
[----:B------:R-:W-:-:S04]  /*a5a0*/  VIADD R72, R71, UR5 ;  /* 0x0000000547487c36 */ /* 0x000fc80008000000 */
[----:B------:R-:W-:-:S04]  /*a5b0*/  VIADD R73, R72, UR5 ;  /* 0x0000000548497c36 */ /* 0x000fc80008000000 */
[----:B------:R-:W-:-:S04]  /*a5c0*/  VIADD R74, R73, UR5 ;  /* 0x00000005494a7c36 */ /* 0x000fc80008000000 */
[----:B------:R-:W-:-:S04]  /*a5d0*/  VIADD R75, R74, UR5 ;  /* 0x000000054a4b7c36 */ /* 0x000fc80008000000 */
[----:B------:R-:W-:-:S04]  /*a5e0*/  VIADD R76, R75, UR5 ;  /* 0x000000054b4c7c36 */ /* 0x000fc80008000000 */
[----:B------:R-:W-:-:S04]  /*a5f0*/  VIADD R77, R76, UR5 ;  /* 0x000000054c4d7c36 */ /* 0x000fc80008000000 */
[----:B------:R-:W-:Y:S01]  /*a600*/  VIADD R78, R77, UR5 ;  /* 0x000000054d4e7c36 */ /* 0x000fe20008000000 */
[----:B-1----:R-:W-:Y:S06]  /*a610*/  @!P4 BRA `(.L_x_11) ;  /* 0x000000000010c947 */ /* 0x002fec0003800000 */
[----:B------:R-:W-:-:S06]  /*a620*/  USHF.L.U32 UR4, UR4, 0x1f, URZ ;  /* 0x0000001f04047899 */ /* 0x000fcc00080006ff */
[----:B------:R-:W-:-:S04]  /*a630*/  IMAD.U32 R10, RZ, RZ, UR4 ;  /* 0x00000004ff0a7e24 */ /* 0x000fc8000f8e00ff */
[----:B------:R-:W0:Y:S02]  /*a640*/  SYNCS.PHASECHK.TRANS64.TRYWAIT P4, [UR13], R10 ;  /* 0x0000000aff0075a7 */ /* 0x000e24000808110d */
[----:B0-----:R-:W-:Y:S05]  /*a650*/  @!P4 BRA `(.L_x_12) ;  /* 0x000000940030c947 */ /* 0x001fea0003800000 */
.L_x_11:
[----:B------:R-:W-:Y:S01]  /*a660*/  BAR.SYNC.DEFER_BLOCKING 0x0 ;  /* 0x0000000000007b1d */ /* 0x000fe20000010000 */
[CC--:B------:R-:W-:Y:S01]  /*a670*/  IADD3 R88, P4, PT, R5.reuse, R3.reuse, RZ ;  /* 0x0000000305587210 */ /* 0x0c0fe20007f9e0ff */
[----:B------:R-:W-:Y:S01]  /*a680*/  VIADD R79, R78, UR5 ;  /* 0x000000054e4f7c36 */ /* 0x000fe20008000000 */
[-C--:B------:R-:W-:Y:S02]  /*a690*/  LEA.HI.X.SX32 R247, R4, R2.reuse, 0x1, P5 ;  /* 0x0000000204f77211 */ /* 0x080fe400028f0eff */
[-C--:B------:R-:W-:Y:S01]  /*a6a0*/  LEA.HI.X.SX32 R89, R5, R2.reuse, 0x1, P4 ;  /* 0x0000000205597211 */ /* 0x080fe200020f0eff */
[----:B------:R-:W-:Y:S01]  /*a6b0*/  VIADD R80, R79, UR5 ;  /* 0x000000054f507c36 */ /* 0x000fe20008000000 */
[-C--:B------:R-:W-:Y:S01]  /*a6c0*/  IADD3 R10, P4, PT, R6, R3.reuse, RZ ;  /* 0x00000003060a7210 */ /* 0x080fe20007f9e0ff */
[----:B------:R-:W0:Y:S01]  /*a6d0*/  LDCU UR4, c[0x0][0x39c] ;  /* 0x00007380ff0477ac */ /* 0x000e220008000800 */
[----:B------:R-:W-:Y:S01]  /*a6e0*/  ISETP.LT.AND P5, PT, R9, UR6, !P0 ;  /* 0x0000000609007c0c */ /* 0x000fe2000c7a1270 */
[----:B------:R-:W-:Y:S01]  /*a6f0*/  VIADD R81, R80, UR5 ;  /* 0x0000000550517c36 */ /* 0x000fe20008000000 */
[-C--:B------:R-:W-:Y:S01]  /*a700*/  LEA.HI.X.SX32 R11, R6, R2.reuse, 0x1, P4 ;  /* 0x00000002060b7211 */ /* 0x080fe200020f0eff */
[----:B------:R-:W1:Y:S01]  /*a710*/  LDCU UR6, c[0x0][0x39c] ;  /* 0x00007380ff0677ac */ /* 0x000e620008000800 */
[-C--:B------:R-:W-:Y:S01]  /*a720*/  IADD3 R4, P4, PT, R8, R3.reuse, RZ ;  /* 0x0000000308047210 */ /* 0x080fe20007f9e0ff */
[----:B------:R-:W-:Y:S01]  /*a730*/  VIADD R82, R81, UR5 ;  /* 0x0000000551527c36 */ /* 0x000fe20008000000 */
[----:B------:R-:W-:Y:S01]  /*a740*/  LOP3.LUT R86, R0, 0x4, RZ, 0xfc, !PT ;  /* 0x0000000400567812 */ /* 0x000fe200078efcff */
[----:B------:R2:W-:Y:S01]  /*a750*/  STL.64 [R1+0x100], R10 ;  /* 0x0001000a01007387 */ /* 0x0005e20000100a00 */
[-C--:B------:R-:W-:Y:S01]  /*a760*/  LEA.HI.X.SX32 R5, R8, R2.reuse, 0x1, P4 ;  /* 0x0000000208057211 */ /* 0x080fe200020f0eff */
[----:B------:R-:W-:Y:S01]  /*a770*/  VIADD R83, R82, UR5 ;  /* 0x0000000552537c36 */ /* 0x000fe20008000000 */
[C---:B------:R-:W-:Y:S01]  /*a780*/  IADD3 R92, P4, PT, R68.reuse, R3, RZ ;  /* 0x00000003445c7210 */ /* 0x040fe20007f9e0ff */
[----:B------:R-:W3:Y:S01]  /*a790*/  LDCU UR7, c[0x0][0x39c] ;  /* 0x00007380ff0777ac */ /* 0x000ee20008000800 */
[----:B------:R-:W-:Y:S01]  /*a7a0*/  P2R R87, PR, RZ, 0x2 ;  /* 0x00000002ff577803 */ /* 0x000fe20000000000 */
[----:B------:R-:W-:Y:S01]  /*a7b0*/  VIADD R84, R83, UR5 ;  /* 0x0000000553547c36 */ /* 0x000fe20008000000 */
[----:B------:R-:W-:Y:S01]  /*a7c0*/  LEA.HI.X.SX32 R93, R68, R2, 0x1, P4 ;  /* 0x00000002445d7211 */ /* 0x000fe200020f0eff */
[----:B------:R-:W4:Y:S02]  /*a7d0*/  @!P3 SYNCS.CCTL.IV [UR16+0x6000] ;  /* 0x00600000ff00b9b1 */ /* 0x000f240008000010 */
[----:B----4-:R-:W-:Y:S01]  /*a7e0*/  BAR.SYNC.DEFER_BLOCKING 0x0 ;  /* 0x0000000000007b1d */ /* 0x010fe20000010000 */
[----:B------:R-:W-:-:S04]  /*a7f0*/  VIADD R85, R84, UR5 ;  /* 0x0000000554557c36 */ /* 0x000fc80008000000 */
[----:B------:R-:W-:Y:S01]  /*a800*/  VIADD R68, R85, UR5 ;  /* 0x0000000555447c36 */ /* 0x000fe20008000000 */
[----:B------:R-:W4:Y:S01]  /*a810*/  LDCU UR8, c[0x0][0x39c] ;  /* 0x00007380ff0877ac */ /* 0x000f220008000800 */
[----:B------:R-:W5:Y:S01]  /*a820*/  @!P3 SYNCS.CCTL.IV [UR16+0x6008] ;  /* 0x00600800ff00b9b1 */ /* 0x000f620008000010 */
[----:B--2---:R-:W-:-:S04]  /*a830*/  IADD3 R10, P3, PT, R7, R3, RZ ;  /* 0x00000003070a7210 */ /* 0x004fc80007f7e0ff */
[----:B------:R-:W-:Y:S02]  /*a840*/  LEA.HI.X.SX32 R11, R7, R2, 0x1, P3 ;  /* 0x00000002070b7211 */ /* 0x000fe400018f0eff */
[----:B------:R-:W-:-:S03]  /*a850*/  IADD3 R90, P3, PT, R69, R3, RZ ;  /* 0x00000003455a7210 */ /* 0x000fc60007f7e0ff */
[----:B------:R-:W-:Y:S01]  /*a860*/  STL.64 [R1+0xf8], R10 ;  /* 0x0000f80a01007387 */ /* 0x000fe20000100a00 */
[----:B------:R-:W-:Y:S01]  /*a870*/  LEA.HI.X.SX32 R91, R69, R2, 0x1, P3 ;  /* 0x00000002455b7211 */ /* 0x000fe200018f0eff */
[----:B------:R-:W-:Y:S02]  /*a880*/  VIADD R69, R68, UR5 ;  /* 0x0000000544457c36 */ /* 0x000fe40008000000 */
[----:B------:R2:W-:Y:S04]  /*a890*/  STL.64 [R1+0xf0], R4 ;  /* 0x0000f00401007387 */ /* 0x0005e80000100a00 */
[----:B------:R0:W-:Y:S04]  /*a8a0*/  STL.64 [R1+0xe8], R92 ;  /* 0x0000e85c01007387 */ /* 0x0001e80000100a00 */
[----:B------:R1:W-:Y:S01]  /*a8b0*/  STL.64 [R1+0xe0], R90 ;  /* 0x0000e05a01007387 */ /* 0x0003e20000100a00 */
[----:B--2---:R-:W2:Y:S01]  /*a8c0*/  LDTM.x64 R4, tmem[UR12] ;  /* 0x0000000c000479ee */ /* 0x004ea20008340000 */
[----:B------:R-:W2:Y:S01]  /*a8d0*/  LDTM.x64 R132, tmem[UR12+0x40] ;  /* 0x0000400c008479ee */ /* 0x000ea20008340000 */
[----:B0-----:R-:W-:-:S02]  /*a8e0*/  IADD3 R92, P4, PT, R70, R3, RZ ;  /* 0x00000003465c7210 */ /* 0x001fc40007f9e0ff */
[----:B-1----:R-:W-:Y:S02]  /*a8f0*/  IADD3 R90, P3, PT, R71, R3, RZ ;  /* 0x00000003475a7210 */ /* 0x002fe40007f7e0ff */
[-C--:B------:R-:W-:Y:S01]  /*a900*/  LEA.HI.X.SX32 R93, R70, R2.reuse, 0x1, P4 ;  /* 0x00000002465d7211 */ /* 0x080fe200020f0eff */
[----:B------:R-:W-:Y:S01]  /*a910*/  VIADD R70, R69, UR5 ;  /* 0x0000000545467c36 */ /* 0x000fe20008000000 */
[----:B------:R-:W-:-:S03]  /*a920*/  LEA.HI.X.SX32 R91, R71, R2, 0x1, P3 ;  /* 0x00000002475b7211 */ /* 0x000fc600018f0eff */
[----:B------:R0:W-:Y:S01]  /*a930*/  STL.64 [R1+0xd8], R92 ;  /* 0x0000d85c01007387 */ /* 0x0001e20000100a00 */
[----:B------:R-:W-:-:S03]  /*a940*/  VIADD R71, R70, UR5 ;  /* 0x0000000546477c36 */ /* 0x000fc60008000000 */
[----:B------:R1:W-:Y:S01]  /*a950*/  STL.64 [R1+0xd0], R90 ;  /* 0x0000d05a01007387 */ /* 0x0003e20000100a00 */
[CC--:B0-----:R-:W-:Y:S02]  /*a960*/  IADD3 R92, P4, PT, R72.reuse, R3.reuse, RZ ;  /* 0x00000003485c7210 */ /* 0x0c1fe40007f9e0ff */
        /* <DEDUP_REMOVED lines=16> */
[C---:B-1----:R-:W-:Y:S02]  /*aa70*/  IADD3 R90, P3, PT, R77.reuse, R3, RZ ;  /* 0x000000034d5a7210 */ /* 0x042fe40007f7e0ff */
[-C--:B------:R-:W-:Y:S02]  /*aa80*/  LEA.HI.X.SX32 R93, R76, R2.reuse, 0x1, P4 ;  /* 0x000000024c5d7211 */ /* 0x080fe400020f0eff */
[----:B------:R-:W-:-:S03]  /*aa90*/  LEA.HI.X.SX32 R91, R77, R2, 0x1, P3 ;  /* 0x000000024d5b7211 */ /* 0x000fc600018f0eff */
[----:B------:R0:W-:Y:S04]  /*aaa0*/  STL.64 [R1+0xa8], R92 ;  /* 0x0000a85c01007387 */ /* 0x0001e80000100a00 */
[----:B------:R1:W-:Y:S01]  /*aab0*/  STL.64 [R1+0xa0], R90 ;  /* 0x0000a05a01007387 */ /* 0x0003e20000100a00 */
[CC--:B0-----:R-:W-:Y:S02]  /*aac0*/  IADD3 R92, P4, PT, R78.reuse, R3.reuse, RZ ;  /* 0x000000034e5c7210 */ /* 0x0c1fe40007f9e0ff */
[C---:B-1----:R-:W-:Y:S02]  /*aad0*/  IADD3 R90, P3, PT, R79.reuse, R3, RZ ;  /* 0x000000034f5a7210 */ /* 0x042fe40007f7e0ff */
[-C--:B------:R-:W-:Y:S02]  /*aae0*/  LEA.HI.X.SX32 R93, R78, R2.reuse, 0x1, P4 ;  /* 0x000000024e5d7211 */ /* 0x080fe400020f0eff */
[----:B------:R-:W-:-:S02]  /*aaf0*/  LEA.HI.X.SX32 R91, R79, R2, 0x1, P3 ;  /* 0x000000024f5b7211 */ /* 0x000fc400018f0eff */
[CC--:B------:R-:W-:Y:S01]  /*ab00*/  IADD3 R76, P4, PT, R80.reuse, R3.reuse, RZ ;  /* 0x00000003504c7210 */ /* 0x0c0fe20007f9e0ff */
[----:B------:R0:W-:Y:S03]  /*ab10*/  STL.64 [R1+0x98], R92 ;  /* 0x0000985c01007387 */ /* 0x0001e60000100a00 */
[----:B------:R-:W-:Y:S01]  /*ab20*/  LEA.HI.X.SX32 R77, R80, R2, 0x1, P4 ;  /* 0x00000002504d7211 */ /* 0x000fe200020f0eff */
[----:B------:R1:W-:Y:S04]  /*ab30*/  STL.64 [R1+0x90], R90 ;  /* 0x0000905a01007387 */ /* 0x0003e80000100a00 */
[----:B------:R2:W-:Y:S01]  /*ab40*/  STL.64 [R1+0x88], R76 ;  /* 0x0000884c01007387 */ /* 0x0005e20000100a00 */
[----:B0-----:R-:W-:-:S02]  /*ab50*/  IADD3 R92, P3, PT, R81, R3, RZ ;  /* 0x00000003515c7210 */ /* 0x001fc40007f7e0ff */
[CC--:B-1----:R-:W-:Y:S02]  /*ab60*/  IADD3 R90, P4, PT, R82.reuse, R3.reuse, RZ ;  /* 0x00000003525a7210 */ /* 0x0c2fe40007f9e0ff */
[-C--:B------:R-:W-:Y:S02]  /*ab70*/  LEA.HI.X.SX32 R93, R81, R2.reuse, 0x1, P3 ;  /* 0x00000002515d7211 */ /* 0x080fe400018f0eff */
[-C--:B------:R-:W-:Y:S01]  /*ab80*/  LEA.HI.X.SX32 R91, R82, R2.reuse, 0x1, P4 ;  /* 0x00000002525b7211 */ /* 0x080fe200020f0eff */
[----:B--2---:R-:W-:Y:S01]  /*ab90*/  VIADD R76, R75, UR5 ;  /* 0x000000054b4c7c36 */ /* 0x004fe20008000000 */
[CC--:B------:R-:W-:Y:S01]  /*aba0*/  IADD3 R78, P3, PT, R83.reuse, R3.reuse, RZ ;  /* 0x00000003534e7210 */ /* 0x0c0fe20007f7e0ff */
[----:B------:R-:W-:Y:S02]  /*abb0*/  STL.64 [R1+0x80], R92 ;  /* 0x0000805c01007387 */ /* 0x000fe40000100a00 */
[----:B------:R-:W-:Y:S01]  /*abc0*/  VIADD R77, R76, UR5 ;  /* 0x000000054c4d7c36 */ /* 0x000fe20008000000 */
[----:B------:R-:W-:Y:S01]  /*abd0*/  LEA.HI.X.SX32 R79, R83, R2, 0x1, P3 ;  /* 0x00000002534f7211 */ /* 0x000fe200018f0eff */
[----:B------:R0:W-:Y:S01]  /*abe0*/  STL.64 [R1+0x78], R90 ;  /* 0x0000785a01007387 */ /* 0x0001e20000100a00 */
[----:B------:R-:W-:-:S03]  /*abf0*/  IADD3 R80, P3, PT, R85, R3, RZ ;  /* 0x0000000355507210 */ /* 0x000fc60007f7e0ff */
[----:B------:R1:W-:Y:S01]  /*ac00*/  STL.64 [R1+0x70], R78 ;  /* 0x0000704e01007387 */ /* 0x0003e20000100a00 */
[----:B------:R-:W-:Y:S02]  /*ac10*/  LEA.HI.X.SX32 R81, R85, R2, 0x1, P3 ;  /* 0x0000000255517211 */ /* 0x000fe400018f0eff */
[----:B0-----:R-:W-:-:S04]  /*ac20*/  IADD3 R90, P4, PT, R84, R3, RZ ;  /* 0x00000003545a7210 */ /* 0x001fc80007f9e0ff */
[----:B------:R-:W-:Y:S01]  /*ac30*/  LEA.HI.X.SX32 R91, R84, R2, 0x1, P4 ;  /* 0x00000002545b7211 */ /* 0x000fe200020f0eff */
[----:B-1----:R-:W-:Y:S01]  /*ac40*/  VIADD R78, R77, UR5 ;  /* 0x000000054d4e7c36 */ /* 0x002fe20008000000 */
[----:B------:R-:W-:-:S03]  /*ac50*/  IADD3 R82, P4, PT, R68, R3, RZ ;  /* 0x0000000344527210 */ /* 0x000fc60007f9e0ff */
[----:B------:R-:W-:Y:S01]  /*ac60*/  STL.64 [R1+0x68], R90 ;  /* 0x0000685a01007387 */ /* 0x000fe20000100a00 */
[----:B------:R-:W-:Y:S01]  /*ac70*/  LEA.HI.X.SX32 R83, R68, R2, 0x1, P4 ;  /* 0x0000000244537211 */ /* 0x000fe200020f0eff */
[----:B------:R-:W-:Y:S02]  /*ac80*/  VIADD R79, R78, UR5 ;  /* 0x000000054e4f7c36 */ /* 0x000fe40008000000 */
[----:B------:R0:W-:Y:S02]  /*ac90*/  STL.64 [R1+0x60], R80 ;  /* 0x0000605001007387 */ /* 0x0001e40000100a00 */
[----:B------:R-:W-:Y:S02]  /*aca0*/  VIADD R68, R79, UR5 ;  /* 0x000000054f447c36 */ /* 0x000fe40008000000 */
[----:B------:R1:W-:Y:S01]  /*acb0*/  STL.64 [R1+0x58], R82 ;  /* 0x0000585201007387 */ /* 0x0003e20000100a00 */
[----:B0-----:R-:W-:-:S04]  /*acc0*/  IADD3 R80, P3, PT, R69, R3, RZ ;  /* 0x0000000345507210 */ /* 0x001fc80007f7e0ff */
[----:B------:R-:W-:Y:S01]  /*acd0*/  LEA.HI.X.SX32 R81, R69, R2, 0x1, P3 ;  /* 0x0000000245517211 */ /* 0x000fe200018f0eff */
[----:B------:R-:W-:Y:S01]  /*ace0*/  VIADD R69, R68, UR5 ;  /* 0x0000000544457c36 */ /* 0x000fe20008000000 */
[----:B-1----:R-:W-:-:S03]  /*acf0*/  IADD3 R82, P4, PT, R70, R3, RZ ;  /* 0x0000000346527210 */ /* 0x002fc60007f9e0ff */
[----:B------:R0:W-:Y:S01]  /*ad00*/  STL.64 [R1+0x50], R80 ;  /* 0x0000505001007387 */ /* 0x0001e20000100a00 */
[----:B------:R-:W-:Y:S01]  /*ad10*/  LEA.HI.X.SX32 R83, R70, R2, 0x1, P4 ;  /* 0x0000000246537211 */ /* 0x000fe200020f0eff */
[----:B------:R-:W-:-:S04]  /*ad20*/  VIADD R70, R69, UR5 ;  /* 0x0000000545467c36 */ /* 0x000fc80008000000 */
        /* <DEDUP_REMOVED lines=22> */
[----:B------:R-:W-:-:S05]  /*ae90*/  LEA.HI.X.SX32 R83, R76, R2, 0x1, P4 ;  /* 0x000000024c537211 */ /* 0x000fca00020f0eff */
[----:B------:R1:W-:Y:S01]  /*aea0*/  STL.64 [R1+0x18], R82 ;  /* 0x0000185201007387 */ /* 0x0003e20000100a00 */
[----:B0-----:R-:W-:-:S04]  /*aeb0*/  IADD3 R80, P3, PT, R77, R3, RZ ;  /* 0x000000034d507210 */ /* 0x001fc80007f7e0ff */
[----:B------:R-:W-:Y:S02]  /*aec0*/  LEA.HI.X.SX32 R81, R77, R2, 0x1, P3 ;  /* 0x000000024d517211 */ /* 0x000fe400018f0eff */
[----:B-1----:R-:W-:-:S03]  /*aed0*/  IADD3 R82, P4, PT, R78, R3, RZ ;  /* 0x000000034e527210 */ /* 0x002fc60007f9e0ff */
[----:B------:R0:W-:Y:S01]  /*aee0*/  STL.64 [R1+0x10], R80 ;  /* 0x0000105001007387 */ /* 0x0001e20000100a00 */
[----:B------:R-:W-:Y:S02]  /*aef0*/  LEA.HI.X.SX32 R83, R78, R2, 0x1, P4 ;  /* 0x000000024e537211 */ /* 0x000fe400020f0eff */
[----:B------:R-:W-:-:S03]  /*af00*/  IADD3 R250, P4, PT, R68, R3, RZ ;  /* 0x0000000344fa7210 */ /* 0x000fc60007f9e0ff */
[----:B------:R-:W-:Y:S01]  /*af10*/  STL.64 [R1+0x8], R82 ;  /* 0x0000085201007387 */ /* 0x000fe20000100a00 */
[-C--:B------:R-:W-:Y:S01]  /*af20*/  LEA.HI.X.SX32 R251, R68, R2.reuse, 0x1, P4 ;  /* 0x0000000244fb7211 */ /* 0x080fe200020f0eff */
[----:B------:R-:W-:Y:S01]  /*af30*/  VIADD R68, R75, UR5 ;  /* 0x000000054b447c36 */ /* 0x000fe20008000000 */
[CC--:B------:R-:W-:Y:S02]  /*af40*/  IADD3 R244, P4, PT, R70.reuse, R3.reuse, RZ ;  /* 0x0000000346f47210 */ /* 0x0c0fe40007f9e0ff */
[CC--:B0-----:R-:W-:Y:S02]  /*af50*/  IADD3 R80, P3, PT, R79.reuse, R3.reuse, RZ ;  /* 0x000000034f507210 */ /* 0x0c1fe40007f7e0ff */
[-C--:B------:R-:W-:Y:S02]  /*af60*/  LEA.HI.X.SX32 R245, R70, R2.reuse, 0x1, P4 ;  /* 0x0000000246f57211 */ /* 0x080fe400020f0eff */
[----:B------:R-:W-:Y:S02]  /*af70*/  LEA.HI.X.SX32 R81, R79, R2, 0x1, P3 ;  /* 0x000000024f517211 */ /* 0x000fe400018f0eff */
[----:B------:R-:W-:-:S02]  /*af80*/  IADD3 R248, P3, PT, R69, R3, RZ ;  /* 0x0000000345f87210 */ /* 0x000fc40007f7e0ff */
[-C--:B------:R-:W-:Y:S01]  /*af90*/  IADD3 R240, P4, PT, R72, R3.reuse, RZ ;  /* 0x0000000348f07210 */ /* 0x080fe20007f9e0ff */
[----:B------:R-:W-:Y:S01]  /*afa0*/  STL.64 [R1], R80 ;  /* 0x0000005001007387 */ /* 0x000fe20000100a00 */
[-C--:B------:R-:W-:Y:S01]  /*afb0*/  LEA.HI.X.SX32 R249, R69, R2.reuse, 0x1, P3 ;  /* 0x0000000245f97211 */ /* 0x080fe200018f0eff */
[----:B------:R-:W-:Y:S01]  /*afc0*/  VIADD R69, R68, UR5 ;  /* 0x0000000544457c36 */ /* 0x000fe20008000000 */
[-C--:B------:R-:W-:Y:S01]  /*afd0*/  IADD3 R242, P3, PT, R71, R3.reuse, RZ ;  /* 0x0000000347f27210 */ /* 0x080fe20007f7e0ff */
[----:B------:R-:W-:Y:S01]  /*afe0*/  STL [R1+0x150], R250 ;  /* 0x000150fa01007387 */ /* 0x000fe20000100800 */
[-C--:B------:R-:W-:Y:S01]  /*aff0*/  LEA.HI.X.SX32 R241, R72, R2.reuse, 0x1, P4 ;  /* 0x0000000248f17211 */ /* 0x080fe200020f0eff */
[----:B------:R-:W-:Y:S01]  /*b000*/  VIADD R70, R69, UR5 ;  /* 0x0000000545467c36 */ /* 0x000fe20008000000 */
[-C--:B------:R-:W-:Y:S01]  /*b010*/  LEA.HI.X.SX32 R243, R71, R2.reuse, 0x1, P3 ;  /* 0x0000000247f37211 */ /* 0x080fe200018f0eff */
[----:B------:R-:W-:Y:S01]  /*b020*/  STL [R1+0x144], R251 ;  /* 0x000144fb01007387 */ /* 0x000fe20000100800 */
[CC--:B------:R-:W-:Y:S01]  /*b030*/  IADD3 R238, P3, PT, R73.reuse, R3.reuse, RZ ;  /* 0x0000000349ee7210 */ /* 0x0c0fe20007f7e0ff */
[----:B------:R-:W-:Y:S01]  /*b040*/  VIADD R71, R70, UR5 ;  /* 0x0000000546477c36 */ /* 0x000fe20008000000 */
[CC--:B------:R-:W-:Y:S01]  /*b050*/  IADD3 R236, P4, PT, R74.reuse, R3.reuse, RZ ;  /* 0x000000034aec7210 */ /* 0x0c0fe20007f9e0ff */
[----:B------:R-:W-:Y:S01]  /*b060*/  STL [R1+0x168], R248 ;  /* 0x000168f801007387 */ /* 0x000fe20000100800 */
[-C--:B------:R-:W-:Y:S01]  /*b070*/  LEA.HI.X.SX32 R239, R73, R2.reuse, 0x1, P3 ;  /* 0x0000000249ef7211 */ /* 0x080fe200018f0eff */
[----:B------:R-:W-:Y:S01]  /*b080*/  VIADD R72, R71, UR5 ;  /* 0x0000000547487c36 */ /* 0x000fe20008000000 */
[----:B------:R-:W-:Y:S01]  /*b090*/  IADD3 R234, P3, PT, R75, R3, RZ ;  /* 0x000000034bea7210 */ /* 0x000fe20007f7e0ff */
[----:B------:R-:W-:Y:S01]  /*b0a0*/  STL [R1+0x140], R249 ;  /* 0x000140f901007387 */ /* 0x000fe20000100800 */
[----:B------:R-:W-:-:S02]  /*b0b0*/  LEA.HI.X.SX32 R237, R74, R2, 0x1, P4 ;  /* 0x000000024aed7211 */ /* 0x000fc400020f0eff */
[----:B------:R-:W-:Y:S01]  /*b0c0*/  LEA.HI.X.SX32 R235, R75, R2, 0x1, P3 ;  /* 0x000000024beb7211 */ /* 0x000fe200018f0eff */
[----:B------:R-:W-:Y:S01]  /*b0d0*/  STL.64 [R1+0x148], R244 ;  /* 0x000148f401007387 */ /* 0x000fe20000100a00 */
[----:B------:R-:W-:-:S03]  /*b0e0*/  IADD3 R232, P4, PT, R68, R3, RZ ;  /* 0x0000000344e87210 */ /* 0x000fc60007f9e0ff */
[----:B------:R-:W-:Y:S04]  /*b0f0*/  STL.64 [R1+0x158], R242 ;  /* 0x000158f201007387 */ /* 0x000fe80000100a00 */
[----:B------:R-:W-:Y:S04]  /*b100*/  STL [R1+0x180], R240 ;  /* 0x000180f001007387 */ /* 0x000fe80000100800 */
[----:B------:R-:W-:Y:S04]  /*b110*/  STL [R1+0x13c], R241 ;  /* 0x00013cf101007387 */ /* 0x000fe80000100800 */
[----:B------:R-:W-:Y:S04]  /*b120*/  STL.64 [R1+0x160], R238 ;  /* 0x000160ee01007387 */ /* 0x000fe80000100a00 */
[----:B------:R-:W-:Y:S04]  /*b130*/  STL [R1+0x138], R237 ;  /* 0x000138ed01007387 */ /* 0x000fe80000100800 */
[----:B------:R0:W-:Y:S04]  /*b140*/  STL.64 [R1+0x170], R234 ;  /* 0x000170ea01007387 */ /* 0x0001e80000100a00 */
[----:B0-----:R-:W2:Y:S01]  /*b150*/  LDL.LU.64 R234, [R1+0x100] ;  /* 0x0001000001ea7983 */ /* 0x001ea20000300a00 */
[----:B------:R-:W-:-:S02]  /*b160*/  IADD3 R230, P3, PT, R69, R3, RZ ;  /* 0x0000000345e67210 */ /* 0x000fc40007f7e0ff */
[-C--:B------:R-:W-:Y:S01]  /*b170*/  LEA.HI.X.SX32 R233, R68, R2.reuse, 0x1, P4 ;  /* 0x0000000244e97211 */ /* 0x080fe200020f0eff */
[----:B------:R-:W-:Y:S01]  /*b180*/  VIADD R68, R72, UR5 ;  /* 0x0000000548447c36 */ /* 0x000fe20008000000 */
[-C--:B------:R-:W-:Y:S02]  /*b190*/  IADD3 R228, P4, PT, R70, R3.reuse, RZ ;  /* 0x0000000346e47210 */ /* 0x080fe40007f9e0ff */
[-C--:B------:R-:W-:Y:S01]  /*b1a0*/  LEA.HI.X.SX32 R231, R69, R2.reuse, 0x1, P3 ;  /* 0x0000000245e77211 */ /* 0x080fe200018f0eff */
[----:B------:R-:W-:Y:S01]  /*b1b0*/  VIADD R69, R68, UR5 ;  /* 0x0000000544457c36 */ /* 0x000fe20008000000 */
[-C--:B------:R-:W-:Y:S02]  /*b1c0*/  IADD3 R226, P3, PT, R71, R3.reuse, RZ ;  /* 0x0000000347e27210 */ /* 0x080fe40007f7e0ff */
[----:B------:R-:W-:Y:S01]  /*b1d0*/  LEA.HI.X.SX32 R229, R70, R2, 0x1, P4 ;  /* 0x0000000246e57211 */ /* 0x000fe200020f0eff */
[----:B------:R-:W-:Y:S01]  /*b1e0*/  VIADD R70, R69, UR5 ;  /* 0x0000000545467c36 */ /* 0x000fe20008000000 */
[----:B------:R-:W-:-:S02]  /*b1f0*/  IADD3 R224, P4, PT, R72, R3, RZ ;  /* 0x0000000348e07210 */ /* 0x000fc40007f9e0ff */
[-C--:B------:R-:W-:Y:S01]  /*b200*/  LEA.HI.X.SX32 R227, R71, R2.reuse, 0x1, P3 ;  /* 0x0000000247e37211 */ /* 0x080fe200018f0eff */
[----:B------:R-:W-:Y:S01]  /*b210*/  VIADD R71, R70, UR5 ;  /* 0x0000000546477c36 */ /* 0x000fe20008000000 */
[-C--:B------:R-:W-:Y:S02]  /*b220*/  IADD3 R222, P3, PT, R68, R3.reuse, RZ ;  /* 0x0000000344de7210 */ /* 0x080fe40007f7e0ff */
[-C--:B------:R-:W-:Y:S02]  /*b230*/  LEA.HI.X.SX32 R225, R72, R2.reuse, 0x1, P4 ;  /* 0x0000000248e17211 */ /* 0x080fe400020f0eff */
[-C--:B------:R-:W-:Y:S02]  /*b240*/  IADD3 R220, P4, PT, R69, R3.reuse, RZ ;  /* 0x0000000345dc7210 */ /* 0x080fe40007f9e0ff */
[----:B------:R-:W-:Y:S01]  /*b250*/  LEA.HI.X.SX32 R223, R68, R2, 0x1, P3 ;  /* 0x0000000244df7211 */ /* 0x000fe200018f0eff */
[----:B------:R-:W-:Y:S01]  /*b260*/  VIADD R68, R71, UR5 ;  /* 0x0000000547447c36 */ /* 0x000fe20008000000 */
[----:B------:R-:W-:-:S02]  /*b270*/  IADD3 R216, P3, PT, R70, R3, RZ ;  /* 0x0000000346d87210 */ /* 0x000fc40007f7e0ff */
[-C--:B------:R-:W-:Y:S01]  /*b280*/  LEA.HI.X.SX32 R221, R69, R2.reuse, 0x1, P4 ;  /* 0x0000000245dd7211 */ /* 0x080fe200020f0eff */
[----:B------:R-:W-:Y:S01]  /*b290*/  VIADD R69, R68, UR5 ;  /* 0x0000000544457c36 */ /* 0x000fe20008000000 */
[CC--:B------:R-:W-:Y:S02]  /*b2a0*/  IADD3 R212, P4, PT, R71.reuse, R3.reuse, RZ ;  /* 0x0000000347d47210 */ /* 0x0c0fe40007f9e0ff */
[-C--:B------:R-:W-:Y:S02]  /*b2b0*/  LEA.HI.X.SX32 R217, R70, R2.reuse, 0x1, P3 ;  /* 0x0000000246d97211 */ /* 0x080fe400018f0eff */
[----:B------:R-:W-:Y:S02]  /*b2c0*/  LEA.HI.X.SX32 R213, R71, R2, 0x1, P4 ;  /* 0x0000000247d57211 */ /* 0x000fe400020f0eff */
[----:B------:R-:W-:Y:S02]  /*b2d0*/  IADD3 R208, P4, PT, R68, R3, RZ ;  /* 0x0000000344d07210 */ /* 0x000fe40007f9e0ff */
[----:B------:R-:W-:-:S02]  /*b2e0*/  F2FP.SATFINITE.E4M3.F32.PACK_AB_MERGE_C R245, R17, R16, RZ ;  /* 0x0000001011f5723e */ /* 0x000fc400048070ff */
[----:B------:R-:W-:Y:S02]  /*b2f0*/  LEA.HI.X.SX32 R209, R68, R2, 0x1, P4 ;  /* 0x0000000244d17211 */ /* 0x000fe400020f0eff */
[----:B------:R-:W-:Y:S02]  /*b300*/  IADD3 R204, P4, PT, R69, R3, RZ ;  /* 0x0000000345cc7210 */ /* 0x000fe40007f9e0ff */
[----:B------:R-:W-:Y:S02]  /*b310*/  F2FP.SATFINITE.E4M3.F32.PACK_AB_MERGE_C R244, R11, R10, RZ ;  /* 0x0000000a0bf4723e */ /* 0x000fe400048070ff */
[----:B------:R-:W-:Y:S02]  /*b320*/  LEA.HI.X.SX32 R205, R69, R2, 0x1, P4 ;  /* 0x0000000245cd7211 */ /* 0x000fe400020f0eff */
[----:B------:R-:W-:Y:S01]  /*b330*/  ISETP.LT.AND P3, PT, R86, UR4, !P0 ;  /* 0x0000000456007c0c */ /* 0x000fe2000c761270 */
[----:B------:R-:W0:Y:S01]  /*b340*/  LDCU UR4, c[0x0][0x39c] ;  /* 0x00007380ff0477ac */ /* 0x000e220008000800 */
[----:B------:R-:W-:-:S02]  /*b350*/  F2FP.SATFINITE.E4M3.F32.PACK_AB_MERGE_C R238, R23, R22, RZ ;  /* 0x0000001617ee723e */ /* 0x000fc400048070ff */
[----:B------:R-:W-:Y:S02]  /*b360*/  F2FP.SATFINITE.E4M3.F32.PACK_AB_MERGE_C R239, R25, R24, RZ ;  /* 0x0000001819ef723e */ /* 0x000fe400048070ff */
[----:B------:R-:W-:Y:S02]  /*b370*/  F2FP.SATFINITE.E4M3.F32.PACK_AB_MERGE_C R240, R27, R26, RZ ;  /* 0x0000001a1bf0723e */ /* 0x000fe400048070ff */
[----:B------:R-:W-:Y:S02]  /*b380*/  F2FP.SATFINITE.E4M3.F32.PACK_AB_MERGE_C R242, R29, R28, RZ ;  /* 0x0000001c1df2723e */ /* 0x000fe400048070ff */
[----:B------:R-:W-:Y:S02]  /*b390*/  F2FP.SATFINITE.E4M3.F32.PACK_AB_MERGE_C R243, R31, R30, RZ ;  /* 0x0000001e1ff3723e */ /* 0x000fe400048070ff */
[----:B------:R-:W-:Y:S02]  /*b3a0*/  F2FP.SATFINITE.E4M3.F32.PACK_AB_MERGE_C R248, R33, R32, RZ ;  /* 0x0000002021f8723e */ /* 0x000fe400048070ff */
[----:B------:R-:W-:-:S02]  /*b3b0*/  F2FP.SATFINITE.E4M3.F32.PACK_AB_MERGE_C R251, R35, R34, RZ ;  /* 0x0000002223fb723e */ /* 0x000fc400048070ff */
[----:B------:R-:W-:Y:S02]  /*b3c0*/  F2FP.SATFINITE.E4M3.F32.PACK_AB_MERGE_C R250, R37, R36, RZ ;  /* 0x0000002425fa723e */ /* 0x000fe400048070ff */
[----:B------:R-:W-:Y:S02]  /*b3d0*/  F2FP.SATFINITE.E4M3.F32.PACK_AB_MERGE_C R249, R39, R38, RZ ;  /* 0x0000002627f9723e */ /* 0x000fe400048070ff */
[----:B------:R-:W-:Y:S02]  /*b3e0*/  F2FP.SATFINITE.E4M3.F32.PACK_AB_MERGE_C R241, R41, R40, RZ ;  /* 0x0000002829f1723e */ /* 0x000fe400048070ff */
[----:B------:R-:W-:Y:S01]  /*b3f0*/  F2FP.SATFINITE.E4M3.F32.PACK_AB_MERGE_C R237, R43, R42, RZ ;  /* 0x0000002a2bed723e */ /* 0x000fe200048070ff */
[----:B--2---:R1:W-:Y:S04]  /*b400*/  STL.64 [R1+0x1c8], R234 ;  /* 0x0001c8ea01007387 */ /* 0x0043e80000100a00 */
[----:B------:R2:W-:Y:S04]  /*b410*/  STL [R1+0x134], R233 ;  /* 0x000134e901007387 */ /* 0x0005e80000100800 */
[----:B------:R0:W-:Y:S04]  /*b420*/  STL.64 [R1+0x178], R230 ;  /* 0x000178e601007387 */ /* 0x0001e80000100a00 */
[----:B------:R3:W-:Y:S01]  /*b430*/  STL [R1+0x130], R229 ;  /* 0x000130e501007387 */ /* 0x0007e20000100800 */
[----:B-1----:R-:W-:Y:S01]  /*b440*/  IMAD.MOV.U32 R234, RZ, RZ, R88 ;  /* 0x000000ffffea7224 */ /* 0x002fe200078e0058 */
[----:B--2---:R-:W-:Y:S01]  /*b450*/  F2FP.SATFINITE.E4M3.F32.PACK_AB_MERGE_C R233, R45, R44, RZ ;  /* 0x0000002c2de9723e */ /* 0x004fe200048070ff */
[----:B------:R-:W-:Y:S01]  /*b460*/  IMAD.MOV.U32 R235, RZ, RZ, R89 ;  /* 0x000000ffffeb7224 */ /* 0x000fe200078e0059 */
[----:B------:R1:W-:Y:S04]  /*b470*/  STL.64 [R1+0x188], R226 ;  /* 0x000188e201007387 */ /* 0x0003e80000100a00 */
[----:B------:R2:W-:Y:S01]  /*b480*/  STL [R1+0x12c], R225 ;  /* 0x00012ce101007387 */ /* 0x0005e20000100800 */
[----:B0-----:R-:W-:-:S02]  /*b490*/  F2FP.SATFINITE.E4M3.F32.PACK_AB_MERGE_C R230, R19, R18, RZ ;  /* 0x0000001213e6723e */ /* 0x001fc400048070ff */
[----:B------:R-:W-:Y:S01]  /*b4a0*/  F2FP.SATFINITE.E4M3.F32.PACK_AB_MERGE_C R231, R21, R20, RZ ;  /* 0x0000001415e7723e */ /* 0x000fe200048070ff */
[----:B------:R-:W-:Y:S01]  /*b4b0*/  STL.64 [R1+0x190], R222 ;  /* 0x000190de01007387 */ /* 0x000fe20000100a00 */
[----:B---3--:R-:W-:-:S03]  /*b4c0*/  F2FP.SATFINITE.E4M3.F32.PACK_AB_MERGE_C R229, R47, R46, RZ ;  /* 0x0000002e2fe5723e */ /* 0x008fc600048070ff */
[----:B------:R0:W-:Y:S01]  /*b4d0*/  STL [R1+0x128], R221 ;  /* 0x000128dd01007387 */ /* 0x0001e20000100800 */
[----:B-1----:R-:W-:Y:S02]  /*b4e0*/  F2FP.SATFINITE.E4M3.F32.PACK_AB_MERGE_C R226, R13, R12, RZ ;  /* 0x0000000c0de2723e */ /* 0x002fe400048070ff */
[----:B------:R-:W-:Y:S01]  /*b4f0*/  F2FP.SATFINITE.E4M3.F32.PACK_AB_MERGE_C R227, R15, R14, RZ ;  /* 0x0000000e0fe3723e */ /* 0x000fe200048070ff */
[----:B------:R1:W-:Y:S01]  /*b500*/  STL.64 [R1+0x198], R216 ;  /* 0x000198d801007387 */ /* 0x0003e20000100a00 */
[----:B--2---:R-:W-:-:S03]  /*b510*/  F2FP.SATFINITE.E4M3.F32.PACK_AB_MERGE_C R225, R49, R48, RZ ;  /* 0x0000003031e1723e */ /* 0x004fc600048070ff */
[----:B------:R-:W-:Y:S01]  /*b520*/  STL [R1+0x124], R213 ;  /* 0x000124d501007387 */ /* 0x000fe20000100800 */
[----:B0-----:R-:W-:-:S03]  /*b530*/  F2FP.SATFINITE.E4M3.F32.PACK_AB_MERGE_C R221, R51, R50, RZ ;  /* 0x0000003233dd723e */ /* 0x001fc600048070ff */
[----:B------:R0:W-:Y:S01]  /*b540*/  STL.64 [R1+0x1a0], R208 ;  /* 0x0001a0d001007387 */ /* 0x0001e20000100a00 */
[----:B-1----:R-:W-:Y:S01]  /*b550*/  F2FP.SATFINITE.E4M3.F32.PACK_AB_MERGE_C R216, R5, R4, RZ ;  /* 0x0000000405d8723e */ /* 0x002fe200048070ff */
[----:B------:R-:W-:Y:S02]  /*b560*/  VIADD R4, R69, UR5 ;  /* 0x0000000545047c36 */ /* 0x000fe40008000000 */
[----:B------:R1:W-:Y:S01]  /*b570*/  STL [R1+0x120], R205 ;  /* 0x000120cd01007387 */ /* 0x0003e20000100800 */
[----:B------:R-:W-:Y:S01]  /*b580*/  F2FP.SATFINITE.E4M3.F32.PACK_AB_MERGE_C R217, R7, R6, RZ ;  /* 0x0000000607d9723e */ /* 0x000fe200048070ff */
[C---:B------:R-:W-:Y:S01]  /*b590*/  VIADD R5, R4.reuse, UR5 ;  /* 0x0000000504057c36 */ /* 0x040fe20008000000 */
[----:B------:R-:W-:Y:S01]  /*b5a0*/  IADD3 R200, P4, PT, R4, R3, RZ ;  /* 0x0000000304c87210 */ /* 0x000fe20007f9e0ff */
[----:B------:R-:W-:Y:S01]  /*b5b0*/  STL.64 [R1+0x1b8], R226 ;  /* 0x0001b8e201007387 */ /* 0x000fe20000100a00 */
[----:B0-----:R-:W-:Y:S01]  /*b5c0*/  IMAD.MOV.U32 R208, RZ, RZ, R87 ;  /* 0x000000ffffd07224 */ /* 0x001fe200078e0057 */
[----:B------:R-:W-:-:S02]  /*b5d0*/  F2FP.SATFINITE.E4M3.F32.PACK_AB_MERGE_C R209, R9, R8, RZ ;  /* 0x0000000809d1723e */ /* 0x000fc400048070ff */
[----:B------:R-:W-:Y:S01]  /*b5e0*/  LEA.HI.X.SX32 R201, R4, R2, 0x1, P4 ;  /* 0x0000000204c97211 */ /* 0x000fe200020f0eff */
[C---:B------:R-:W-:Y:S01]  /*b5f0*/  VIADD R4, R5.reuse, UR5 ;  /* 0x0000000505047c36 */ /* 0x040fe20008000000 */
[-C--:B------:R-:W-:Y:S01]  /*b600*/  IADD3 R196, P4, PT, R5, R3.reuse, RZ ;  /* 0x0000000305c47210 */ /* 0x080fe20007f9e0ff */
[----:B------:R-:W0:Y:S01]  /*b610*/  LDTM.x64 R68, tmem[UR12+0x80] ;  /* 0x0000800c004479ee */ /* 0x000e220008340000 */
[----:B------:R-:W-:Y:S01]  /*b620*/  F2FP.SATFINITE.E4M3.F32.PACK_AB_MERGE_C R213, R53, R52, RZ ;  /* 0x0000003435d5723e */ /* 0x000fe200048070ff */
[----:B------:R-:W-:Y:S01]  /*b630*/  STL.64 [R1+0x1a8], R200 ;  /* 0x0001a8c801007387 */ /* 0x000fe20000100a00 */
[----:B------:R-:W-:Y:S01]  /*b640*/  LEA.HI.X.SX32 R197, R5, R2, 0x1, P4 ;  /* 0x0000000205c57211 */ /* 0x000fe200020f0eff */
[C---:B------:R-:W-:Y:S01]  /*b650*/  VIADD R5, R4.reuse, UR5 ;  /* 0x0000000504057c36 */ /* 0x040fe20008000000 */
[----:B------:R-:W-:Y:S01]  /*b660*/  IADD3 R198, P4, PT, R4, R3, RZ ;  /* 0x0000000304c67210 */ /* 0x000fe20007f9e0ff */
[----:B------:R-:W-:Y:S01]  /*b670*/  STL [R1+0x1b0], R245 ;  /* 0x0001b0f501007387 */ /* 0x000fe20000100800 */
[----:B-1----:R-:W-:-:S02]  /*b680*/  F2FP.SATFINITE.E4M3.F32.PACK_AB_MERGE_C R205, R55, R54, RZ ;  /* 0x0000003637cd723e */ /* 0x002fc400048070ff */
[-C--:B------:R-:W-:Y:S01]  /*b690*/  LEA.HI.X.SX32 R199, R4, R2.reuse, 0x1, P4 ;  /* 0x0000000204c77211 */ /* 0x080fe200020f0eff */
[C---:B------:R-:W-:Y:S01]  /*b6a0*/  VIADD R4, R5.reuse, UR5 ;  /* 0x0000000505047c36 */ /* 0x040fe20008000000 */
[CC--:B------:R-:W-:Y:S01]  /*b6b0*/  IADD3 R202, P4, PT, R5.reuse, R3.reuse, RZ ;  /* 0x0000000305ca7210 */ /* 0x0c0fe20007f9e0ff */
[----:B------:R-:W-:Y:S03]  /*b6c0*/  STL [R1+0x1c0], R244 ;  /* 0x0001c0f401007387 */ /* 0x000fe60000100800 */
[-C--:B------:R-:W-:Y:S01]  /*b6d0*/  LEA.HI.X.SX32 R203, R5, R2.reuse, 0x1, P4 ;  /* 0x0000000205cb7211 */ /* 0x080fe200020f0eff */
[C---:B------:R-:W-:Y:S01]  /*b6e0*/  VIADD R5, R4.reuse, UR5 ;  /* 0x0000000504057c36 */ /* 0x040fe20008000000 */
[CC--:B------:R-:W-:Y:S01]  /*b6f0*/  IADD3 R206, P4, PT, R4.reuse, R3.reuse, RZ ;  /* 0x0000000304ce7210 */ /* 0x0c0fe20007f9e0ff */
[----:B------:R1:W-:Y:S03]  /*b700*/  STL [R1+0x11c], R197 ;  /* 0x00011cc501007387 */ /* 0x0003e60000100800 */
[-C--:B------:R-:W-:Y:S01]  /*b710*/  LEA.HI.X.SX32 R207, R4, R2.reuse, 0x1, P4 ;  /* 0x0000000204cf7211 */ /* 0x080fe200020f0eff */
[C---:B------:R-:W-:Y:S01]  /*b720*/  VIADD R4, R5.reuse, UR5 ;  /* 0x0000000505047c36 */ /* 0x040fe20008000000 */
[CC--:B------:R-:W-:Y:S01]  /*b730*/  IADD3 R210, P4, PT, R5.reuse, R3.reuse, RZ ;  /* 0x0000000305d27210 */ /* 0x0c0fe20007f9e0ff */
[----:B------:R2:W-:Y:S02]  /*b740*/  STL [R1+0x118], R203 ;  /* 0x000118cb01007387 */ /* 0x0005e40000100800 */
[C---:B------:R-:W-:Y:S01]  /*b750*/  VIADD R252, R4.reuse, UR5 ;  /* 0x0000000504fc7c36 */ /* 0x040fe20008000000 */
[----:B------:R-:W-:Y:S01]  /*b760*/  LEA.HI.X.SX32 R211, R5, R2, 0x1, P4 ;  /* 0x0000000205d37211 */ /* 0x000fe200020f0eff */
[----:B------:R3:W-:Y:S01]  /*b770*/  STL [R1+0x114], R207 ;  /* 0x000114cf01007387 */ /* 0x0007e20000100800 */
[----:B------:R-:W-:-:S02]  /*b780*/  IADD3 R214, P4, PT, R4, R3, RZ ;  /* 0x0000000304d67210 */ /* 0x000fc40007f9e0ff */
[----:B------:R-:W-:Y:S02]  /*b790*/  F2FP.SATFINITE.E4M3.F32.PACK_AB_MERGE_C R5, R65, R64, RZ ;  /* 0x000000404105723e */ /* 0x000fe400048070ff */
[----:B------:R-:W-:Y:S02]  /*b7a0*/  LEA.HI.X.SX32 R215, R4, R2, 0x1, P4 ;  /* 0x0000000204d77211 */ /* 0x000fe400020f0eff */
[C---:B------:R-:W-:Y:S02]  /*b7b0*/  IADD3 R218, P4, PT, R252.reuse, R3, RZ ;  /* 0x00000003fcda7210 */ /* 0x040fe40007f9e0ff */
[----:B------:R-:W-:Y:S02]  /*b7c0*/  F2FP.SATFINITE.E4M3.F32.PACK_AB_MERGE_C R4, R67, R66, RZ ;  /* 0x000000424304723e */ /* 0x000fe400048070ff */
[----:B------:R-:W-:Y:S02]  /*b7d0*/  LEA.HI.X.SX32 R219, R252, R2, 0x1, P4 ;  /* 0x00000002fcdb7211 */ /* 0x000fe400020f0eff */
[----:B------:R-:W-:-:S02]  /*b7e0*/  ISETP.LT.AND P4, PT, R0, UR11, !P0 ;  /* 0x0000000b00007c0c */ /* 0x000fc4000c781270 */
[----:B-1----:R-:W-:Y:S01]  /*b7f0*/  F2FP.SATFINITE.E4M3.F32.PACK_AB_MERGE_C R197, R57, R56, RZ ;  /* 0x0000003839c5723e */ /* 0x002fe200048070ff */
[----:B------:R1:W-:Y:S01]  /*b800*/  STL [R1+0x110], R219 ;  /* 0x000110db01007387 */ /* 0x0003e20000100800 */
[----:B--2---:R-:W-:Y:S02]  /*b810*/  F2FP.SATFINITE.E4M3.F32.PACK_AB_MERGE_C R203, R59, R58, RZ ;  /* 0x0000003a3bcb723e */ /* 0x004fe400048070ff */
[----:B---3--:R-:W-:Y:S01]  /*b820*/  F2FP.SATFINITE.E4M3.F32.PACK_AB_MERGE_C R207, R61, R60, RZ ;  /* 0x0000003c3dcf723e */ /* 0x008fe200048070ff */
[----:B------:R-:W2:Y:S04]  /*b830*/  LDL.LU.64 R244, [R1+0xf8] ;  /* 0x0000f80001f47983 */ /* 0x000ea80000300a00 */
[----:B------:R-:W-:Y:S01]  /*b840*/  STL [R1+0x10c], R5 ;  /* 0x00010c0501007387 */ /* 0x000fe20000100800 */
[----:B-1----:R-:W-:-:S03]  /*b850*/  F2FP.SATFINITE.E4M3.F32.PACK_AB_MERGE_C R219, R63, R62, RZ ;  /* 0x0000003e3fdb723e */ /* 0x002fc600048070ff */
[----:B------:R-:W3:Y:S04]  /*b860*/  LDL.LU.64 R222, [R1+0xf0] ;  /* 0x0000f00001de7983 */ /* 0x000ee80000300a00 */
[----:B------:R1:W-:Y:S01]  /*b870*/  STL [R1+0x108], R4 ;  /* 0x0001080401007387 */ /* 0x0003e20000100800 */
[----:B------:R-:W-:Y:S01]  /*b880*/  VIADD R252, R252, UR5 ;  /* 0x00000005fcfc7c36 */ /* 0x000fe20008000000 */
[----:B------:R-:W-:Y:S02]  /*b890*/  PRMT R200, R216, 0x9910, RZ ;  /* 0x00009910d8c87816 */ /* 0x000fe400000000ff */
[----:B------:R-:W2:Y:S01]  /*b8a0*/  LDL.LU.64 R226, [R1+0xe8] ;  /* 0x0000e80001e27983 */ /* 0x000ea20000300a00 */
[----:B-1----:R-:W1:Y:S01]  /*b8b0*/  LDTM.x64 R4, tmem[UR12+0xc0] ;  /* 0x0000c00c000479ee */ /* 0x002e620008340000 */
[----:B------:R-:W-:-:S02]  /*b8c0*/  NOP ;  /* 0x0000000000007918 */ /* 0x000fc40000000000 */
[----:B------:R0:W-:Y:S02]  /*b8d0*/  @P4 STG.E.U8 desc[UR18][R246.64], R216 ;  /* 0x000000d8f6004986 */ /* 0x0001e4000c101112 */
[----:B0-----:R-:W-:-:S04]  /*b8e0*/  LOP3.LUT R246, R0, 0x5, RZ, 0xfc, !PT ;  /* 0x0000000500f67812 */ /* 0x001fc800078efcff */
[----:B------:R-:W-:Y:S01]  /*b8f0*/  ISETP.LT.AND P4, PT, R246, UR4, !P0 ;  /* 0x00000004f6007c0c */ /* 0x000fe2000c781270 */
[----:B------:R-:W0:Y:S01]  /*b900*/  LDCU UR4, c[0x0][0x39c] ;  /* 0x00007380ff0477ac */ /* 0x000e220008000800 */
[----:B------:R-:W-:-:S04]  /*b910*/  IADD3 R246, P1, PT, R252, R3, RZ ;  /* 0x00000003fcf67210 */ /* 0x000fc80007f3e0ff */
[----:B------:R-:W-:Y:S02]  /*b920*/  LEA.HI.X.SX32 R247, R252, R2, 0x1, P1 ;  /* 0x00000002fcf77211 */ /* 0x000fe400008f0eff */
[----:B------:R-:W-:Y:S02]  /*b930*/  ISETP.NE.AND P1, PT, R208, RZ, PT ;  /* 0x000000ffd000720c */ /* 0x000fe40003f25270 */
[----:B------:R-:W-:Y:S02]  /*b940*/  SHF.R.S32.HI R208, RZ, 0x8, R200 ;  /* 0x00000008ffd07819 */ /* 0x000fe400000114c8 */
[----:B------:R-:W2:Y:S04]  /*b950*/  LDL.LU.64 R200, [R1+0xe0] ;  /* 0x0000e00001c87983 */ /* 0x000ea80000300a00 */
[----:B------:R0:W-:Y:S04]  /*b960*/  @P6 STG.E.U8 desc[UR18][R234.64], R208 ;  /* 0x000000d0ea006986 */ /* 0x0001e8000c101112 */
[----:B0-----:R-:W2:Y:S01]  /*b970*/  LDL.LU.64 R234, [R1+0x1c8] ;  /* 0x0001c80001ea7983 */ /* 0x001ea20000300a00 */
[----:B------:R-:W-:-:S04]  /*b980*/  LOP3.LUT R208, R0, 0x6, RZ, 0xfc, !PT ;  /* 0x0000000600d07812 */ /* 0x000fc800078efcff */
[----:B------:R-:W-:Y:S01]  /*b990*/  ISETP.LT.AND P6, PT, R208, UR4, !P0 ;  /* 0x00000004d0007c0c */ /* 0x000fe2000c7c1270 */
[----:B------:R-:W0:Y:S01]  /*b9a0*/  LDCU UR4, c[0x0][0x39c] ;  /* 0x00007380ff0477ac */ /* 0x000e220008000800 */
[----:B------:R-:W-:Y:S01]  /*b9b0*/  LOP3.LUT R208, R0, 0x7, RZ, 0xfc, !PT ;  /* 0x0000000700d07812 */ /* 0x000fe200078efcff */
[----:B--2---:R2:W-:Y:S03]  /*b9c0*/  @P2 STG.E.U8 desc[UR18][R234.64], R217 ;  /* 0x000000d9ea002986 */ /* 0x0045e6000c101112 */
[----:B0-----:R-:W-:Y:S01]  /*b9d0*/  ISETP.LT.AND P2, PT, R208, UR4, !P0 ;  /* 0x00000004d0007c0c */ /* 0x001fe2000c741270 */
[----:B------:R-:W0:Y:S01]  /*b9e0*/  LDCU UR4, c[0x0][0x39c] ;  /* 0x00007380ff0477ac */ /* 0x000e220008000800 */
[----:B------:R-:W-:-:S04]  /*b9f0*/  PRMT R208, R217, 0x9910, RZ ;  /* 0x00009910d9d07816 */ /* 0x000fc800000000ff */
[----:B------:R-:W-:Y:S01]  /*ba00*/  SHF.R.S32.HI R208, RZ, 0x8, R208 ;  /* 0x00000008ffd07819 */ /* 0x000fe200000114d0 */
[----:B--2---:R-:W2:Y:S04]  /*ba10*/  LDL.LU.64 R234, [R1+0xd8] ;  /* 0x0000d80001ea7983 */ /* 0x004ea80000300a00 */
[----:B------:R-:W2:Y:S04]  /*ba20*/  LDL.LU.64 R216, [R1+0xd0] ;  /* 0x0000d00001d87983 */ /* 0x000ea80000300a00 */
[----:B------:R0:W-:Y:S04]  /*ba30*/  @P5 STG.E.U8 desc[UR18][R244.64], R208 ;  /* 0x000000d0f4005986 */ /* 0x0001e8000c101112 */
[----:B0-----:R-:W2:Y:S01]  /*ba40*/  LDL.LU R244, [R1+0x1c0] ;  /* 0x0001c00001f47983 */ /* 0x001ea20000300800 */
[----:B------:R-:W-:-:S04]  /*ba50*/  LOP3.LUT R208, R0, 0x8, RZ, 0xfc, !PT ;  /* 0x0000000800d07812 */ /* 0x000fc800078efcff */
[----:B------:R-:W-:Y:S01]  /*ba60*/  ISETP.LT.AND P5, PT, R208, UR4, !P0 ;  /* 0x00000004d0007c0c */ /* 0x000fe2000c7a1270 */
[----:B------:R-:W0:Y:S01]  /*ba70*/  LDCU UR4, c[0x0][0x39c] ;  /* 0x00007380ff0477ac */ /* 0x000e220008000800 */
[----:B------:R-:W-:Y:S01]  /*ba80*/  LOP3.LUT R208, R0, 0x9, RZ, 0xfc, !PT ;  /* 0x0000000900d07812 */ /* 0x000fe200078efcff */
[----:B---3--:R3:W-:Y:S04]  /*ba90*/  @P3 STG.E.U8 desc[UR18][R222.64], R209 ;  /* 0x000000d1de003986 */ /* 0x0087e8000c101112 */
[----:B---3--:R-:W3:Y:S01]  /*baa0*/  LDL.LU.64 R222, [R1+0xc8] ;  /* 0x0000c80001de7983 */ /* 0x008ee20000300a00 */
[----:B0-----:R-:W-:Y:S01]  /*bab0*/  ISETP.LT.AND P3, PT, R208, UR4, !P0 ;  /* 0x00000004d0007c0c */ /* 0x001fe2000c761270 */
[----:B------:R-:W0:Y:S01]  /*bac0*/  LDCU UR4, c[0x0][0x39c] ;  /* 0x00007380ff0477ac */ /* 0x000e220008000800 */
[----:B------:R-:W-:-:S04]  /*bad0*/  PRMT R208, R209, 0x9910, RZ ;  /* 0x00009910d1d07816 */ /* 0x000fc800000000ff */
[----:B------:R-:W-:-:S05]  /*bae0*/  SHF.R.S32.HI R208, RZ, 0x8, R208 ;  /* 0x00000008ffd07819 */ /* 0x000fca00000114d0 */
[----:B------:R0:W-:Y:S04]  /*baf0*/  @P4 STG.E.U8 desc[UR18][R226.64], R208 ;  /* 0x000000d0e2004986 */ /* 0x0001e8000c101112 */
[----:B0-----:R-:W3:Y:S01]  /*bb00*/  LDL.LU.64 R226, [R1+0x1b8] ;  /* 0x0001b80001e27983 */ /* 0x001ee20000300a00 */
[----:B------:R-:W-:-:S03]  /*bb10*/  LOP3.LUT R245, R0, 0xa, RZ, 0xfc, !PT ;  /* 0x0000000a00f57812 */ /* 0x000fc600078efcff */
[----:B------:R-:W4:Y:S01]  /*bb20*/  LDL.LU.64 R208, [R1+0xc0] ;  /* 0x0000c00001d07983 */ /* 0x000f220000300a00 */
[----:B------:R-:W-:Y:S01]  /*bb30*/  ISETP.LT.AND P4, PT, R245, UR4, !P0 ;  /* 0x00000004f5007c0c */ /* 0x000fe2000c781270 */
[----:B------:R-:W0:Y:S02]  /*bb40*/  LDCU UR4, c[0x0][0x39c] ;  /* 0x00007380ff0477ac */ /* 0x000e240008000800 */
[----:B--2---:R2:W-:Y:S02]  /*bb50*/  @P6 STG.E.U8 desc[UR18][R200.64], R244 ;  /* 0x000000f4c8006986 */ /* 0x0045e4000c101112 */
[----:B--2---:R-:W-:-:S04]  /*bb60*/  LOP3.LUT R200, R0, 0xb, RZ, 0xfc, !PT ;  /* 0x0000000b00c87812 */ /* 0x004fc800078efcff */
[----:B0-----:R-:W-:Y:S01]  /*bb70*/  ISETP.LT.AND P6, PT, R200, UR4, !P0 ;  /* 0x00000004c8007c0c */ /* 0x001fe2000c7c1270 */
[----:B------:R-:W0:Y:S01]  /*bb80*/  LDCU UR4, c[0x0][0x39c] ;  /* 0x00007380ff0477ac */ /* 0x000e220008000800 */
[----:B------:R-:W-:Y:S02]  /*bb90*/  PRMT R200, R244, 0x9910, RZ ;  /* 0x00009910f4c87816 */ /* 0x000fe400000000ff */
[----:B------:R-:W2:Y:S02]  /*bba0*/  LDL.LU.64 R244, [R1+0xb8] ;  /* 0x0000b80001f47983 */ /* 0x000ea40000300a00 */
[----:B------:R-:W-:-:S05]  /*bbb0*/  SHF.R.S32.HI R200, RZ, 0x8, R200 ;  /* 0x00000008ffc87819 */ /* 0x000fca00000114c8 */
[----:B------:R0:W-:Y:S02]  /*bbc0*/  @P2 STG.E.U8 desc[UR18][R234.64], R200 ;  /* 0x000000c8ea002986 */ /* 0x0001e4000c101112 */
[----:B0-----:R-:W-:Y:S02]  /*bbd0*/  LOP3.LUT R200, R0, 0xc, RZ, 0xfc, !PT ;  /* 0x0000000c00c87812 */ /* 0x001fe400078efcff */
[----:B------:R-:W5:Y:S02]  /*bbe0*/  LDL.LU.64 R234, [R1+0xb0] ;  /* 0x0000b00001ea7983 */ /* 0x000f640000300a00 */
        /* <DEDUP_REMOVED lines=9> */
[----:B------:R0:W-:Y:S02]  /*bc80*/  @P3 STG.E.U8 desc[UR18][R222.64], R200 ;  /* 0x000000c8de003986 */ /* 0x0001e4000c101112 */
[----:B0-----:R-:W-:Y:S02]  /*bc90*/  LOP3.LUT R200, R0, 0xe, RZ, 0xfc, !PT ;  /* 0x0000000e00c87812 */ /* 0x001fe400078efcff */
[----:B------:R-:W3:Y:S02]  /*bca0*/  LDL.LU.64 R222, [R1+0xa0] ;  /* 0x0000a00001de7983 */ /* 0x000ee40000300a00 */
[----:B------:R-:W-:Y:S01]  /*bcb0*/  ISETP.LT.AND P3, PT, R200, UR4, !P0 ;  /* 0x00000004c8007c0c */ /* 0x000fe2000c761270 */
[----:B------:R-:W0:Y:S01]  /*bcc0*/  LDCU UR4, c[0x0][0x39c] ;  /* 0x00007380ff0477ac */ /* 0x000e220008000800 */
[----:B----4-:R4:W-:Y:S01]  /*bcd0*/  @P4 STG.E.U8 desc[UR18][R208.64], R227 ;  /* 0x000000e3d0004986 */ /* 0x0109e2000c101112 */
[----:B------:R-:W-:Y:S02]  /*bce0*/  LOP3.LUT R200, R0, 0xf, RZ, 0xfc, !PT ;  /* 0x0000000f00c87812 */ /* 0x000fe400078efcff */
[----:B----4-:R-:W-:-:S04]  /*bcf0*/  PRMT R208, R227, 0x9910, RZ ;  /* 0x00009910e3d07816 */ /* 0x010fc800000000ff */
[----:B------:R-:W-:Y:S02]  /*bd00*/  SHF.R.S32.HI R209, RZ, 0x8, R208 ;  /* 0x00000008ffd17819 */ /* 0x000fe400000114d0 */
[----:B0-----:R-:W-:Y:S01]  /*bd10*/  ISETP.LT.AND P4, PT, R200, UR4, !P0 ;  /* 0x00000004c8007c0c */ /* 0x001fe2000c781270 */
[----:B------:R-:W0:Y:S01]  /*bd20*/  LDCU UR4, c[0x0][0x39c] ;  /* 0x00007380ff0477ac */ /* 0x000e220008000800 */
[----:B------:R-:W4:Y:S04]  /*bd30*/  LDL.LU.64 R200, [R1+0x98] ;  /* 0x0000980001c87983 */ /* 0x000f280000300a00 */
[----:B------:R-:W3:Y:S04]  /*bd40*/  LDL.LU.64 R226, [R1+0x90] ;  /* 0x0000900001e27983 */ /* 0x000ee80000300a00 */
[----:B--2---:R2:W-:Y:S04]  /*bd50*/  @P6 STG.E.U8 desc[UR18][R244.64], R209 ;  /* 0x000000d1f4006986 */ /* 0x0045e8000c101112 */
[----:B--2---:R-:W5:Y:S01]  /*bd60*/  LDL.LU R245, [R1+0x1b0] ;  /* 0x0001b00001f57983 */ /* 0x004f620000300800 */
[----:B------:R-:W-:-:S04]  /*bd70*/  LOP3.LUT R208, R0, 0x10, RZ, 0xfc, !PT ;  /* 0x0000001000d07812 */ /* 0x000fc800078efcff */
[----:B0-----:R-:W-:Y:S01]  /*bd80*/  ISETP.LT.AND P6, PT, R208, UR4, !P0 ;  /* 0x00000004d0007c0c */ /* 0x001fe2000c7c1270 */
[----:B------:R-:W0:Y:S01]  /*bd90*/  LDCU UR4, c[0x0][0x39c] ;  /* 0x00007380ff0477ac */ /* 0x000e220008000800 */
[----:B------:R-:W-:Y:S01]  /*bda0*/  LOP3.LUT R208, R0, 0x11, RZ, 0xfc, !PT ;  /* 0x0000001100d07812 */ /* 0x000fe200078efcff */
[----:B-----5:R2:W-:Y:S03]  /*bdb0*/  @P2 STG.E.U8 desc[UR18][R234.64], R245 ;  /* 0x000000f5ea002986 */ /* 0x0205e6000c101112 */
[----:B0-----:R-:W-:Y:S01]  /*bdc0*/  ISETP.LT.AND P2, PT, R208, UR4, !P0 ;  /* 0x00000004d0007c0c */ /* 0x001fe2000c741270 */
[----:B------:R-:W0:Y:S01]  /*bdd0*/  LDCU UR4, c[0x0][0x39c] ;  /* 0x00007380ff0477ac */ /* 0x000e220008000800 */
[----:B------:R-:W-:Y:S01]  /*bde0*/  PRMT R208, R245, 0x9910, RZ ;  /* 0x00009910f5d07816 */ /* 0x000fe200000000ff */
[----:B--2---:R-:W2:Y:S04]  /*bdf0*/  LDL.LU.64 R234, [R1+0x88] ;  /* 0x0000880001ea7983 */ /* 0x004ea80000300a00 */
[----:B------:R-:W5:Y:S01]  /*be00*/  LDL.LU.64 R244, [R1+0x80] ;  /* 0x0000800001f47983 */ /* 0x000f620000300a00 */
[----:B------:R-:W-:-:S02]  /*be10*/  SHF.R.S32.HI R209, RZ, 0x8, R208 ;  /* 0x00000008ffd17819 */ /* 0x000fc400000114d0 */
[----:B------:R-:W-:-:S03]  /*be20*/  LOP3.LUT R208, R0, 0x12, RZ, 0xfc, !PT ;  /* 0x0000001200d07812 */ /* 0x000fc600078efcff */
[----:B---3--:R3:W-:Y:S01]  /*be30*/  @P5 STG.E.U8 desc[UR18][R216.64], R209 ;  /* 0x000000d1d8005986 */ /* 0x0087e2000c101112 */
[----:B0-----:R-:W-:Y:S01]  /*be40*/  ISETP.LT.AND P5, PT, R208, UR4, !P0 ;  /* 0x00000004d0007c0c */ /* 0x001fe2000c7a1270 */
[----:B------:R-:W0:Y:S01]  /*be50*/  LDCU UR4, c[0x0][0x39c] ;  /* 0x00007380ff0477ac */ /* 0x000e220008000800 */
[----:B------:R-:W-:Y:S01]  /*be60*/  LOP3.LUT R208, R0, 0x13, RZ, 0xfc, !PT ;  /* 0x0000001300d07812 */ /* 0x000fe200078efcff */
[----:B------:R0:W-:Y:S03]  /*be70*/  @P3 STG.E.U8 desc[UR18][R222.64], R230 ;  /* 0x000000e6de003986 */ /* 0x0001e6000c101112 */
[----:B0-----:R-:W-:Y:S01]  /*be80*/  ISETP.LT.AND P3, PT, R208, UR4, !P0 ;  /* 0x00000004d0007c0c */ /* 0x001fe2000c761270 */
[----:B------:R-:W0:Y:S01]  /*be90*/  LDCU UR4, c[0x0][0x39c] ;  /* 0x00007380ff0477ac */ /* 0x000e220008000800 */
[----:B---3--:R-:W3:Y:S04]  /*bea0*/  LDL.LU.64 R208, [R1+0x78] ;  /* 0x0000780001d07983 */ /* 0x008ee80000300a00 */
[----:B------:R-:W3:Y:S01]  /*beb0*/  LDL.LU.64 R222, [R1+0x70] ;  /* 0x0000700001de7983 */ /* 0x000ee20000300a00 */
[----:B------:R-:W-:-:S04]  /*bec0*/  PRMT R216, R230, 0x9910, RZ ;  /* 0x00009910e6d87816 */ /* 0x000fc800000000ff */
[----:B------:R-:W-:Y:S02]  /*bed0*/  SHF.R.S32.HI R217, RZ, 0x8, R216 ;  /* 0x00000008ffd97819 */ /* 0x000fe400000114d8 */
[----:B------:R-:W-:-:S03]  /*bee0*/  LOP3.LUT R216, R0, 0x14, RZ, 0xfc, !PT ;  /* 0x0000001400d87812 */ /* 0x000fc600078efcff */
[----:B----4-:R4:W-:Y:S01]  /*bef0*/  @P4 STG.E.U8 desc[UR18][R200.64], R217 ;  /* 0x000000d9c8004986 */ /* 0x0109e2000c101112 */
[----:B0-----:R-:W-:Y:S01]  /*bf00*/  ISETP.LT.AND P4, PT, R216, UR4, !P0 ;  /* 0x00000004d8007c0c */ /* 0x001fe2000c781270 */
[----:B------:R-:W0:Y:S02]  /*bf10*/  LDCU UR4, c[0x0][0x39c] ;  /* 0x00007380ff0477ac */ /* 0x000e240008000800 */
[----:B------:R1:W-:Y:S04]  /*bf20*/  @P6 STG.E.U8 desc[UR18][R226.64], R231 ;  /* 0x000000e7e2006986 */ /* 0x0003e8000c101112 */
[----:B----4-:R-:W4:Y:S04]  /*bf30*/  LDL.LU.64 R200, [R1+0x1a8] ;  /* 0x0001a80001c87983 */ /* 0x010f280000300a00 */
[----:B-1----:R-:W4:Y:S01]  /*bf40*/  LDL.LU.64 R226, [R1+0x68] ;  /* 0x0000680001e27983 */ /* 0x002f220000300a00 */
[----:B------:R-:W-:-:S04]  /*bf50*/  LOP3.LUT R216, R0, 0x15, RZ, 0xfc, !PT ;  /* 0x0000001500d87812 */ /* 0x000fc800078efcff */
[----:B0-----:R-:W-:Y:S01]  /*bf60*/  ISETP.LT.AND P6, PT, R216, UR4, !P0 ;  /* 0x00000004d8007c0c */ /* 0x001fe2000c7c1270 */
[----:B------:R-:W0:Y:S01]  /*bf70*/  LDCU UR4, c[0x0][0x39c] ;  /* 0x00007380ff0477ac */ /* 0x000e220008000800 */
[----:B------:R-:W-:Y:S02]  /*bf80*/  PRMT R216, R231, 0x9910, RZ ;  /* 0x00009910e7d87816 */ /* 0x000fe400000000ff */
[----:B------:R-:W4:Y:S02]  /*bf90*/  LDL.LU.64 R230, [R1+0x60] ;  /* 0x0000600001e67983 */ /* 0x000f240000300a00 */
[----:B------:R-:W-:Y:S02]  /*bfa0*/  SHF.R.S32.HI R217, RZ, 0x8, R216 ;  /* 0x00000008ffd97819 */ /* 0x000fe400000114d8 */
[----:B------:R-:W-:-:S03]  /*bfb0*/  LOP3.LUT R216, R0, 0x16, RZ, 0xfc, !PT ;  /* 0x0000001600d87812 */ /* 0x000fc600078efcff */
[----:B--2---:R-:W-:Y:S04]  /*bfc0*/  @P2 STG.E.U8 desc[UR18][R234.64], R217 ;  /* 0x000000d9ea002986 */ /* 0x004fe8000c101112 */
[----:B-----5:R1:W-:Y:S04]  /*bfd0*/  @P5 STG.E.U8 desc[UR18][R244.64], R238 ;  /* 0x000000eef4005986 */ /* 0x0203e8000c101112 */
[----:B-1----:R-:W2:Y:S01]  /*bfe0*/  LDL.LU.64 R244, [R1+0x58] ;  /* 0x0000580001f47983 */ /* 0x002ea20000300a00 */
[----:B0-----:R-:W-:Y:S01]  /*bff0*/  ISETP.LT.AND P2, PT, R216, UR4, !P0 ;  /* 0x00000004d8007c0c */ /* 0x001fe2000c741270 */
[----:B------:R-:W0:Y:S01]  /*c000*/  LDCU UR4, c[0x0][0x39c] ;  /* 0x00007380ff0477ac */ /* 0x000e220008000800 */
[----:B------:R-:W-:Y:S01]  /*c010*/  LOP3.LUT R216, R0, 0x17, RZ, 0xfc, !PT ;  /* 0x0000001700d87812 */ /* 0x000fe200078efcff */
[----:B------:R-:W5:Y:S03]  /*c020*/  LDL.LU.64 R234, [R1+0x50] ;  /* 0x0000500001ea7983 */ /* 0x000f660000300a00 */
[----:B0-----:R-:W-:Y:S01]  /*c030*/  ISETP.LT.AND P5, PT, R216, UR4, !P0 ;  /* 0x00000004d8007c0c */ /* 0x001fe2000c7a1270 */
[----:B------:R-:W0:Y:S01]  /*c040*/  LDCU UR4, c[0x0][0x39c] ;  /* 0x00007380ff0477ac */ /* 0x000e220008000800 */
[----:B------:R-:W-:-:S04]  /*c050*/  PRMT R216, R238, 0x9910, RZ ;  /* 0x00009910eed87816 */ /* 0x000fc800000000ff */
[----:B------:R-:W-:Y:S02]  /*c060*/  SHF.R.S32.HI R217, RZ, 0x8, R216 ;  /* 0x00000008ffd97819 */ /* 0x000fe400000114d8 */
[----:B------:R-:W-:-:S03]  /*c070*/  LOP3.LUT R216, R0, 0x18, RZ, 0xfc, !PT ;  /* 0x0000001800d87812 */ /* 0x000fc600078efcff */
[----:B---3--:R1:W-:Y:S01]  /*c080*/  @P3 STG.E.U8 desc[UR18][R208.64], R217 ;  /* 0x000000d9d0003986 */ /* 0x0083e2000c101112 */
[----:B0-----:R-:W-:Y:S01]  /*c090*/  ISETP.LT.AND P3, PT, R216, UR4, !P0 ;  /* 0x00000004d8007c0c */ /* 0x001fe2000c761270 */
[----:B------:R-:W0:Y:S01]  /*c0a0*/  LDCU UR4, c[0x0][0x39c] ;  /* 0x00007380ff0477ac */ /* 0x000e220008000800 */
[----:B------:R-:W-:Y:S01]  /*c0b0*/  LOP3.LUT R216, R0, 0x19, RZ, 0xfc, !PT ;  /* 0x0000001900d87812 */ /* 0x000fe200078efcff */
[----:B------:R3:W-:Y:S04]  /*c0c0*/  @P4 STG.E.U8 desc[UR18][R222.64], R239 ;  /* 0x000000efde004986 */ /* 0x0007e8000c101112 */
[----:B-1----:R-:W5:Y:S01]  /*c0d0*/  LDL.LU.64 R208, [R1+0x1a0] ;  /* 0x0001a00001d07983 */ /* 0x002f620000300a00 */
[----:B0-----:R-:W-:Y:S01]  /*c0e0*/  ISETP.LT.AND P4, PT, R216, UR4, !P0 ;  /* 0x00000004d8007c0c */ /* 0x001fe2000c781270 */
[----:B------:R-:W0:Y:S02]  /*c0f0*/  LDCU UR4, c[0x0][0x39c] ;  /* 0x00007380ff0477ac */ /* 0x000e240008000800 */
[----:B------:R-:W5:Y:S01]  /*c100*/  LDL.LU.64 R216, [R1+0x48] ;  /* 0x0000480001d87983 */ /* 0x000f620000300a00 */
[----:B---3--:R-:W-:-:S03]  /*c110*/  PRMT R222, R239, 0x9910, RZ ;  /* 0x00009910efde7816 */ /* 0x008fc600000000ff */
[----:B------:R-:W3:Y:S01]  /*c120*/  LDL.LU.64 R238, [R1+0x40] ;  /* 0x0000400001ee7983 */ /* 0x000ee20000300a00 */
[----:B------:R-:W-:Y:S02]  /*c130*/  SHF.R.S32.HI R223, RZ, 0x8, R222 ;  /* 0x00000008ffdf7819 */ /* 0x000fe400000114de */
[----:B------:R-:W-:-:S03]  /*c140*/  LOP3.LUT R222, R0, 0x1a, RZ, 0xfc, !PT ;  /* 0x0000001a00de7812 */ /* 0x000fc600078efcff */
[----:B----4-:R1:W-:Y:S01]  /*c150*/  @P6 STG.E.U8 desc[UR18][R226.64], R223 ;  /* 0x000000dfe2006986 */ /* 0x0103e2000c101112 */
[----:B0-----:R-:W-:Y:S01]  /*c160*/  ISETP.LT.AND P6, PT, R222, UR4, !P0 ;  /* 0x00000004de007c0c */ /* 0x001fe2000c7c1270 */
[----:B------:R-:W0:Y:S01]  /*c170*/  LDCU UR4, c[0x0][0x39c] ;  /* 0x00007380ff0477ac */ /* 0x000e220008000800 */
[----:B------:R-:W-:Y:S01]  /*c180*/  LOP3.LUT R222, R0, 0x1b, RZ, 0xfc, !PT ;  /* 0x0000001b00de7812 */ /* 0x000fe200078efcff */
[----:B------:R-:W-:Y:S01]  /*c190*/  @P2 STG.E.U8 desc[UR18][R230.64], R240 ;  /* 0x000000f0e6002986 */ /* 0x000fe2000c101112 */
[----:B-1----:R-:W-:Y:S02]  /*c1a0*/  PRMT R226, R240, 0x9910, RZ ;  /* 0x00009910f0e27816 */ /* 0x002fe400000000ff */
[----:B0-----:R-:W-:Y:S01]  /*c1b0*/  ISETP.LT.AND P2, PT, R222, UR4, !P0 ;  /* 0x00000004de007c0c */ /* 0x001fe2000c741270 */
[----:B------:R-:W0:Y:S01]  /*c1c0*/  LDCU UR4, c[0x0][0x39c] ;  /* 0x00007380ff0477ac */ /* 0x000e220008000800 */
[----:B------:R-:W4:Y:S01]  /*c1d0*/  LDL.LU.64 R222, [R1+0x38] ;  /* 0x0000380001de7983 */ /* 0x000f220000300a00 */
[----:B------:R-:W-:-:S02]  /*c1e0*/  SHF.R.S32.HI R227, RZ, 0x8, R226 ;  /* 0x00000008ffe37819 */ /* 0x000fc400000114e2 */
[----:B------:R-:W-:-:S03]  /*c1f0*/  LOP3.LUT R226, R0, 0x1c, RZ, 0xfc, !PT ;  /* 0x0000001c00e27812 */ /* 0x000fc600078efcff */
[----:B--2---:R1:W-:Y:S04]  /*c200*/  @P5 STG.E.U8 desc[UR18][R244.64], R227 ;  /* 0x000000e3f4005986 */ /* 0x0043e8000c101112 */
[----:B-1----:R-:W2:Y:S01]  /*c210*/  LDL.LU.64 R244, [R1+0x30] ;  /* 0x0000300001f47983 */ /* 0x002ea20000300a00 */
[----:B0-----:R-:W-:Y:S01]  /*c220*/  ISETP.LT.AND P5, PT, R226, UR4, !P0 ;  /* 0x00000004e2007c0c */ /* 0x001fe2000c7a1270 */
[----:B------:R-:W0:Y:S01]  /*c230*/  LDCU UR4, c[0x0][0x39c] ;  /* 0x00007380ff0477ac */ /* 0x000e220008000800 */
[----:B------:R-:W-:Y:S01]  /*c240*/  LOP3.LUT R226, R0, 0x1d, RZ, 0xfc, !PT ;  /* 0x0000001d00e27812 */ /* 0x000fe200078efcff */
[----:B-----5:R1:W-:Y:S01]  /*c250*/  @P3 STG.E.U8 desc[UR18][R234.64], R242 ;  /* 0x000000f2ea003986 */ /* 0x0203e2000c101112 */
[----:B------:R-:W-:Y:S02]  /*c260*/  PRMT R230, R242, 0x9910, RZ ;  /* 0x00009910f2e67816 */ /* 0x000fe400000000ff */
[----:B0-----:R-:W-:Y:S01]  /*c270*/  ISETP.LT.AND P3, PT, R226, UR4, !P0 ;  /* 0x00000004e2007c0c */ /* 0x001fe2000c761270 */
[----:B------:R-:W0:Y:S01]  /*c280*/  LDCU UR4, c[0x0][0x39c] ;  /* 0x00007380ff0477ac */ /* 0x000e220008000800 */
[----:B------:R-:W5:Y:S01]  /*c290*/  LDL.LU.64 R226, [R1+0x28] ;  /* 0x0000280001e27983 */ /* 0x000f620000300a00 */
[----:B-1----:R-:W-:-:S02]  /*c2a0*/  SHF.R.S32.HI R235, RZ, 0x8, R230 ;  /* 0x00000008ffeb7819 */ /* 0x002fc400000114e6 */
[----:B------:R-:W-:Y:S01]  /*c2b0*/  LOP3.LUT R234, R0, 0x1e, RZ, 0xfc, !PT ;  /* 0x0000001e00ea7812 */ /* 0x000fe200078efcff */
[----:B------:R-:W5:Y:S04]  /*c2c0*/  LDL.LU.64 R230, [R1+0x20] ;  /* 0x0000200001e67983 */ /* 0x000f680000300a00 */
[----:B------:R1:W-:Y:S01]  /*c2d0*/  @P4 STG.E.U8 desc[UR18][R216.64], R235 ;  /* 0x000000ebd8004986 */ /* 0x0003e2000c101112 */
[----:B0-----:R-:W-:Y:S01]  /*c2e0*/  ISETP.LT.AND P4, PT, R234, UR4, !P0 ;  /* 0x00000004ea007c0c */ /* 0x001fe2000c781270 */
[----:B------:R-:W0:Y:S01]  /*c2f0*/  LDCU UR4, c[0x0][0x39c] ;  /* 0x00007380ff0477ac */ /* 0x000e220008000800 */
[----:B------:R-:W-:Y:S01]  /*c300*/  LOP3.LUT R234, R0, 0x1f, RZ, 0xfc, !PT ;  /* 0x0000001f00ea7812 */ /* 0x000fe200078efcff */
[----:B---3--:R3:W-:Y:S04]  /*c310*/  @P6 STG.E.U8 desc[UR18][R238.64], R243 ;  /* 0x000000f3ee006986 */ /* 0x0087e8000c101112 */
[----:B-1----:R-:W5:Y:S01]  /*c320*/  LDL.LU.64 R216, [R1+0x198] ;  /* 0x0001980001d87983 */ /* 0x002f620000300a00 */
[----:B0-----:R-:W-:Y:S01]  /*c330*/  ISETP.LT.AND P6, PT, R234, UR4, !P0 ;  /* 0x00000004ea007c0c */ /* 0x001fe2000c7c1270 */
[----:B------:R-:W0:Y:S02]  /*c340*/  LDCU UR4, c[0x0][0x39c] ;  /* 0x00007380ff0477ac */ /* 0x000e240008000800 */
[----:B------:R-:W5:Y:S01]  /*c350*/  LDL.LU.64 R234, [R1+0x18] ;  /* 0x0000180001ea7983 */ /* 0x000f620000300a00 */
[----:B---3--:R-:W-:-:S05]  /*c360*/  PRMT R238, R243, 0x9910, RZ ;  /* 0x00009910f3ee7816 */ /* 0x008fca00000000ff */
[----:B------:R-:W-:Y:S02]  /*c370*/  IMAD.MOV.U32 R240, RZ, RZ, R238 ;  /* 0x000000fffff07224 */ /* 0x000fe400078e00ee */
[----:B------:R-:W3:Y:S03]  /*c380*/  LDL.LU.64 R238, [R1+0x10] ;  /* 0x0000100001ee7983 */ /* 0x000ee60000300a00 */
[----:B------:R-:W-:-:S05]  /*c390*/  SHF.R.S32.HI R242, RZ, 0x8, R240 ;  /* 0x00000008fff27819 */ /* 0x000fca00000114f0 */
[----:B----4-:R1:W-:Y:S04]  /*c3a0*/  @P2 STG.E.U8 desc[UR18][R222.64], R242 ;  /* 0x000000f2de002986 */ /* 0x0103e8000c101112 */
[----:B-1----:R-:W4:Y:S04]  /*c3b0*/  LDL.LU.64 R222, [R1+0x190] ;  /* 0x0001900001de7983 */ /* 0x002f280000300a00 */
[----:B------:R-:W4:Y:S01]  /*c3c0*/  LDL.LU.64 R242, [R1+0x8] ;  /* 0x0000080001f27983 */ /* 0x000f220000300a00 */
[----:B------:R-:W-:-:S04]  /*c3d0*/  LOP3.LUT R240, R0, 0x20, RZ, 0xfc, !PT ;  /* 0x0000002000f07812 */ /* 0x000fc800078efcff */
[----:B0-----:R-:W-:Y:S01]  /*c3e0*/  ISETP.LT.AND P2, PT, R240, UR4, !P0 ;  /* 0x00000004f0007c0c */ /* 0x001fe2000c741270 */
[----:B------:R-:W0:Y:S01]  /*c3f0*/  LDCU UR4, c[0x0][0x39c] ;  /* 0x00007380ff0477ac */ /* 0x000e220008000800 */
[----:B------:R-:W-:Y:S01]  /*c400*/  LOP3.LUT R240, R0, 0x21, RZ, 0xfc, !PT ;  /* 0x0000002100f07812 */ /* 0x000fe200078efcff */
[----:B--2---:R1:W-:Y:S04]  /*c410*/  @P5 STG.E.U8 desc[UR18][R244.64], R248 ;  /* 0x000000f8f4005986 */ /* 0x0043e8000c101112 */
[----:B-1----:R-:W2:Y:S01]  /*c420*/  LDL.LU.64 R244, [R1] ;  /* 0x0000000001f47983 */ /* 0x002ea20000300a00 */
[----:B0-----:R-:W-:Y:S01]  /*c430*/  ISETP.LT.AND P5, PT, R240, UR4, !P0 ;  /* 0x00000004f0007c0c */ /* 0x001fe2000c7a1270 */
[----:B------:R-:W0:Y:S01]  /*c440*/  LDCU UR4, c[0x0][0x39c] ;  /* 0x00007380ff0477ac */ /* 0x000e220008000800 */
[----:B------:R-:W-:-:S02]  /*c450*/  PRMT R240, R248, 0x9910, RZ ;  /* 0x00009910f8f07816 */ /* 0x000fc400000000ff */
[----:B------:R-:W-:Y:S02]  /*c460*/  LOP3.LUT R248, R0, 0x22, RZ, 0xfc, !PT ;  /* 0x0000002200f87812 */ /* 0x000fe400078efcff */
[----:B------:R-:W-:-:S05]  /*c470*/  SHF.R.S32.HI R240, RZ, 0x8, R240 ;  /* 0x00000008fff07819 */ /* 0x000fca00000114f0 */
[----:B-----5:R1:W-:Y:S01]  /*c480*/  @P3 STG.E.U8 desc[UR18][R226.64], R240 ;  /* 0x000000f0e2003986 */ /* 0x0203e2000c101112 */
[----:B0-----:R-:W-:Y:S01]  /*c490*/  ISETP.LT.AND P3, PT, R248, UR4, !P0 ;  /* 0x00000004f8007c0c */ /* 0x001fe2000c761270 */
[----:B------:R-:W0:Y:S01]  /*c4a0*/  LDCU UR4, c[0x0][0x39c] ;  /* 0x00007380ff0477ac */ /* 0x000e220008000800 */
[----:B------:R-:W-:Y:S01]  /*c4b0*/  LOP3.LUT R248, R0, 0x23, RZ, 0xfc, !PT ;  /* 0x0000002300f87812 */ /* 0x000fe200078efcff */
[----:B------:R5:W-:Y:S04]  /*c4c0*/  @P4 STG.E.U8 desc[UR18][R230.64], R251 ;  /* 0x000000fbe6004986 */ /* 0x000be8000c101112 */
[----:B-1----:R-:W2:Y:S04]  /*c4d0*/  LDL.LU.64 R226, [R1+0x188] ;  /* 0x0001880001e27983 */ /* 0x002ea80000300a00 */
[----:B------:R-:W2:Y:S04]  /*c4e0*/  LDL.LU R240, [R1+0x180] ;  /* 0x0001800001f07983 */ /* 0x000ea80000300800 */
[----:B-----5:R-:W5:Y:S01]  /*c4f0*/  LDL.LU.64 R230, [R1+0x178] ;  /* 0x0001780001e67983 */ /* 0x020f620000300a00 */
[----:B0-----:R-:W-:Y:S01]  /*c500*/  ISETP.LT.AND P4, PT, R248, UR4, !P0 ;  /* 0x00000004f8007c0c */ /* 0x001fe2000c781270 */
[----:B------:R-:W0:Y:S01]  /*c510*/  LDCU UR4, c[0x0][0x39c] ;  /* 0x00007380ff0477ac */ /* 0x000e220008000800 */
[----:B------:R-:W-:-:S02]  /*c520*/  PRMT R248, R251, 0x9910, RZ ;  /* 0x00009910fbf87816 */ /* 0x000fc400000000ff */
[----:B------:R-:W-:Y:S02]  /*c530*/  LOP3.LUT R251, R0, 0x24, RZ, 0xfc, !PT ;  /* 0x0000002400fb7812 */ /* 0x000fe400078efcff */
[----:B------:R-:W-:-:S05]  /*c540*/  SHF.R.S32.HI R248, RZ, 0x8, R248 ;  /* 0x00000008fff87819 */ /* 0x000fca00000114f8 */
[----:B------:R1:W-:Y:S01]  /*c550*/  @P6 STG.E.U8 desc[UR18][R234.64], R248 ;  /* 0x000000f8ea006986 */ /* 0x0003e2000c101112 */
[----:B0-----:R-:W-:Y:S01]  /*c560*/  ISETP.LT.AND P6, PT, R251, UR4, !P0 ;  /* 0x00000004fb007c0c */ /* 0x001fe2000c7c1270 */
[----:B------:R-:W0:Y:S01]  /*c570*/  LDCU UR4, c[0x0][0x39c] ;  /* 0x00007380ff0477ac */ /* 0x000e220008000800 */
[----:B------:R-:W-:Y:S01]  /*c580*/  LOP3.LUT R251, R0, 0x25, RZ, 0xfc, !PT ;  /* 0x0000002500fb7812 */ /* 0x000fe200078efcff */
[----:B---3--:R3:W-:Y:S04]  /*c590*/  @P2 STG.E.U8 desc[UR18][R238.64], R250 ;  /* 0x000000faee002986 */ /* 0x0087e8000c101112 */
[----:B-1----:R-:W5:Y:S04]  /*c5a0*/  LDL.LU.64 R234, [R1+0x170] ;  /* 0x0001700001ea7983 */ /* 0x002f680000300a00 */
[----:B------:R-:W5:Y:S01]  /*c5b0*/  LDL.LU R248, [R1+0x168] ;  /* 0x0001680001f87983 */ /* 0x000f620000300800 */
[----:B0-----:R-:W-:Y:S01]  /*c5c0*/  ISETP.LT.AND P2, PT, R251, UR4, !P0 ;  /* 0x00000004fb007c0c */ /* 0x001fe2000c741270 */
[----:B------:R-:W0:Y:S01]  /*c5d0*/  LDCU UR4, c[0x0][0x39c] ;  /* 0x00007380ff0477ac */ /* 0x000e220008000800 */
[----:B---3--:R-:W-:Y:S01]  /*c5e0*/  PRMT R250, R250, 0x9910, RZ ;  /* 0x00009910fafa7816 */ /* 0x008fe200000000ff */
[----:B------:R-:W3:Y:S01]  /*c5f0*/  LDL.LU.64 R238, [R1+0x160] ;  /* 0x0001600001ee7983 */ /* 0x000ee20000300a00 */
[----:B------:R-:W-:-:S02]  /*c600*/  LOP3.LUT R251, R0, 0x26, RZ, 0xfc, !PT ;  /* 0x0000002600fb7812 */ /* 0x000fc400078efcff */
[----:B------:R-:W-:-:S05]  /*c610*/  SHF.R.S32.HI R250, RZ, 0x8, R250 ;  /* 0x00000008fffa7819 */ /* 0x000fca00000114fa */
[----:B----4-:R1:W-:Y:S01]  /*c620*/  @P5 STG.E.U8 desc[UR18][R242.64], R250 ;  /* 0x000000faf2005986 */ /* 0x0103e2000c101112 */
[----:B0-----:R-:W-:Y:S01]  /*c630*/  ISETP.LT.AND P5, PT, R251, UR4, !P0 ;  /* 0x00000004fb007c0c */ /* 0x001fe2000c7a1270 */
[----:B------:R-:W0:Y:S01]  /*c640*/  LDCU UR4, c[0x0][0x39c] ;  /* 0x00007380ff0477ac */ /* 0x000e220008000800 */
[----:B------:R-:W-:Y:S01]  /*c650*/  LOP3.LUT R251, R0, 0x27, RZ, 0xfc, !PT ;  /* 0x0000002700fb7812 */ /* 0x000fe200078efcff */
[----:B-1----:R-:W4:Y:S04]  /*c660*/  LDL.LU.64 R242, [R1+0x158] ;  /* 0x0001580001f27983 */ /* 0x002f280000300a00 */
[----:B------:R-:W3:Y:S04]  /*c670*/  LDL.LU R250, [R1+0x150] ;  /* 0x0001500001fa7983 */ /* 0x000ee80000300800 */
[----:B--2---:R1:W-:Y:S01]  /*c680*/  @P3 STG.E.U8 desc[UR18][R244.64], R249 ;  /* 0x000000f9f4003986 */ /* 0x0043e2000c101112 */
[----:B0-----:R-:W-:Y:S01]  /*c690*/  ISETP.LT.AND P3, PT, R251, UR4, !P0 ;  /* 0x00000004fb007c0c */ /* 0x001fe2000c761270 */
[----:B------:R-:W0:Y:S02]  /*c6a0*/  LDCU UR4, c[0x0][0x39c] ;  /* 0x00007380ff0477ac */ /* 0x000e240008000800 */
[----:B-1----:R-:W2:Y:S04]  /*c6b0*/  LDL.LU.64 R244, [R1+0x148] ;  /* 0x0001480001f47983 */ /* 0x002ea80000300a00 */
[----:B------:R-:W3:Y:S01]  /*c6c0*/  LDL.LU R251, [R1+0x144] ;  /* 0x0001440001fb7983 */ /* 0x000ee20000300800 */
[----:B------:R-:W-:-:S04]  /*c6d0*/  PRMT R249, R249, 0x9910, RZ ;  /* 0x00009910f9f97816 */ /* 0x000fc800000000ff */
[----:B------:R-:W-:-:S05]  /*c6e0*/  SHF.R.S32.HI R249, RZ, 0x8, R249 ;  /* 0x00000008fff97819 */ /* 0x000fca00000114f9 */
[----:B---3--:R1:W-:Y:S04]  /*c6f0*/  @P4 STG.E.U8 desc[UR18][R250.64], R249 ;  /* 0x000000f9fa004986 */ /* 0x0083e8000c101112 */
[----:B-1----:R-:W5:Y:S01]  /*c700*/  LDL.LU R249, [R1+0x140] ;  /* 0x0001400001f97983 */ /* 0x002f620000300800 */
[----:B------:R-:W-:-:S04]  /*c710*/  LOP3.LUT R251, R0, 0x28, RZ, 0xfc, !PT ;  /* 0x0000002800fb7812 */ /* 0x000fc800078efcff */
[----:B0-----:R-:W-:Y:S01]  /*c720*/  ISETP.LT.AND P4, PT, R251, UR4, !P0 ;  /* 0x00000004fb007c0c */ /* 0x001fe2000c781270 */
[----:B------:R-:W0:Y:S01]  /*c730*/  LDCU UR4, c[0x0][0x39c] ;  /* 0x00007380ff0477ac */ /* 0x000e220008000800 */
[----:B------:R-:W-:Y:S01]  /*c740*/  LOP3.LUT R250, R0, 0x29, RZ, 0xfc, !PT ;  /* 0x0000002900fa7812 */ /* 0x000fe200078efcff */
[----:B-----5:R1:W-:Y:S02]  /*c750*/  @P6 STG.E.U8 desc[UR18][R248.64], R241 ;  /* 0x000000f1f8006986 */ /* 0x0203e4000c101112 */
[----:B-1----:R-:W-:Y:S02]  /*c760*/  PRMT R248, R241, 0x9910, RZ ;  /* 0x00009910f1f87816 */ /* 0x002fe400000000ff */
[----:B------:R-:W3:Y:S01]  /*c770*/  LDL.LU R241, [R1+0x13c] ;  /* 0x00013c0001f17983 */ /* 0x000ee20000300800 */
[----:B0-----:R-:W-:Y:S01]  /*c780*/  ISETP.LT.AND P6, PT, R250, UR4, !P0 ;  /* 0x00000004fa007c0c */ /* 0x001fe2000c7c1270 */
[----:B------:R-:W0:Y:S01]  /*c790*/  LDCU UR4, c[0x0][0x39c] ;  /* 0x00007380ff0477ac */ /* 0x000e220008000800 */
[----:B------:R-:W-:-:S02]  /*c7a0*/  SHF.R.S32.HI R248, RZ, 0x8, R248 ;  /* 0x00000008fff87819 */ /* 0x000fc400000114f8 */
[----:B------:R-:W-:-:S03]  /*c7b0*/  LOP3.LUT R249, R0, 0x2a, RZ, 0xfc, !PT ;  /* 0x0000002a00f97812 */ /* 0x000fc600078efcff */
[----:B--2---:R1:W-:Y:S01]  /*c7c0*/  @P2 STG.E.U8 desc[UR18][R244.64], R248 ;  /* 0x000000f8f4002986 */ /* 0x0043e2000c101112 */
[----:B0-----:R-:W-:Y:S01]  /*c7d0*/  ISETP.LT.AND P2, PT, R249, UR4, !P0 ;  /* 0x00000004f9007c0c */ /* 0x001fe2000c741270 */
[----:B------:R-:W0:Y:S01]  /*c7e0*/  LDCU UR4, c[0x0][0x39c] ;  /* 0x00007380ff0477ac */ /* 0x000e220008000800 */
[----:B-1----:R-:W-:Y:S01]  /*c7f0*/  LOP3.LUT R244, R0, 0x2b, RZ, 0xfc, !PT ;  /* 0x0000002b00f47812 */ /* 0x002fe200078efcff */
[----:B----4-:R1:W-:Y:S03]  /*c800*/  @P5 STG.E.U8 desc[UR18][R242.64], R237 ;  /* 0x000000edf2005986 */ /* 0x0103e6000c101112 */
[----:B0-----:R-:W-:Y:S01]  /*c810*/  ISETP.LT.AND P5, PT, R244, UR4, !P0 ;  /* 0x00000004f4007c0c */ /* 0x001fe2000c7a1270 */
[----:B------:R-:W0:Y:S01]  /*c820*/  LDCU UR4, c[0x0][0x39c] ;  /* 0x00007380ff0477ac */ /* 0x000e220008000800 */
[----:B-1----:R-:W-:Y:S02]  /*c830*/  PRMT R242, R237, 0x9910, RZ ;  /* 0x00009910edf27816 */ /* 0x002fe400000000ff */
[----:B------:R-:W2:Y:S02]  /*c840*/  LDL.LU R237, [R1+0x138] ;  /* 0x0001380001ed7983 */ /* 0x000ea40000300800 */
[----:B------:R-:W-:-:S02]  /*c850*/  SHF.R.S32.HI R242, RZ, 0x8, R242 ;  /* 0x00000008fff27819 */ /* 0x000fc400000114f2 */
[----:B------:R-:W-:-:S03]  /*c860*/  LOP3.LUT R243, R0, 0x2c, RZ, 0xfc, !PT ;  /* 0x0000002c00f37812 */ /* 0x000fc600078efcff */
[----:B---3--:R-:W-:Y:S01]  /*c870*/  @P3 STG.E.U8 desc[UR18][R240.64], R242 ;  /* 0x000000f2f0003986 */ /* 0x008fe2000c101112 */
[----:B0-----:R-:W-:Y:S01]  /*c880*/  ISETP.LT.AND P3, PT, R243, UR4, !P0 ;  /* 0x00000004f3007c0c */ /* 0x001fe2000c761270 */
[----:B------:R-:W0:Y:S01]  /*c890*/  LDCU UR4, c[0x0][0x39c] ;  /* 0x00007380ff0477ac */ /* 0x000e220008000800 */
[----:B------:R-:W-:Y:S01]  /*c8a0*/  PRMT R243, R233, 0x9910, RZ ;  /* 0x00009910e9f37816 */ /* 0x000fe200000000ff */
[----:B------:R1:W-:Y:S04]  /*c8b0*/  @P4 STG.E.U8 desc[UR18][R238.64], R233 ;  /* 0x000000e9ee004986 */ /* 0x0003e8000c101112 */
[----:B-1----:R-:W3:Y:S01]  /*c8c0*/  LDL.LU R233, [R1+0x134] ;  /* 0x0001340001e97983 */ /* 0x002ee20000300800 */
[----:B------:R-:W-:-:S04]  /*c8d0*/  LOP3.LUT R240, R0, 0x2d, RZ, 0xfc, !PT ;  /* 0x0000002d00f07812 */ /* 0x000fc800078efcff */
[----:B0-----:R-:W-:Y:S01]  /*c8e0*/  ISETP.LT.AND P4, PT, R240, UR4, !P0 ;  /* 0x00000004f0007c0c */ /* 0x001fe2000c781270 */
[----:B------:R-:W0:Y:S01]  /*c8f0*/  LDCU UR4, c[0x0][0x39c] ;  /* 0x00007380ff0477ac */ /* 0x000e220008000800 */
[----:B------:R-:W-:Y:S02]  /*c900*/  SHF.R.S32.HI R238, RZ, 0x8, R243 ;  /* 0x00000008ffee7819 */ /* 0x000fe400000114f3 */
[----:B------:R-:W-:-:S03]  /*c910*/  LOP3.LUT R239, R0, 0x2e, RZ, 0xfc, !PT ;  /* 0x0000002e00ef7812 */ /* 0x000fc600078efcff */
[----:B--2---:R-:W-:Y:S01]  /*c920*/  @P6 STG.E.U8 desc[UR18][R236.64], R238 ;  /* 0x000000eeec006986 */ /* 0x004fe2000c101112 */
[----:B0-----:R-:W-:Y:S01]  /*c930*/  ISETP.LT.AND P6, PT, R239, UR4, !P0 ;  /* 0x00000004ef007c0c */ /* 0x001fe2000c7c1270 */
[----:B------:R-:W0:Y:S01]  /*c940*/  LDCU UR4, c[0x0][0x39c] ;  /* 0x00007380ff0477ac */ /* 0x000e220008000800 */
[----:B------:R-:W-:-:S04]  /*c950*/  PRMT R239, R229, 0x9910, RZ ;  /* 0x00009910e5ef7816 */ /* 0x000fc800000000ff */
[----:B------:R-:W-:Y:S01]  /*c960*/  SHF.R.S32.HI R239, RZ, 0x8, R239 ;  /* 0x00000008ffef7819 */ /* 0x000fe200000114ef */
[----:B------:R1:W-:Y:S04]  /*c970*/  @P2 STG.E.U8 desc[UR18][R234.64], R229 ;  /* 0x000000e5ea002986 */ /* 0x0003e8000c101112 */
[----:B-1----:R-:W2:Y:S01]  /*c980*/  LDL.LU R229, [R1+0x130] ;  /* 0x0001300001e57983 */ /* 0x002ea20000300800 */
[----:B------:R-:W-:-:S03]  /*c990*/  PRMT R235, R225, 0x9910, RZ ;  /* 0x00009910e1eb7816 */ /* 0x000fc600000000ff */
[----:B---3--:R-:W-:Y:S04]  /*c9a0*/  @P5 STG.E.U8 desc[UR18][R232.64], R239 ;  /* 0x000000efe8005986 */ /* 0x008fe8000c101112 */
[----:B------:R1:W-:Y:S04]  /*c9b0*/  @P3 STG.E.U8 desc[UR18][R230.64], R225 ;  /* 0x000000e1e6003986 */ /* 0x0003e8000c101112 */
[----:B-1----:R-:W3:Y:S01]  /*c9c0*/  LDL.LU R225, [R1+0x12c] ;  /* 0x00012c0001e17983 */ /* 0x002ee20000300800 */
[----:B------:R-:W-:-:S04]  /*c9d0*/  LOP3.LUT R240, R0, 0x2f, RZ, 0xfc, !PT ;  /* 0x0000002f00f07812 */ /* 0x000fc800078efcff */
[----:B0-----:R-:W-:Y:S01]  /*c9e0*/  ISETP.LT.AND P2, PT, R240, UR4, !P0 ;  /* 0x00000004f0007c0c */ /* 0x001fe2000c741270 */
[----:B------:R-:W0:Y:S01]  /*c9f0*/  LDCU UR4, c[0x0][0x39c] ;  /* 0x00007380ff0477ac */ /* 0x000e220008000800 */
[----:B------:R-:W-:Y:S02]  /*ca00*/  LOP3.LUT R240, R0, 0x30, RZ, 0xfc, !PT ;  /* 0x0000003000f07812 */ /* 0x000fe400078efcff */
[----:B------:R-:W-:Y:S02]  /*ca10*/  PRMT R231, R221, 0x9910, RZ ;  /* 0x00009910dde77816 */ /* 0x000fe400000000ff */
[----:B------:R-:W-:Y:S02]  /*ca20*/  SHF.R.S32.HI R235, RZ, 0x8, R235 ;  /* 0x00000008ffeb7819 */ /* 0x000fe400000114eb */
[----:B------:R-:W-:Y:S02]  /*ca30*/  SHF.R.S32.HI R231, RZ, 0x8, R231 ;  /* 0x00000008ffe77819 */ /* 0x000fe400000114e7 */
[----:B0-----:R-:W-:Y:S01]  /*ca40*/  ISETP.LT.AND P5, PT, R240, UR4, !P0 ;  /* 0x00000004f0007c0c */ /* 0x001fe2000c7a1270 */
[----:B------:R-:W0:Y:S01]  /*ca50*/  LDCU UR4, c[0x0][0x39c] ;  /* 0x00007380ff0477ac */ /* 0x000e220008000800 */
[----:B--2---:R-:W-:Y:S04]  /*ca60*/  @P4 STG.E.U8 desc[UR18][R228.64], R235 ;  /* 0x000000ebe4004986 */ /* 0x004fe8000c101112 */
[----:B------:R1:W-:Y:S04]  /*ca70*/  @P6 STG.E.U8 desc[UR18][R226.64], R221 ;  /* 0x000000dde2006986 */ /* 0x0003e8000c101112 */
[----:B-1----:R-:W2:Y:S01]  /*ca80*/  LDL.LU R221, [R1+0x128] ;  /* 0x0001280001dd7983 */ /* 0x002ea20000300800 */
[----:B------:R-:W-:-:S02]  /*ca90*/  PRMT R227, R213, 0x9910, RZ ;  /* 0x00009910d5e37816 */ /* 0x000fc400000000ff */
[----:B------:R-:W-:-:S04]  /*caa0*/  LOP3.LUT R236, R0, 0x31, RZ, 0xfc, !PT ;  /* 0x0000003100ec7812 */ /* 0x000fc800078efcff */
[----:B0-----:R-:W-:Y:S01]  /*cab0*/  ISETP.LT.AND P3, PT, R236, UR4, !P0 ;  /* 0x00000004ec007c0c */ /* 0x001fe2000c761270 */
[----:B------:R-:W0:Y:S01]  /*cac0*/  LDCU UR4, c[0x0][0x39c] ;  /* 0x00007380ff0477ac */ /* 0x000e220008000800 */
[----:B---3--:R-:W-:Y:S04]  /*cad0*/  @P2 STG.E.U8 desc[UR18][R224.64], R231 ;  /* 0x000000e7e0002986 */ /* 0x008fe8000c101112 */
[----:B------:R1:W-:Y:S04]  /*cae0*/  @P5 STG.E.U8 desc[UR18][R222.64], R213 ;  /* 0x000000d5de005986 */ /* 0x0003e8000c101112 */
[----:B-1----:R-:W3:Y:S01]  /*caf0*/  LDL.LU R213, [R1+0x124] ;  /* 0x0001240001d57983 */ /* 0x002ee20000300800 */
[----:B------:R-:W-:-:S04]  /*cb00*/  LOP3.LUT R234, R0, 0x32, RZ, 0xfc, !PT ;  /* 0x0000003200ea7812 */ /* 0x000fc800078efcff */
[----:B0-----:R-:W-:Y:S01]  /*cb10*/  ISETP.LT.AND P4, PT, R234, UR4, !P0 ;  /* 0x00000004ea007c0c */ /* 0x001fe2000c781270 */
[----:B------:R-:W0:Y:S01]  /*cb20*/  LDCU UR4, c[0x0][0x39c] ;  /* 0x00007380ff0477ac */ /* 0x000e220008000800 */
[C---:B------:R-:W-:Y:S02]  /*cb30*/  LOP3.LUT R232, R0.reuse, 0x33, RZ, 0xfc, !PT ;  /* 0x0000003300e87812 */ /* 0x040fe400078efcff */
[----:B------:R-:W-:Y:S02]  /*cb40*/  LOP3.LUT R230, R0, 0x34, RZ, 0xfc, !PT ;  /* 0x0000003400e67812 */ /* 0x000fe400078efcff */
[----:B0-----:R-:W-:Y:S01]  /*cb50*/  ISETP.LT.AND P6, PT, R232, UR4, !P0 ;  /* 0x00000004e8007c0c */ /* 0x001fe2000c7c1270 */
[----:B------:R-:W0:Y:S01]  /*cb60*/  LDCU UR4, c[0x0][0x39c] ;  /* 0x00007380ff0477ac */ /* 0x000e220008000800 */
[----:B------:R-:W-:Y:S02]  /*cb70*/  PRMT R223, R205, 0x9910, RZ ;  /* 0x00009910cddf7816 */ /* 0x000fe400000000ff */
[----:B------:R-:W-:-:S02]  /*cb80*/  SHF.R.S32.HI R227, RZ, 0x8, R227 ;  /* 0x00000008ffe37819 */ /* 0x000fc400000114e3 */
[----:B------:R-:W-:-:S03]  /*cb90*/  SHF.R.S32.HI R223, RZ, 0x8, R223 ;  /* 0x00000008ffdf7819 */ /* 0x000fc600000114df */
[----:B--2---:R-:W-:Y:S01]  /*cba0*/  @P3 STG.E.U8 desc[UR18][R220.64], R227 ;  /* 0x000000e3dc003986 */ /* 0x004fe2000c101112 */
[----:B0-----:R-:W-:-:S03]  /*cbb0*/  ISETP.LT.AND P2, PT, R230, UR4, !P0 ;  /* 0x00000004e6007c0c */ /* 0x001fc6000c741270 */
[----:B------:R0:W-:Y:S01]  /*cbc0*/  @P4 STG.E.U8 desc[UR18][R216.64], R205 ;  /* 0x000000cdd8004986 */ /* 0x0001e2000c101112 */
[----:B------:R-:W1:Y:S03]  /*cbd0*/  LDCU UR4, c[0x0][0x39c] ;  /* 0x00007380ff0477ac */ /* 0x000e660008000800 */
[----:B0-----:R-:W2:Y:S01]  /*cbe0*/  LDL.LU R205, [R1+0x120] ;  /* 0x0001200001cd7983 */ /* 0x001ea20000300800 */
[----:B------:R-:W-:Y:S02]  /*cbf0*/  PRMT R217, R197, 0x9910, RZ ;  /* 0x00009910c5d97816 */ /* 0x000fe400000000ff */
[----:B------:R-:W-:-:S04]  /*cc00*/  LOP3.LUT R228, R0, 0x35, RZ, 0xfc, !PT ;  /* 0x0000003500e47812 */ /* 0x000fc800078efcff */
[----:B-1----:R-:W-:Y:S01]  /*cc10*/  ISETP.LT.AND P5, PT, R228, UR4, !P0 ;  /* 0x00000004e4007c0c */ /* 0x002fe2000c7a1270 */
[----:B------:R-:W0:Y:S01]  /*cc20*/  LDCU UR4, c[0x0][0x39c] ;  /* 0x00007380ff0477ac */ /* 0x000e220008000800 */
[----:B---3--:R-:W-:Y:S04]  /*cc30*/  @P6 STG.E.U8 desc[UR18][R212.64], R223 ;  /* 0x000000dfd4006986 */ /* 0x008fe8000c101112 */
[----:B------:R1:W-:Y:S04]  /*cc40*/  @P2 STG.E.U8 desc[UR18][R208.64], R197 ;  /* 0x000000c5d0002986 */ /* 0x0003e8000c101112 */
[----:B-1----:R-:W3:Y:S01]  /*cc50*/  LDL.LU R197, [R1+0x11c] ;  /* 0x00011c0001c57983 */ /* 0x002ee20000300800 */
[----:B------:R-:W-:-:S02]  /*cc60*/  LOP3.LUT R226, R0, 0x36, RZ, 0xfc, !PT ;  /* 0x0000003600e27812 */ /* 0x000fc400078efcff */
[----:B------:R-:W-:Y:S01]  /*cc70*/  LOP3.LUT R224, R0, 0x37, RZ, 0xfc, !PT ;  /* 0x0000003700e07812 */ /* 0x000fe200078efcff */
[----:B------:R-:W4:Y:S01]  /*cc80*/  LDL.LU R250, [R1+0x10c] ;  /* 0x00010c0001fa7983 */ /* 0x000f220000300800 */
[----:B0-----:R-:W-:Y:S01]  /*cc90*/  ISETP.LT.AND P3, PT, R226, UR4, !P0 ;  /* 0x00000004e2007c0c */ /* 0x001fe2000c761270 */
[----:B------:R-:W0:Y:S01]  /*cca0*/  LDCU UR4, c[0x0][0x39c] ;  /* 0x00007380ff0477ac */ /* 0x000e220008000800 */
[----:B------:R-:W-:Y:S02]  /*ccb0*/  LOP3.LUT R222, R0, 0x38, RZ, 0xfc, !PT ;  /* 0x0000003800de7812 */ /* 0x000fe400078efcff */
[----:B0-----:R-:W-:Y:S01]  /*ccc0*/  ISETP.LT.AND P4, PT, R224, UR4, !P0 ;  /* 0x00000004e0007c0c */ /* 0x001fe2000c781270 */
[----:B------:R-:W0:Y:S01]  /*ccd0*/  LDCU UR4, c[0x0][0x39c] ;  /* 0x00007380ff0477ac */ /* 0x000e220008000800 */
[----:B------:R-:W-:Y:S02]  /*cce0*/  PRMT R209, R203, 0x9910, RZ ;  /* 0x00009910cbd17816 */ /* 0x000fe400000000ff */
[----:B------:R-:W-:-:S02]  /*ccf0*/  SHF.R.S32.HI R217, RZ, 0x8, R217 ;  /* 0x00000008ffd97819 */ /* 0x000fc400000114d9 */
[----:B------:R-:W-:Y:S02]  /*cd00*/  SHF.R.S32.HI R209, RZ, 0x8, R209 ;  /* 0x00000008ffd17819 */ /* 0x000fe400000114d1 */
[----:B0-----:R-:W-:Y:S01]  /*cd10*/  ISETP.LT.AND P6, PT, R222, UR4, !P0 ;  /* 0x00000004de007c0c */ /* 0x001fe2000c7c1270 */
[----:B--2---:R-:W-:Y:S01]  /*cd20*/  @P5 STG.E.U8 desc[UR18][R204.64], R217 ;  /* 0x000000d9cc005986 */ /* 0x004fe2000c101112 */
[----:B------:R-:W0:Y:S03]  /*cd30*/  LDCU UR4, c[0x0][0x39c] ;  /* 0x00007380ff0477ac */ /* 0x000e260008000800 */
[----:B------:R1:W-:Y:S04]  /*cd40*/  @P3 STG.E.U8 desc[UR18][R200.64], R203 ;  /* 0x000000cbc8003986 */ /* 0x0003e8000c101112 */
[----:B-1----:R-:W2:Y:S01]  /*cd50*/  LDL.LU R203, [R1+0x118] ;  /* 0x0001180001cb7983 */ /* 0x002ea20000300800 */
[----:B------:R-:W-:-:S03]  /*cd60*/  PRMT R201, R207, 0x9910, RZ ;  /* 0x00009910cfc97816 */ /* 0x000fc600000000ff */
[----:B---3--:R-:W-:Y:S04]  /*cd70*/  @P4 STG.E.U8 desc[UR18][R196.64], R209 ;  /* 0x000000d1c4004986 */ /* 0x008fe8000c101112 */
[----:B------:R1:W-:Y:S04]  /*cd80*/  @P6 STG.E.U8 desc[UR18][R198.64], R207 ;  /* 0x000000cfc6006986 */ /* 0x0003e8000c101112 */
[----:B-1----:R-:W3:Y:S01]  /*cd90*/  LDL.LU R207, [R1+0x114] ;  /* 0x0001140001cf7983 */ /* 0x002ee20000300800 */
[C---:B------:R-:W-:Y:S02]  /*cda0*/  LOP3.LUT R220, R0.reuse, 0x39, RZ, 0xfc, !PT ;  /* 0x0000003900dc7812 */ /* 0x040fe400078efcff */
[----:B------:R-:W-:Y:S01]  /*cdb0*/  LOP3.LUT R216, R0, 0x3a, RZ, 0xfc, !PT ;  /* 0x0000003a00d87812 */ /* 0x000fe200078efcff */
[----:B------:R-:W5:Y:S01]  /*cdc0*/  LDL.LU R251, [R1+0x108] ;  /* 0x0001080001fb7983 */ /* 0x000f620000300800 */
[----:B0-----:R-:W-:Y:S01]  /*cdd0*/  ISETP.LT.AND P2, PT, R220, UR4, !P0 ;  /* 0x00000004dc007c0c */ /* 0x001fe2000c741270 */
[----:B------:R-:W0:Y:S01]  /*cde0*/  LDCU UR4, c[0x0][0x39c] ;  /* 0x00007380ff0477ac */ /* 0x000e220008000800 */
[----:B------:R-:W-:-:S02]  /*cdf0*/  SHF.R.S32.HI R201, RZ, 0x8, R201 ;  /* 0x00000008ffc97819 */ /* 0x000fc400000114c9 */
[----:B------:R-:W-:Y:S02]  /*ce00*/  PRMT R197, R219, 0x9910, RZ ;  /* 0x00009910dbc57816 */ /* 0x000fe400000000ff */
[----:B0-----:R-:W-:Y:S01]  /*ce10*/  ISETP.LT.AND P5, PT, R216, UR4, !P0 ;  /* 0x00000004d8007c0c */ /* 0x001fe2000c7a1270 */
[----:B------:R-:W0:Y:S06]  /*ce20*/  LDCU UR4, c[0x0][0x39c] ;  /* 0x00007380ff0477ac */ /* 0x000e2c0008000800 */
[----:B--2---:R-:W-:Y:S01]  /*ce30*/  @P2 STG.E.U8 desc[UR18][R202.64], R201 ;  /* 0x000000c9ca002986 */ /* 0x004fe2000c101112 */
[----:B------:R-:W-:-:S04]  /*ce40*/  LOP3.LUT R212, R0, 0x3b, RZ, 0xfc, !PT ;  /* 0x0000003b00d47812 */ /* 0x000fc800078efcff */
[----:B0-----:R-:W-:Y:S01]  /*ce50*/  ISETP.LT.AND P3, PT, R212, UR4, !P0 ;  /* 0x00000004d4007c0c */ /* 0x001fe2000c761270 */
[----:B------:R-:W0:Y:S01]  /*ce60*/  LDCU UR4, c[0x0][0x39c] ;  /* 0x00007380ff0477ac */ /* 0x000e220008000800 */
[----:B------:R-:W-:Y:S01]  /*ce70*/  LOP3.LUT R208, R0, 0x3c, RZ, 0xfc, !PT ;  /* 0x0000003c00d07812 */ /* 0x000fe200078efcff */
[----:B---3--:R1:W-:Y:S04]  /*ce80*/  @P5 STG.E.U8 desc[UR18][R206.64], R219 ;  /* 0x000000dbce005986 */ /* 0x0083e8000c101112 */
[----:B-1----:R-:W2:Y:S01]  /*ce90*/  LDL.LU R219, [R1+0x110] ;  /* 0x0001100001db7983 */ /* 0x002ea20000300800 */
[----:B0-----:R-:W-:Y:S01]  /*cea0*/  ISETP.LT.AND P4, PT, R208, UR4, !P0 ;  /* 0x00000004d0007c0c */ /* 0x001fe2000c781270 */
[----:B------:R-:W0:Y:S01]  /*ceb0*/  LDCU UR4, c[0x0][0x39c] ;  /* 0x00007380ff0477ac */ /* 0x000e220008000800 */
[----:B------:R-:W-:-:S02]  /*cec0*/  LOP3.LUT R204, R0, 0x3d, RZ, 0xfc, !PT ;  /* 0x0000003d00cc7812 */ /* 0x000fc400078efcff */
[----:B------:R-:W-:Y:S02]  /*ced0*/  LOP3.LUT R200, R0, 0x3e, RZ, 0xfc, !PT ;  /* 0x0000003e00c87812 */ /* 0x000fe400078efcff */
[----:B0-----:R-:W-:Y:S01]  /*cee0*/  ISETP.LT.AND P6, PT, R204, UR4, !P0 ;  /* 0x00000004cc007c0c */ /* 0x001fe2000c7c1270 */
[----:B------:R-:W0:Y:S01]  /*cef0*/  LDCU UR4, c[0x0][0x39c] ;  /* 0x00007380ff0477ac */ /* 0x000e220008000800 */
[----:B------:R-:W-:Y:S02]  /*cf00*/  LOP3.LUT R196, R0, 0x3f, RZ, 0xfc, !PT ;  /* 0x0000003f00c47812 */ /* 0x000fe400078efcff */
[----:B0-----:R-:W-:Y:S01]  /*cf10*/  ISETP.LT.AND P2, PT, R200, UR4, !P0 ;  /* 0x00000004c8007c0c */ /* 0x001fe2000c741270 */
[----:B------:R-:W0:Y:S01]  /*cf20*/  LDCU UR4, c[0x0][0x39c] ;  /* 0x00007380ff0477ac */ /* 0x000e220008000800 */
[----:B----4-:R-:W-:Y:S02]  /*cf30*/  PRMT R199, R250, 0x9910, RZ ;  /* 0x00009910fac77816 */ /* 0x010fe400000000ff */
[----:B------:R-:W-:-:S02]  /*cf40*/  SHF.R.S32.HI R197, RZ, 0x8, R197 ;  /* 0x00000008ffc57819 */ /* 0x000fc400000114c5 */
[----:B------:R-:W-:Y:S01]  /*cf50*/  SHF.R.S32.HI R199, RZ, 0x8, R199 ;  /* 0x00000008ffc77819 */ /* 0x000fe200000114c7 */
[----:B------:R-:W-:Y:S01]  /*cf60*/  VIADD R252, R252, UR5 ;  /* 0x00000005fcfc7c36 */ /* 0x000fe20008000000 */
[----:B------:R-:W-:Y:S01]  /*cf70*/  LOP3.LUT R198, R0, 0x41, RZ, 0xfc, !PT ;  /* 0x0000004100c67812 */ /* 0x000fe200078efcff */
[----:B------:R-:W-:Y:S01]  /*cf80*/  @P3 STG.E.U8 desc[UR18][R210.64], R197 ;  /* 0x000000c5d2003986 */ /* 0x000fe2000c101112 */
[----:B------:R-:W-:-:S03]  /*cf90*/  F2FP.SATFINITE.E4M3.F32.PACK_AB_MERGE_C R203, R133, R132, RZ ;  /* 0x0000008485cb723e */ /* 0x000fc600048070ff */
[----:B------:R-:W-:Y:S01]  /*cfa0*/  @P4 STG.E.U8 desc[UR18][R214.64], R250 ;  /* 0x000000fad6004986 */ /* 0x000fe2000c101112 */
[----:B0-----:R-:W-:Y:S01]  /*cfb0*/  ISETP.LT.AND P5, PT, R196, UR4, !P0 ;  /* 0x00000004c4007c0c */ /* 0x001fe2000c7a1270 */
[----:B------:R-:W0:Y:S01]  /*cfc0*/  LDCU UR4, c[0x0][0x39c] ;  /* 0x00007380ff0477ac */ /* 0x000e220008000800 */
[----:B------:R-:W-:Y:S02]  /*cfd0*/  LOP3.LUT R196, R0, 0x40, RZ, 0xfc, !PT ;  /* 0x0000004000c47812 */ /* 0x000fe400078efcff */
[----:B------:R-:W-:Y:S01]  /*cfe0*/  ISETP.LT.AND P4, PT, R198, UR7, !P0 ;  /* 0x00000007c6007c0c */ /* 0x000fe2000c781270 */
[----:B------:R-:W-:Y:S01]  /*cff0*/  VIADD R198, R252, UR5 ;  /* 0x00000005fcc67c36 */ /* 0x000fe20008000000 */
[----:B------:R-:W-:Y:S01]  /*d000*/  ISETP.LT.AND P3, PT, R196, UR6, !P0 ;  /* 0x00000006c4007c0c */ /* 0x000fe2000c761270 */
[----:B------:R-:W1:Y:S01]  /*d010*/  LDCU UR7, c[0x0][0x39c] ;  /* 0x00007380ff0777ac */ /* 0x000e620008000800 */
[----:B------:R-:W-:Y:S02]  /*d020*/  LOP3.LUT R196, R0, 0x42, RZ, 0xfc, !PT ;  /* 0x0000004200c47812 */ /* 0x000fe400078efcff */
[----:B-----5:R-:W-:Y:S01]  /*d030*/  PRMT R201, R251, 0x9910, RZ ;  /* 0x00009910fbc97816 */ /* 0x020fe200000000ff */
[----:B------:R-:W3:Y:S03]  /*d040*/  LDCU UR6, c[0x0][0x39c] ;  /* 0x00007380ff0677ac */ /* 0x000ee60008000800 */
[----:B------:R-:W-:-:S02]  /*d050*/  SHF.R.S32.HI R201, RZ, 0x8, R201 ;  /* 0x00000008ffc97819 */ /* 0x000fc400000114c9 */
[----:B------:R-:W-:Y:S02]  /*d060*/  PRMT R202, R203, 0x9910, RZ ;  /* 0x00009910cbca7816 */ /* 0x000fe400000000ff */
[----:B------:R-:W-:Y:S02]  /*d070*/  LOP3.LUT R204, R0, 0x44, RZ, 0xfc, !PT ;  /* 0x0000004400cc7812 */ /* 0x000fe400078efcff */
[----:B------:R-:W-:-:S04]  /*d080*/  F2FP.SATFINITE.E4M3.F32.PACK_AB_MERGE_C R137, R137, R136, RZ ;  /* 0x000000888989723e */ /* 0x000fc800048070ff */
[----:B------:R-:W-:Y:S02]  /*d090*/  PRMT R136, R137, 0x9910, RZ ;  /* 0x0000991089887816 */ /* 0x000fe400000000ff */
[----:B------:R-:W-:Y:S02]  /*d0a0*/  F2FP.SATFINITE.E4M3.F32.PACK_AB_MERGE_C R143, R143, R142, RZ ;  /* 0x0000008e8f8f723e */ /* 0x000fe400048070ff */
[----:B------:R-:W-:Y:S02]  /*d0b0*/  F2FP.SATFINITE.E4M3.F32.PACK_AB_MERGE_C R145, R145, R144, RZ ;  /* 0x000000909191723e */ /* 0x000fe400048070ff */
[----:B------:R-:W-:Y:S02]  /*d0c0*/  F2FP.SATFINITE.E4M3.F32.PACK_AB_MERGE_C R147, R147, R146, RZ ;  /* 0x000000929393723e */ /* 0x000fe400048070ff */
[----:B------:R-:W-:Y:S02]  /*d0d0*/  F2FP.SATFINITE.E4M3.F32.PACK_AB_MERGE_C R149, R149, R148, RZ ;  /* 0x000000949595723e */ /* 0x000fe400048070ff */
[----:B------:R-:W-:-:S02]  /*d0e0*/  F2FP.SATFINITE.E4M3.F32.PACK_AB_MERGE_C R151, R151, R150, RZ ;  /* 0x000000969797723e */ /* 0x000fc400048070ff */
[----:B------:R-:W-:Y:S02]  /*d0f0*/  F2FP.SATFINITE.E4M3.F32.PACK_AB_MERGE_C R153, R153, R152, RZ ;  /* 0x000000989999723e */ /* 0x000fe400048070ff */
[----:B------:R-:W-:Y:S02]  /*d100*/  LOP3.LUT R142, R0, 0x56, RZ, 0xfc, !PT ;  /* 0x00000056008e7812 */ /* 0x000fe400078efcff */
[----:B------:R-:W-:Y:S01]  /*d110*/  F2FP.SATFINITE.E4M3.F32.PACK_AB_MERGE_C R155, R155, R154, RZ ;  /* 0x0000009a9b9b723e */ /* 0x000fe200048070ff */
[----:B--2---:R2:W-:Y:S04]  /*d120*/  @P6 STG.E.U8 desc[UR18][R218.64], R199 ;  /* 0x000000c7da006986 */ /* 0x0045e8000c101112 */
[----:B------:R-:W-:Y:S01]  /*d130*/  @P2 STG.E.U8 desc[UR18][R246.64], R251 ;  /* 0x000000fbf6002986 */ /* 0x000fe2000c101112 */
[----:B------:R-:W-:-:S02]  /*d140*/  IADD3 R132, P2, PT, R252, R3, RZ ;  /* 0x00000003fc847210 */ /* 0x000fc40007f5e0ff */
[----:B------:R-:W-:Y:S02]  /*d150*/  ISETP.LT.AND P6, PT, R196, UR8, !P0 ;  /* 0x00000008c4007c0c */ /* 0x000fe4000c7c1270 */
[-C--:B------:R-:W-:Y:S02]  /*d160*/  LEA.HI.X.SX32 R133, R252, R2.reuse, 0x1, P2 ;  /* 0x00000002fc857211 */ /* 0x080fe400010f0eff */
[-C--:B------:R-:W-:Y:S02]  /*d170*/  IADD3 R196, P2, PT, R198, R3.reuse, RZ ;  /* 0x00000003c6c47210 */ /* 0x080fe40007f5e0ff */
[----:B--2---:R-:W-:Y:S02]  /*d180*/  LOP3.LUT R199, R0, 0x43, RZ, 0xfc, !PT ;  /* 0x0000004300c77812 */ /* 0x004fe400078efcff */
[C---:B------:R-:W-:Y:S02]  /*d190*/  LEA.HI.X.SX32 R197, R198.reuse, R2, 0x1, P2 ;  /* 0x00000002c6c57211 */ /* 0x040fe400010f0eff */
[----:B0-----:R-:W-:Y:S01]  /*d1a0*/  ISETP.LT.AND P2, PT, R199, UR4, !P0 ;  /* 0x00000004c7007c0c */ /* 0x001fe2000c741270 */
[----:B------:R-:W0:Y:S01]  /*d1b0*/  LDCU UR4, c[0x0][0x39c] ;  /* 0x00007380ff0477ac */ /* 0x000e220008000800 */
[----:B------:R-:W-:Y:S01]  /*d1c0*/  VIADD R199, R198, UR5 ;  /* 0x00000005c6c77c36 */ /* 0x000fe20008000000 */
[----:B------:R2:W-:Y:S04]  /*d1d0*/  @P5 STG.E.U8 desc[UR18][R132.64], R201 ;  /* 0x000000c984005986 */ /* 0x0005e8000c101112 */
[----:B------:R4:W-:Y:S01]  /*d1e0*/  @P3 STG.E.U8 desc[UR18][R196.64], R203 ;  /* 0x000000cbc4003986 */ /* 0x0009e2000c101112 */
[C---:B------:R-:W-:Y:S01]  /*d1f0*/  IADD3 R198, P3, PT, R199.reuse, R3, RZ ;  /* 0x00000003c7c67210 */ /* 0x040fe20007f7e0ff */
[----:B------:R-:W-:-:S03]  /*d200*/  VIADD R200, R199, UR5 ;  /* 0x00000005c7c87c36 */ /* 0x000fc60008000000 */
[-C--:B------:R-:W-:Y:S02]  /*d210*/  LEA.HI.X.SX32 R199, R199, R2.reuse, 0x1, P3 ;  /* 0x00000002c7c77211 */ /* 0x080fe400018f0eff */
[----:B--2---:R-:W-:Y:S02]  /*d220*/  SHF.R.S32.HI R201, RZ, 0x8, R202 ;  /* 0x00000008ffc97819 */ /* 0x004fe400000114ca */
[----:B------:R-:W-:Y:S02]  /*d230*/  LOP3.LUT R133, R0, 0x45, RZ, 0xfc, !PT ;  /* 0x0000004500857812 */ /* 0x000fe400078efcff */
[----:B------:R-:W-:Y:S01]  /*d240*/  IADD3 R132, P5, PT, R200, R3, RZ ;  /* 0x00000003c8847210 */ /* 0x000fe20007fbe0ff */
[----:B------:R2:W-:Y:S01]  /*d250*/  @P4 STG.E.U8 desc[UR18][R198.64], R201 ;  /* 0x000000c9c6004986 */ /* 0x0005e2000c101112 */
[----:B----4-:R-:W-:Y:S02]  /*d260*/  LOP3.LUT R196, R0, 0x46, RZ, 0xfc, !PT ;  /* 0x0000004600c47812 */ /* 0x010fe400078efcff */
[----:B-1----:R-:W-:Y:S01]  /*d270*/  ISETP.LT.AND P4, PT, R133, UR7, !P0 ;  /* 0x0000000785007c0c */ /* 0x002fe2000c781270 */
[----:B------:R-:W1:Y:S01]  /*d280*/  LDCU UR7, c[0x0][0x39c] ;  /* 0x00007380ff0777ac */ /* 0x000e620008000800 */
[C---:B------:R-:W-:Y:S01]  /*d290*/  LEA.HI.X.SX32 R133, R200.reuse, R2, 0x1, P5 ;  /* 0x00000002c8857211 */ /* 0x040fe200028f0eff */
[----:B------:R-:W-:Y:S01]  /*d2a0*/  VIADD R200, R200, UR5 ;  /* 0x00000005c8c87c36 */ /* 0x000fe20008000000 */
[----:B------:R-:W-:-:S02]  /*d2b0*/  F2FP.SATFINITE.E4M3.F32.PACK_AB_MERGE_C R203, R135, R134, RZ ;  /* 0x0000008687cb723e */ /* 0x000fc400048070ff */
[----:B0-----:R-:W-:Y:S01]  /*d2c0*/  ISETP.LT.AND P5, PT, R196, UR4, !P0 ;  /* 0x00000004c4007c0c */ /* 0x001fe2000c7a1270 */
[----:B------:R-:W0:Y:S01]  /*d2d0*/  LDCU UR4, c[0x0][0x39c] ;  /* 0x00007380ff0477ac */ /* 0x000e220008000800 */
[----:B------:R-:W-:Y:S01]  /*d2e0*/  PRMT R135, R203, 0x9910, RZ ;  /* 0x00009910cb877816 */ /* 0x000fe200000000ff */
[----:B------:R4:W-:Y:S01]  /*d2f0*/  @P6 STG.E.U8 desc[UR18][R132.64], R203 ;  /* 0x000000cb84006986 */ /* 0x0009e2000c101112 */
[----:B---3--:R-:W-:Y:S01]  /*d300*/  ISETP.LT.AND P3, PT, R204, UR6, !P0 ;  /* 0x00000006cc007c0c */ /* 0x008fe2000c761270 */
[----:B------:R-:W3:Y:S01]  /*d310*/  LDCU UR6, c[0x0][0x39c] ;  /* 0x00007380ff0677ac */ /* 0x000ee20008000800 */
[C---:B------:R-:W-:Y:S01]  /*d320*/  IADD3 R134, P6, PT, R200.reuse, R3, RZ ;  /* 0x00000003c8867210 */ /* 0x040fe20007fde0ff */
[C---:B--2---:R-:W-:Y:S02]  /*d330*/  VIADD R198, R200.reuse, UR5 ;  /* 0x00000005c8c67c36 */ /* 0x044fe40008000000 */
[----:B------:R-:W-:Y:S01]  /*d340*/  IMAD.MOV.U32 R199, RZ, RZ, R135 ;  /* 0x000000ffffc77224 */ /* 0x000fe200078e0087 */
[----:B------:R-:W-:-:S02]  /*d350*/  LEA.HI.X.SX32 R135, R200, R2, 0x1, P6 ;  /* 0x00000002c8877211 */ /* 0x000fc400030f0eff */
[CC--:B------:R-:W-:Y:S02]  /*d360*/  IADD3 R196, P6, PT, R198.reuse, R3.reuse, RZ ;  /* 0x00000003c6c47210 */ /* 0x0c0fe40007fde0ff */
[----:B------:R-:W-:Y:S02]  /*d370*/  SHF.R.S32.HI R199, RZ, 0x8, R199 ;  /* 0x00000008ffc77819 */ /* 0x000fe400000114c7 */
[C---:B------:R-:W-:Y:S01]  /*d380*/  LEA.HI.X.SX32 R197, R198.reuse, R2, 0x1, P6 ;  /* 0x00000002c6c57211 */ /* 0x040fe200030f0eff */
[----:B------:R-:W-:Y:S01]  /*d390*/  VIADD R198, R198, UR5 ;  /* 0x00000005c6c67c36 */ /* 0x000fe20008000000 */
[C---:B----4-:R-:W-:Y:S01]  /*d3a0*/  LOP3.LUT R132, R0.reuse, 0x47, RZ, 0xfc, !PT ;  /* 0x0000004700847812 */ /* 0x050fe200078efcff */
[----:B------:R2:W-:Y:S01]  /*d3b0*/  @P2 STG.E.U8 desc[UR18][R134.64], R199 ;  /* 0x000000c786002986 */ /* 0x0005e2000c101112 */
[----:B------:R-:W-:Y:S02]  /*d3c0*/  LOP3.LUT R133, R0, 0x48, RZ, 0xfc, !PT ;  /* 0x0000004800857812 */ /* 0x000fe400078efcff */
[----:B0-----:R-:W-:Y:S01]  /*d3d0*/  ISETP.LT.AND P2, PT, R132, UR4, !P0 ;  /* 0x0000000484007c0c */ /* 0x001fe2000c741270 */
[----:B------:R0:W-:Y:S01]  /*d3e0*/  @P3 STG.E.U8 desc[UR18][R196.64], R137 ;  /* 0x00000089c4003986 */ /* 0x0001e2000c101112 */
[----:B------:R-:W-:Y:S01]  /*d3f0*/  IADD3 R132, P6, PT, R198, R3, RZ ;  /* 0x00000003c6847210 */ /* 0x000fe20007fde0ff */
[----:B------:R-:W4:Y:S01]  /*d400*/  LDCU UR4, c[0x0][0x39c] ;  /* 0x00007380ff0477ac */ /* 0x000f220008000800 */
[----:B---3--:R-:W-:-:S02]  /*d410*/  ISETP.LT.AND P3, PT, R133, UR6, !P0 ;  /* 0x0000000685007c0c */ /* 0x008fc4000c761270 */
[C---:B------:R-:W-:Y:S01]  /*d420*/  LEA.HI.X.SX32 R133, R198.reuse, R2, 0x1, P6 ;  /* 0x00000002c6857211 */ /* 0x040fe200030f0eff */
[----:B------:R-:W-:Y:S01]  /*d430*/  VIADD R198, R198, UR5 ;  /* 0x00000005c6c67c36 */ /* 0x000fe20008000000 */
[----:B------:R-:W3:Y:S01]  /*d440*/  LDCU UR6, c[0x0][0x39c] ;  /* 0x00007380ff0677ac */ /* 0x000ee20008000800 */
[----:B--2---:R-:W-:Y:S02]  /*d450*/  SHF.R.S32.HI R199, RZ, 0x8, R136 ;  /* 0x00000008ffc77819 */ /* 0x004fe40000011488 */
[----:B0-----:R-:W-:-:S03]  /*d460*/  F2FP.SATFINITE.E4M3.F32.PACK_AB_MERGE_C R197, R139, R138, RZ ;  /* 0x0000008a8bc5723e */ /* 0x001fc600048070ff */
[----:B------:R0:W-:Y:S01]  /*d470*/  @P4 STG.E.U8 desc[UR18][R132.64], R199 ;  /* 0x000000c784004986 */ /* 0x0001e2000c101112 */
[CC--:B------:R-:W-:Y:S01]  /*d480*/  IADD3 R134, P4, PT, R198.reuse, R3.reuse, RZ ;  /* 0x00000003c6867210 */ /* 0x0c0fe20007f9e0ff */
[C---:B------:R-:W-:Y:S01]  /*d490*/  VIADD R138, R198.reuse, UR5 ;  /* 0x00000005c68a7c36 */ /* 0x040fe20008000000 */
[----:B------:R-:W-:Y:S02]  /*d4a0*/  PRMT R139, R197, 0x9910, RZ ;  /* 0x00009910c58b7816 */ /* 0x000fe400000000ff */
[-C--:B------:R-:W-:Y:S02]  /*d4b0*/  LEA.HI.X.SX32 R135, R198, R2.reuse, 0x1, P4 ;  /* 0x00000002c6877211 */ /* 0x080fe400020f0eff */
[C---:B------:R-:W-:Y:S02]  /*d4c0*/  IADD3 R136, P4, PT, R138.reuse, R3, RZ ;  /* 0x000000038a887210 */ /* 0x040fe40007f9e0ff */
[----:B------:R-:W-:Y:S02]  /*d4d0*/  SHF.R.S32.HI R139, RZ, 0x8, R139 ;  /* 0x00000008ff8b7819 */ /* 0x000fe4000001148b */
[C---:B------:R-:W-:Y:S01]  /*d4e0*/  LEA.HI.X.SX32 R137, R138.reuse, R2, 0x1, P4 ;  /* 0x000000028a897211 */ /* 0x040fe200020f0eff */
[----:B------:R-:W-:Y:S01]  /*d4f0*/  VIADD R138, R138, UR5 ;  /* 0x000000058a8a7c36 */ /* 0x000fe20008000000 */
[----:B------:R2:W-:Y:S01]  /*d500*/  @P5 STG.E.U8 desc[UR18][R134.64], R197 ;  /* 0x000000c586005986 */ /* 0x0005e2000c101112 */
[----:B------:R-:W-:-:S02]  /*d510*/  LOP3.LUT R196, R0, 0x4a, RZ, 0xfc, !PT ;  /* 0x0000004a00c47812 */ /* 0x000fc400078efcff */
[----:B0-----:R-:W-:Y:S01]  /*d520*/  LOP3.LUT R133, R0, 0x4b, RZ, 0xfc, !PT ;  /* 0x0000004b00857812 */ /* 0x001fe200078efcff */
[----:B------:R0:W-:Y:S01]  /*d530*/  @P2 STG.E.U8 desc[UR18][R136.64], R139 ;  /* 0x0000008b88002986 */ /* 0x0001e2000c101112 */
[-C--:B------:R-:W-:Y:S02]  /*d540*/  IADD3 R132, P2, PT, R138, R3.reuse, RZ ;  /* 0x000000038a847210 */ /* 0x080fe40007f5e0ff */
[----:B------:R-:W-:Y:S02]  /*d550*/  LOP3.LUT R200, R0, 0x49, RZ, 0xfc, !PT ;  /* 0x0000004900c87812 */ /* 0x000fe400078efcff */
[----:B----4-:R-:W-:Y:S01]  /*d560*/  ISETP.LT.AND P4, PT, R196, UR4, !P0 ;  /* 0x00000004c4007c0c */ /* 0x010fe2000c781270 */
[----:B------:R-:W4:Y:S01]  /*d570*/  LDCU UR4, c[0x0][0x39c] ;  /* 0x00007380ff0477ac */ /* 0x000f220008000800 */
[----:B---3--:R-:W-:Y:S02]  /*d580*/  ISETP.LT.AND P5, PT, R133, UR6, !P0 ;  /* 0x0000000685007c0c */ /* 0x008fe4000c7a1270 */
[----:B------:R-:W-:Y:S01]  /*d590*/  F2FP.SATFINITE.E4M3.F32.PACK_AB_MERGE_C R199, R141, R140, RZ ;  /* 0x0000008c8dc7723e */ /* 0x000fe200048070ff */
[----:B------:R-:W3:Y:S01]  /*d5a0*/  LDCU UR6, c[0x0][0x39c] ;  /* 0x00007380ff0677ac */ /* 0x000ee20008000800 */
[C---:B------:R-:W-:Y:S01]  /*d5b0*/  LEA.HI.X.SX32 R133, R138.reuse, R2, 0x1, P2 ;  /* 0x000000028a857211 */ /* 0x040fe200010f0eff */
[----:B------:R-:W-:Y:S01]  /*d5c0*/  VIADD R138, R138, UR5 ;  /* 0x000000058a8a7c36 */ /* 0x000fe20008000000 */
[----:B-1----:R-:W-:Y:S01]  /*d5d0*/  ISETP.LT.AND P6, PT, R200, UR7, !P0 ;  /* 0x00000007c8007c0c */ /* 0x002fe2000c7c1270 */
[----:B------:R-:W1:Y:S02]  /*d5e0*/  LDCU UR7, c[0x0][0x39c] ;  /* 0x00007380ff0777ac */ /* 0x000e640008000800 */
[----:B------:R5:W-:Y:S01]  /*d5f0*/  @P3 STG.E.U8 desc[UR18][R132.64], R199 ;  /* 0x000000c784003986 */ /* 0x000be2000c101112 */
[C---:B--2---:R-:W-:Y:S01]  /*d600*/  IADD3 R134, P3, PT, R138.reuse, R3, RZ ;  /* 0x000000038a867210 */ /* 0x044fe20007f7e0ff */
[----:B0-----:R-:W-:Y:S01]  /*d610*/  VIADD R139, R138, UR5 ;  /* 0x000000058a8b7c36 */ /* 0x001fe20008000000 */
[----:B------:R-:W-:-:S02]  /*d620*/  PRMT R141, R199, 0x9910, RZ ;  /* 0x00009910c78d7816 */ /* 0x000fc400000000ff */
[-C--:B------:R-:W-:Y:S02]  /*d630*/  LEA.HI.X.SX32 R135, R138, R2.reuse, 0x1, P3 ;  /* 0x000000028a877211 */ /* 0x080fe400018f0eff */
[CC--:B------:R-:W-:Y:S02]  /*d640*/  IADD3 R136, P3, PT, R139.reuse, R3.reuse, RZ ;  /* 0x000000038b887210 */ /* 0x0c0fe40007f7e0ff */
[----:B------:R-:W-:Y:S02]  /*d650*/  SHF.R.S32.HI R141, RZ, 0x8, R141 ;  /* 0x00000008ff8d7819 */ /* 0x000fe4000001148d */
[C---:B------:R-:W-:Y:S02]  /*d660*/  LOP3.LUT R138, R0.reuse, 0x4d, RZ, 0xfc, !PT ;  /* 0x0000004d008a7812 */ /* 0x040fe400078efcff */
[C---:B------:R-:W-:Y:S01]  /*d670*/  LEA.HI.X.SX32 R137, R139.reuse, R2, 0x1, P3 ;  /* 0x000000028b897211 */ /* 0x040fe200018f0eff */
[----:B------:R-:W-:Y:S01]  /*d680*/  VIADD R139, R139, UR5 ;  /* 0x000000058b8b7c36 */ /* 0x000fe20008000000 */
[----:B------:R-:W-:Y:S01]  /*d690*/  LOP3.LUT R196, R0, 0x4c, RZ, 0xfc, !PT ;  /* 0x0000004c00c47812 */ /* 0x000fe200078efcff */
[----:B------:R0:W-:Y:S01]  /*d6a0*/  @P6 STG.E.U8 desc[UR18][R134.64], R141 ;  /* 0x0000008d86006986 */ /* 0x0001e2000c101112 */
[----:B----4-:R-:W-:Y:S01]  /*d6b0*/  ISETP.LT.AND P3, PT, R138, UR4, !P0 ;  /* 0x000000048a007c0c */ /* 0x010fe2000c761270 */
[----:B------:R-:W2:Y:S01]  /*d6c0*/  LDCU UR4, c[0x0][0x39c] ;  /* 0x00007380ff0477ac */ /* 0x000ea20008000800 */
[----:B------:R-:W-:Y:S01]  /*d6d0*/  PRMT R138, R143, 0x9910, RZ ;  /* 0x000099108f8a7816 */ /* 0x000fe200000000ff */
[----:B------:R4:W-:Y:S01]  /*d6e0*/  @P4 STG.E.U8 desc[UR18][R136.64], R143 ;  /* 0x0000008f88004986 */ /* 0x0009e2000c101112 */
[----:B-----5:R-:W-:-:S02]  /*d6f0*/  IADD3 R132, P4, PT, R139, R3, RZ ;  /* 0x000000038b847210 */ /* 0x020fc40007f9e0ff */
[----:B-1----:R-:W-:Y:S01]  /*d700*/  ISETP.LT.AND P2, PT, R196, UR7, !P0 ;  /* 0x00000007c4007c0c */ /* 0x002fe2000c741270 */
[----:B------:R-:W1:Y:S01]  /*d710*/  LDCU UR7, c[0x0][0x39c] ;  /* 0x00007380ff0777ac */ /* 0x000e620008000800 */
[C---:B------:R-:W-:Y:S01]  /*d720*/  LEA.HI.X.SX32 R133, R139.reuse, R2, 0x1, P4 ;  /* 0x000000028b857211 */ /* 0x040fe200020f0eff */
[----:B------:R-:W-:Y:S01]  /*d730*/  VIADD R139, R139, UR5 ;  /* 0x000000058b8b7c36 */ /* 0x000fe20008000000 */
[----:B0-----:R-:W-:Y:S02]  /*d740*/  SHF.R.S32.HI R141, RZ, 0x8, R138 ;  /* 0x00000008ff8d7819 */ /* 0x001fe4000001148a */
[----:B------:R-:W-:-:S03]  /*d750*/  LOP3.LUT R140, R0, 0x4e, RZ, 0xfc, !PT ;  /* 0x0000004e008c7812 */ /* 0x000fc600078efcff */
[----:B------:R0:W-:Y:S01]  /*d760*/  @P5 STG.E.U8 desc[UR18][R132.64], R141 ;  /* 0x0000008d84005986 */ /* 0x0001e2000c101112 */
[C---:B------:R-:W-:Y:S01]  /*d770*/  IADD3 R134, P5, PT, R139.reuse, R3, RZ ;  /* 0x000000038b867210 */ /* 0x040fe20007fbe0ff */
[----:B------:R-:W-:Y:S01]  /*d780*/  VIADD R138, R139, UR5 ;  /* 0x000000058b8a7c36 */ /* 0x000fe20008000000 */
[----:B---3--:R-:W-:Y:S01]  /*d790*/  ISETP.LT.AND P4, PT, R140, UR6, !P0 ;  /* 0x000000068c007c0c */ /* 0x008fe2000c781270 */
[----:B------:R-:W3:Y:S01]  /*d7a0*/  LDCU UR6, c[0x0][0x39c] ;  /* 0x00007380ff0677ac */ /* 0x000ee20008000800 */
[----:B----4-:R-:W-:Y:S02]  /*d7b0*/  LOP3.LUT R136, R0, 0x4f, RZ, 0xfc, !PT ;  /* 0x0000004f00887812 */ /* 0x010fe400078efcff */
[----:B------:R-:W-:Y:S02]  /*d7c0*/  PRMT R140, R145, 0x9910, RZ ;  /* 0x00009910918c7816 */ /* 0x000fe400000000ff */
[----:B------:R-:W-:Y:S02]  /*d7d0*/  LEA.HI.X.SX32 R135, R139, R2, 0x1, P5 ;  /* 0x000000028b877211 */ /* 0x000fe400028f0eff */
[----:B--2---:R-:W-:-:S02]  /*d7e0*/  ISETP.LT.AND P5, PT, R136, UR4, !P0 ;  /* 0x0000000488007c0c */ /* 0x004fc4000c7a1270 */
[----:B------:R-:W-:Y:S01]  /*d7f0*/  LOP3.LUT R137, R0, 0x50, RZ, 0xfc, !PT ;  /* 0x0000005000897812 */ /* 0x000fe200078efcff */
[----:B------:R-:W-:Y:S01]  /*d800*/  IMAD.MOV.U32 R139, RZ, RZ, R140 ;  /* 0x000000ffff8b7224 */ /* 0x000fe200078e008c */
[C---:B------:R-:W-:Y:S01]  /*d810*/  IADD3 R136, P6, PT, R138.reuse, R3, RZ ;  /* 0x000000038a887210 */ /* 0x040fe20007fde0ff */
[----:B------:R2:W-:Y:S01]  /*d820*/  @P2 STG.E.U8 desc[UR18][R134.64], R145 ;  /* 0x0000009186002986 */ /* 0x0005e2000c101112 */
[----:B-1----:R-:W-:Y:S01]  /*d830*/  ISETP.LT.AND P2, PT, R137, UR7, !P0 ;  /* 0x0000000789007c0c */ /* 0x002fe2000c741270 */
[----:B------:R-:W1:Y:S01]  /*d840*/  LDCU UR4, c[0x0][0x39c] ;  /* 0x00007380ff0477ac */ /* 0x000e620008000800 */
[C---:B------:R-:W-:Y:S01]  /*d850*/  LEA.HI.X.SX32 R137, R138.reuse, R2, 0x1, P6 ;  /* 0x000000028a897211 */ /* 0x040fe200030f0eff */
[----:B------:R-:W-:Y:S01]  /*d860*/  VIADD R138, R138, UR5 ;  /* 0x000000058a8a7c36 */ /* 0x000fe20008000000 */
[----:B------:R-:W-:Y:S01]  /*d870*/  SHF.R.S32.HI R139, RZ, 0x8, R139 ;  /* 0x00000008ff8b7819 */ /* 0x000fe2000001148b */
[----:B------:R-:W4:Y:S01]  /*d880*/  LDCU UR7, c[0x0][0x39c] ;  /* 0x00007380ff0777ac */ /* 0x000f220008000800 */
[----:B0-----:R-:W-:-:S02]  /*d890*/  LOP3.LUT R133, R0, 0x51, RZ, 0xfc, !PT ;  /* 0x0000005100857812 */ /* 0x001fc400078efcff */
[CC--:B------:R-:W-:Y:S01]  /*d8a0*/  IADD3 R132, P6, PT, R138.reuse, R3.reuse, RZ ;  /* 0x000000038a847210 */ /* 0x0c0fe20007fde0ff */
[----:B------:R0:W-:Y:S01]  /*d8b0*/  @P3 STG.E.U8 desc[UR18][R136.64], R139 ;  /* 0x0000008b88003986 */ /* 0x0001e2000c101112 */
[----:B---3--:R-:W-:Y:S01]  /*d8c0*/  ISETP.LT.AND P3, PT, R133, UR6, !P0 ;  /* 0x0000000685007c0c */ /* 0x008fe2000c761270 */
[----:B------:R-:W3:Y:S01]  /*d8d0*/  LDCU UR6, c[0x0][0x39c] ;  /* 0x00007380ff0677ac */ /* 0x000ee20008000800 */
[CC--:B------:R-:W-:Y:S01]  /*d8e0*/  LEA.HI.X.SX32 R133, R138.reuse, R2.reuse, 0x1, P6 ;  /* 0x000000028a857211 */ /* 0x0c0fe200030f0eff */
[----:B------:R-:W-:Y:S01]  /*d8f0*/  VIADD R138, R138, UR5 ;  /* 0x000000058a8a7c36 */ /* 0x000fe20008000000 */
[----:B--2---:R-:W-:Y:S02]  /*d900*/  LOP3.LUT R135, R0, 0x52, RZ, 0xfc, !PT ;  /* 0x0000005200877812 */ /* 0x004fe400078efcff */
[----:B------:R-:W-:Y:S02]  /*d910*/  PRMT R141, R147, 0x9910, RZ ;  /* 0x00009910938d7816 */ /* 0x000fe400000000ff */
[C---:B------:R-:W-:Y:S01]  /*d920*/  IADD3 R134, P6, PT, R138.reuse, R3, RZ ;  /* 0x000000038a867210 */ /* 0x040fe20007fde0ff */
[----:B------:R2:W-:Y:S01]  /*d930*/  @P4 STG.E.U8 desc[UR18][R132.64], R147 ;  /* 0x0000009384004986 */ /* 0x0005e2000c101112 */
[----:B-1----:R-:W-:Y:S01]  /*d940*/  ISETP.LT.AND P4, PT, R135, UR4, !P0 ;  /* 0x0000000487007c0c */ /* 0x002fe2000c781270 */
[C---:B0-----:R-:W-:Y:S01]  /*d950*/  VIADD R139, R138.reuse, UR5 ;  /* 0x000000058a8b7c36 */ /* 0x041fe20008000000 */
[----:B------:R-:W-:Y:S01]  /*d960*/  LEA.HI.X.SX32 R135, R138, R2, 0x1, P6 ;  /* 0x000000028a877211 */ /* 0x000fe200030f0eff */
[----:B------:R-:W0:Y:S01]  /*d970*/  LDCU UR4, c[0x0][0x39c] ;  /* 0x00007380ff0477ac */ /* 0x000e220008000800 */
[----:B------:R-:W-:-:S02]  /*d980*/  SHF.R.S32.HI R141, RZ, 0x8, R141 ;  /* 0x00000008ff8d7819 */ /* 0x000fc4000001148d */
[C---:B------:R-:W-:Y:S02]  /*d990*/  LOP3.LUT R137, R0.reuse, 0x53, RZ, 0xfc, !PT ;  /* 0x0000005300897812 */ /* 0x040fe400078efcff */
[-C--:B------:R-:W-:Y:S01]  /*d9a0*/  IADD3 R136, P6, PT, R139, R3.reuse, RZ ;  /* 0x000000038b887210 */ /* 0x080fe20007fde0ff */
[----:B------:R1:W-:Y:S01]  /*d9b0*/  @P5 STG.E.U8 desc[UR18][R134.64], R141 ;  /* 0x0000008d86005986 */ /* 0x0003e2000c101112 */
[----:B----4-:R-:W-:Y:S01]  /*d9c0*/  ISETP.LT.AND P5, PT, R137, UR7, !P0 ;  /* 0x0000000789007c0c */ /* 0x010fe2000c7a1270 */
[----:B------:R-:W4:Y:S01]  /*d9d0*/  LDCU UR7, c[0x0][0x39c] ;  /* 0x00007380ff0777ac */ /* 0x000f220008000800 */
[CC--:B------:R-:W-:Y:S01]  /*d9e0*/  LEA.HI.X.SX32 R137, R139.reuse, R2.reuse, 0x1, P6 ;  /* 0x000000028b897211 */ /* 0x0c0fe200030f0eff */
[----:B------:R-:W-:Y:S01]  /*d9f0*/  VIADD R139, R139, UR5 ;  /* 0x000000058b8b7c36 */ /* 0x000fe20008000000 */
[----:B------:R-:W-:Y:S02]  /*da00*/  LOP3.LUT R138, R0, 0x54, RZ, 0xfc, !PT ;  /* 0x00000054008a7812 */ /* 0x000fe400078efcff */
[----:B--2---:R-:W-:Y:S01]  /*da10*/  PRMT R133, R149, 0x9910, RZ ;  /* 0x0000991095857816 */ /* 0x004fe200000000ff */
[----:B------:R2:W-:Y:S01]  /*da20*/  @P2 STG.E.U8 desc[UR18][R136.64], R149 ;  /* 0x0000009588002986 */ /* 0x0005e2000c101112 */
[----:B---3--:R-:W-:Y:S01]  /*da30*/  ISETP.LT.AND P6, PT, R138, UR6, !P0 ;  /* 0x000000068a007c0c */ /* 0x008fe2000c7c1270 */
[C---:B------:R-:W-:Y:S01]  /*da40*/  VIADD R138, R139.reuse, UR5 ;  /* 0x000000058b8a7c36 */ /* 0x040fe20008000000 */
[C---:B------:R-:W-:Y:S01]  /*da50*/  IADD3 R132, P2, PT, R139.reuse, R3, RZ ;  /* 0x000000038b847210 */ /* 0x040fe20007f5e0ff */
[----:B-1----:R-:W-:Y:S01]  /*da60*/  IMAD.MOV.U32 R141, RZ, RZ, R133 ;  /* 0x000000ffff8d7224 */ /* 0x002fe200078e0085 */
[----:B------:R-:W1:Y:S02]  /*da70*/  LDCU UR6, c[0x0][0x39c] ;  /* 0x00007380ff0677ac */ /* 0x000e640008000800 */
[----:B------:R-:W-:-:S02]  /*da80*/  LEA.HI.X.SX32 R133, R139, R2, 0x1, P2 ;  /* 0x000000028b857211 */ /* 0x000fc400010f0eff */
[----:B------:R-:W-:Y:S02]  /*da90*/  IADD3 R134, P2, PT, R138, R3, RZ ;  /* 0x000000038a867210 */ /* 0x000fe40007f5e0ff */
[----:B------:R-:W-:Y:S02]  /*daa0*/  LOP3.LUT R139, R0, 0x55, RZ, 0xfc, !PT ;  /* 0x00000055008b7812 */ /* 0x000fe400078efcff */
[C---:B------:R-:W-:Y:S02]  /*dab0*/  LEA.HI.X.SX32 R135, R138.reuse, R2, 0x1, P2 ;  /* 0x000000028a877211 */ /* 0x040fe400010f0eff */
[----:B0-----:R-:W-:Y:S01]  /*dac0*/  ISETP.LT.AND P2, PT, R139, UR4, !P0 ;  /* 0x000000048b007c0c */ /* 0x001fe2000c741270 */
[----:B------:R-:W0:Y:S01]  /*dad0*/  LDCU UR4, c[0x0][0x39c] ;  /* 0x00007380ff0477ac */ /* 0x000e220008000800 */
[----:B------:R-:W-:Y:S01]  /*dae0*/  SHF.R.S32.HI R141, RZ, 0x8, R141 ;  /* 0x00000008ff8d7819 */ /* 0x000fe2000001148d */
[----:B------:R-:W-:Y:S01]  /*daf0*/  VIADD R138, R138, UR5 ;  /* 0x000000058a8a7c36 */ /* 0x000fe20008000000 */
[----:B------:R-:W-:-:S03]  /*db00*/  PRMT R140, R151, 0x9910, RZ ;  /* 0x00009910978c7816 */ /* 0x000fc600000000ff */
[----:B------:R3:W-:Y:S01]  /*db10*/  @P3 STG.E.U8 desc[UR18][R132.64], R141 ;  /* 0x0000008d84003986 */ /* 0x0007e2000c101112 */
[C---:B--2---:R-:W-:Y:S01]  /*db20*/  IADD3 R136, P3, PT, R138.reuse, R3, RZ ;  /* 0x000000038a887210 */ /* 0x044fe20007f7e0ff */
[----:B------:R-:W-:-:S03]  /*db30*/  VIADD R139, R138, UR5 ;  /* 0x000000058a8b7c36 */ /* 0x000fc60008000000 */
[-C--:B------:R-:W-:Y:S01]  /*db40*/  LEA.HI.X.SX32 R137, R138, R2.reuse, 0x1, P3 ;  /* 0x000000028a897211 */ /* 0x080fe200018f0eff */
[----:B------:R2:W-:Y:S01]  /*db50*/  @P4 STG.E.U8 desc[UR18][R134.64], R151 ;  /* 0x0000009786004986 */ /* 0x0005e2000c101112 */
[----:B---3--:R-:W-:Y:S02]  /*db60*/  SHF.R.S32.HI R141, RZ, 0x8, R140 ;  /* 0x00000008ff8d7819 */ /* 0x008fe4000001148c */
[C---:B------:R-:W-:Y:S02]  /*db70*/  LOP3.LUT R133, R0.reuse, 0x57, RZ, 0xfc, !PT ;  /* 0x0000005700857812 */ /* 0x040fe400078efcff */
[-C--:B------:R-:W-:Y:S01]  /*db80*/  IADD3 R132, P4, PT, R139, R3.reuse, RZ ;  /* 0x000000038b847210 */ /* 0x080fe20007f9e0ff */
[----:B------:R3:W-:Y:S01]  /*db90*/  @P5 STG.E.U8 desc[UR18][R136.64], R141 ;  /* 0x0000008d88005986 */ /* 0x0007e2000c101112 */
[----:B--2---:R-:W-:Y:S02]  /*dba0*/  LOP3.LUT R134, R0, 0x58, RZ, 0xfc, !PT ;  /* 0x0000005800867812 */ /* 0x004fe400078efcff */
[----:B----4-:R-:W-:Y:S01]  /*dbb0*/  ISETP.LT.AND P5, PT, R133, UR7, !P0 ;  /* 0x0000000785007c0c */ /* 0x010fe2000c7a1270 */
[----:B------:R-:W2:Y:S01]  /*dbc0*/  LDCU UR7, c[0x0][0x39c] ;  /* 0x00007380ff0777ac */ /* 0x000ea20008000800 */
[C---:B------:R-:W-:Y:S01]  /*dbd0*/  LEA.HI.X.SX32 R133, R139.reuse, R2, 0x1, P4 ;  /* 0x000000028b857211 */ /* 0x040fe200020f0eff */
[----:B------:R-:W-:Y:S01]  /*dbe0*/  VIADD R139, R139, UR5 ;  /* 0x000000058b8b7c36 */ /* 0x000fe20008000000 */
[----:B0-----:R-:W-:Y:S01]  /*dbf0*/  ISETP.LT.AND P4, PT, R134, UR4, !P0 ;  /* 0x0000000486007c0c */ /* 0x001fe2000c781270 */
[----:B------:R-:W0:Y:S01]  /*dc00*/  LDCU UR4, c[0x0][0x39c] ;  /* 0x00007380ff0477ac */ /* 0x000e220008000800 */
[----:B------:R-:W-:Y:S01]  /*dc10*/  PRMT R135, R153, 0x9910, RZ ;  /* 0x0000991099877816 */ /* 0x000fe200000000ff */
[----:B------:R4:W-:Y:S01]  /*dc20*/  @P6 STG.E.U8 desc[UR18][R132.64], R153 ;  /* 0x0000009984006986 */ /* 0x0009e2000c101112 */
[----:B-1----:R-:W-:Y:S01]  /*dc30*/  ISETP.LT.AND P3, PT, R142, UR6, !P0 ;  /* 0x000000068e007c0c */ /* 0x002fe2000c761270 */
[----:B------:R-:W1:Y:S01]  /*dc40*/  LDCU UR6, c[0x0][0x39c] ;  /* 0x00007380ff0677ac */ /* 0x000e620008000800 */
[C---:B------:R-:W-:Y:S01]  /*dc50*/  IADD3 R134, P6, PT, R139.reuse, R3, RZ ;  /* 0x000000038b867210 */ /* 0x040fe20007fde0ff */
[----:B------:R-:W-:-:S02]  /*dc60*/  VIADD R138, R139, UR5 ;  /* 0x000000058b8a7c36 */ /* 0x000fc40008000000 */
[----:B---3--:R-:W-:Y:S01]  /*dc70*/  IMAD.MOV.U32 R137, RZ, RZ, R135 ;  /* 0x000000ffff897224 */ /* 0x008fe200078e0087 */
[-C--:B------:R-:W-:Y:S02]  /*dc80*/  LEA.HI.X.SX32 R135, R139, R2.reuse, 0x1, P6 ;  /* 0x000000028b877211 */ /* 0x080fe400030f0eff */
[C---:B------:R-:W-:Y:S02]  /*dc90*/  IADD3 R136, P6, PT, R138.reuse, R3, RZ ;  /* 0x000000038a887210 */ /* 0x040fe40007fde0ff */
[----:B------:R-:W-:Y:S02]  /*dca0*/  SHF.R.S32.HI R139, RZ, 0x8, R137 ;  /* 0x00000008ff8b7819 */ /* 0x000fe40000011489 */
[C---:B------:R-:W-:Y:S01]  /*dcb0*/  LEA.HI.X.SX32 R137, R138.reuse, R2, 0x1, P6 ;  /* 0x000000028a897211 */ /* 0x040fe200030f0eff */
[----:B------:R-:W-:Y:S01]  /*dcc0*/  VIADD R138, R138, UR5 ;  /* 0x000000058a8a7c36 */ /* 0x000fe20008000000 */
[C---:B----4-:R-:W-:Y:S01]  /*dcd0*/  LOP3.LUT R132, R0.reuse, 0x59, RZ, 0xfc, !PT ;  /* 0x0000005900847812 */ /* 0x050fe200078efcff */
[----:B------:R3:W-:Y:S01]  /*dce0*/  @P2 STG.E.U8 desc[UR18][R134.64], R139 ;  /* 0x0000008b86002986 */ /* 0x0007e2000c101112 */
[----:B------:R-:W-:-:S02]  /*dcf0*/  LOP3.LUT R133, R0, 0x5a, RZ, 0xfc, !PT ;  /* 0x0000005a00857812 */ /* 0x000fc400078efcff */
[----:B0-----:R-:W-:Y:S02]  /*dd00*/  ISETP.LT.AND P2, PT, R132, UR4, !P0 ;  /* 0x0000000484007c0c */ /* 0x001fe4000c741270 */
[----:B------:R-:W-:Y:S01]  /*dd10*/  PRMT R141, R155, 0x9910, RZ ;  /* 0x000099109b8d7816 */ /* 0x000fe200000000ff */
[----:B------:R0:W-:Y:S01]  /*dd20*/  @P3 STG.E.U8 desc[UR18][R136.64], R155 ;  /* 0x0000009b88003986 */ /* 0x0001e2000c101112 */
[C---:B------:R-:W-:Y:S01]  /*dd30*/  IADD3 R132, P6, PT, R138.reuse, R3, RZ ;  /* 0x000000038a847210 */ /* 0x040fe20007fde0ff */
[----:B------:R-:W4:Y:S01]  /*dd40*/  LDCU UR4, c[0x0][0x39c] ;  /* 0x00007380ff0477ac */ /* 0x000f220008000800 */
[----:B-1----:R-:W-:Y:S02]  /*dd50*/  ISETP.LT.AND P3, PT, R133, UR6, !P0 ;  /* 0x0000000685007c0c */ /* 0x002fe4000c761270 */
[C---:B------:R-:W-:Y:S01]  /*dd60*/  LEA.HI.X.SX32 R133, R138.reuse, R2, 0x1, P6 ;  /* 0x000000028a857211 */ /* 0x040fe200030f0eff */
[----:B------:R-:W-:Y:S01]  /*dd70*/  VIADD R138, R138, UR5 ;  /* 0x000000058a8a7c36 */ /* 0x000fe20008000000 */
[----:B------:R-:W-:Y:S01]  /*dd80*/  SHF.R.S32.HI R141, RZ, 0x8, R141 ;  /* 0x00000008ff8d7819 */ /* 0x000fe2000001148d */
[----:B------:R-:W1:Y:S01]  /*dd90*/  LDCU UR6, c[0x0][0x39c] ;  /* 0x00007380ff0677ac */ /* 0x000e620008000800 */
[----:B------:R-:W-:Y:S01]  /*dda0*/  F2FP.SATFINITE.E4M3.F32.PACK_AB_MERGE_C R157, R157, R156, RZ ;  /* 0x0000009c9d9d723e */ /* 0x000fe200048070ff */
[----:B---3--:R-:W-:-:S02]  /*ddb0*/  VIADD R139, R138, UR5 ;  /* 0x000000058a8b7c36 */ /* 0x008fc40008000000 */
[----:B------:R3:W-:Y:S01]  /*ddc0*/  @P5 STG.E.U8 desc[UR18][R132.64], R141 ;  /* 0x0000008d84005986 */ /* 0x0007e2000c101112 */
[-C--:B------:R-:W-:Y:S02]  /*ddd0*/  IADD3 R134, P5, PT, R138, R3.reuse, RZ ;  /* 0x000000038a867210 */ /* 0x080fe40007fbe0ff */
[----:B0-----:R-:W-:Y:S02]  /*dde0*/  PRMT R137, R157, 0x9910, RZ ;  /* 0x000099109d897816 */ /* 0x001fe400000000ff */
[----:B------:R-:W-:Y:S02]  /*ddf0*/  LOP3.LUT R140, R0, 0x5b, RZ, 0xfc, !PT ;  /* 0x0000005b008c7812 */ /* 0x000fe400078efcff */
[-C--:B------:R-:W-:Y:S01]  /*de00*/  LEA.HI.X.SX32 R135, R138, R2.reuse, 0x1, P5 ;  /* 0x000000028a877211 */ /* 0x080fe200028f0eff */
[----:B------:R-:W-:Y:S01]  /*de10*/  IMAD.MOV.U32 R138, RZ, RZ, R137 ;  /* 0x000000ffff8a7224 */ /* 0x000fe200078e0089 */
[C---:B------:R-:W-:Y:S02]  /*de20*/  IADD3 R136, P5, PT, R139.reuse, R3, RZ ;  /* 0x000000038b887210 */ /* 0x040fe40007fbe0ff */
[----:B--2---:R-:W-:Y:S01]  /*de30*/  ISETP.LT.AND P6, PT, R140, UR7, !P0 ;  /* 0x000000078c007c0c */ /* 0x004fe2000c7c1270 */
[----:B------:R-:W0:Y:S01]  /*de40*/  LDCU UR7, c[0x0][0x39c] ;  /* 0x00007380ff0777ac */ /* 0x000e220008000800 */
[C---:B------:R-:W-:Y:S01]  /*de50*/  LEA.HI.X.SX32 R137, R139.reuse, R2, 0x1, P5 ;  /* 0x000000028b897211 */ /* 0x040fe200028f0eff */
[----:B------:R-:W-:Y:S01]  /*de60*/  VIADD R139, R139, UR5 ;  /* 0x000000058b8b7c36 */ /* 0x000fe20008000000 */
[----:B---3--:R-:W-:Y:S01]  /*de70*/  SHF.R.S32.HI R141, RZ, 0x8, R138 ;  /* 0x00000008ff8d7819 */ /* 0x008fe2000001148a */
[----:B------:R2:W-:Y:S01]  /*de80*/  @P4 STG.E.U8 desc[UR18][R134.64], R157 ;  /* 0x0000009d86004986 */ /* 0x0005e2000c101112 */
[----:B------:R-:W-:-:S02]  /*de90*/  LOP3.LUT R133, R0, 0x5d, RZ, 0xfc, !PT ;  /* 0x0000005d00857812 */ /* 0x000fc400078efcff */
[----:B------:R-:W-:Y:S01]  /*dea0*/  LOP3.LUT R140, R0, 0x5c, RZ, 0xfc, !PT ;  /* 0x0000005c008c7812 */ /* 0x000fe200078efcff */
[----:B------:R3:W-:Y:S01]  /*deb0*/  @P2 STG.E.U8 desc[UR18][R136.64], R141 ;  /* 0x0000008d88002986 */ /* 0x0007e2000c101112 */
[----:B------:R-:W-:Y:S02]  /*dec0*/  IADD3 R132, P2, PT, R139, R3, RZ ;  /* 0x000000038b847210 */ /* 0x000fe40007f5e0ff */
[----:B------:R-:W-:Y:S02]  /*ded0*/  F2FP.SATFINITE.E4M3.F32.PACK_AB_MERGE_C R159, R159, R158, RZ ;  /* 0x0000009e9f9f723e */ /* 0x000fe400048070ff */
[----:B-1----:R-:W-:Y:S01]  /*dee0*/  ISETP.LT.AND P5, PT, R133, UR6, !P0 ;  /* 0x0000000685007c0c */ /* 0x002fe2000c7a1270 */
[----:B------:R-:W1:Y:S01]  /*def0*/  LDCU UR6, c[0x0][0x39c] ;  /* 0x00007380ff0677ac */ /* 0x000e620008000800 */
[----:B----4-:R-:W-:Y:S02]  /*df00*/  ISETP.LT.AND P4, PT, R140, UR4, !P0 ;  /* 0x000000048c007c0c */ /* 0x010fe4000c781270 */
[C---:B------:R-:W-:Y:S01]  /*df10*/  LEA.HI.X.SX32 R133, R139.reuse, R2, 0x1, P2 ;  /* 0x000000028b857211 */ /* 0x040fe200010f0eff */
[----:B------:R-:W4:Y:S01]  /*df20*/  LDCU UR4, c[0x0][0x39c] ;  /* 0x00007380ff0477ac */ /* 0x000f220008000800 */
[----:B------:R-:W-:Y:S01]  /*df30*/  VIADD R139, R139, UR5 ;  /* 0x000000058b8b7c36 */ /* 0x000fe20008000000 */
[----:B--2---:R-:W-:-:S02]  /*df40*/  PRMT R135, R159, 0x9910, RZ ;  /* 0x000099109f877816 */ /* 0x004fc400000000ff */
[----:B------:R-:W-:Y:S01]  /*df50*/  LOP3.LUT R138, R0, 0x5e, RZ, 0xfc, !PT ;  /* 0x0000005e008a7812 */ /* 0x000fe200078efcff */
[----:B------:R2:W-:Y:S01]  /*df60*/  @P3 STG.E.U8 desc[UR18][R132.64], R159 ;  /* 0x0000009f84003986 */ /* 0x0005e2000c101112 */
[CC--:B------:R-:W-:Y:S01]  /*df70*/  IADD3 R134, P3, PT, R139.reuse, R3.reuse, RZ ;  /* 0x000000038b867210 */ /* 0x0c0fe20007f7e0ff */
[----:B---3--:R-:W-:Y:S01]  /*df80*/  IMAD.MOV.U32 R136, RZ, RZ, R135 ;  /* 0x000000ffff887224 */ /* 0x008fe200078e0087 */
[----:B0-----:R-:W-:Y:S01]  /*df90*/  ISETP.LT.AND P2, PT, R138, UR7, !P0 ;  /* 0x000000078a007c0c */ /* 0x001fe2000c741270 */
[C---:B------:R-:W-:Y:S01]  /*dfa0*/  VIADD R138, R139.reuse, UR5 ;  /* 0x000000058b8a7c36 */ /* 0x040fe20008000000 */
[----:B------:R-:W-:Y:S01]  /*dfb0*/  LEA.HI.X.SX32 R135, R139, R2, 0x1, P3 ;  /* 0x000000028b877211 */ /* 0x000fe200018f0eff */
[----:B------:R-:W0:Y:S01]  /*dfc0*/  LDCU UR7, c[0x0][0x39c] ;  /* 0x00007380ff0777ac */ /* 0x000e220008000800 */
[----:B------:R-:W-:Y:S02]  /*dfd0*/  SHF.R.S32.HI R139, RZ, 0x8, R136 ;  /* 0x00000008ff8b7819 */ /* 0x000fe40000011488 */
[----:B------:R-:W-:-:S02]  /*dfe0*/  IADD3 R136, P3, PT, R138, R3, RZ ;  /* 0x000000038a887210 */ /* 0x000fc40007f7e0ff */
[----:B------:R-:W-:Y:S02]  /*dff0*/  LOP3.LUT R140, R0, 0x5f, RZ, 0xfc, !PT ;  /* 0x0000005f008c7812 */ /* 0x000fe400078efcff */
[----:B------:R-:W-:Y:S02]  /*e000*/  F2FP.SATFINITE.E4M3.F32.PACK_AB_MERGE_C R161, R161, R160, RZ ;  /* 0x000000a0a1a1723e */ /* 0x000fe400048070ff */
[C---:B------:R-:W-:Y:S01]  /*e010*/  LEA.HI.X.SX32 R137, R138.reuse, R2, 0x1, P3 ;  /* 0x000000028a897211 */ /* 0x040fe200018f0eff */
[----:B------:R-:W-:Y:S01]  /*e020*/  VIADD R138, R138, UR5 ;  /* 0x000000058a8a7c36 */ /* 0x000fe20008000000 */
[----:B----4-:R-:W-:Y:S01]  /*e030*/  ISETP.LT.AND P3, PT, R140, UR4, !P0 ;  /* 0x000000048c007c0c */ /* 0x010fe2000c761270 */
[----:B------:R3:W-:Y:S01]  /*e040*/  @P6 STG.E.U8 desc[UR18][R134.64], R139 ;  /* 0x0000008b86006986 */ /* 0x0007e2000c101112 */
[----:B------:R-:W4:Y:S01]  /*e050*/  LDCU UR4, c[0x0][0x39c] ;  /* 0x00007380ff0477ac */ /* 0x000f220008000800 */
[----:B------:R-:W-:Y:S02]  /*e060*/  PRMT R141, R161, 0x9910, RZ ;  /* 0x00009910a18d7816 */ /* 0x000fe400000000ff */
[----:B------:R5:W-:Y:S01]  /*e070*/  @P4 STG.E.U8 desc[UR18][R136.64], R161 ;  /* 0x000000a188004986 */ /* 0x000be2000c101112 */
[----:B--2---:R-:W-:-:S02]  /*e080*/  IADD3 R132, P4, PT, R138, R3, RZ ;  /* 0x000000038a847210 */ /* 0x004fc40007f9e0ff */
[----:B------:R-:W-:Y:S02]  /*e090*/  SHF.R.S32.HI R141, RZ, 0x8, R141 ;  /* 0x00000008ff8d7819 */ /* 0x000fe4000001148d */
[C---:B------:R-:W-:Y:S01]  /*e0a0*/  LEA.HI.X.SX32 R133, R138.reuse, R2, 0x1, P4 ;  /* 0x000000028a857211 */ /* 0x040fe200020f0eff */
[----:B------:R-:W-:Y:S01]  /*e0b0*/  VIADD R138, R138, UR5 ;  /* 0x000000058a8a7c36 */ /* 0x000fe20008000000 */
[----:B------:R-:W-:Y:S02]  /*e0c0*/  LOP3.LUT R140, R0, 0x60, RZ, 0xfc, !PT ;  /* 0x00000060008c7812 */ /* 0x000fe400078efcff */
[----:B------:R-:W-:Y:S01]  /*e0d0*/  F2FP.SATFINITE.E4M3.F32.PACK_AB_MERGE_C R163, R163, R162, RZ ;  /* 0x000000a2a3a3723e */ /* 0x000fe200048070ff */
[----:B------:R2:W-:Y:S01]  /*e0e0*/  @P5 STG.E.U8 desc[UR18][R132.64], R141 ;  /* 0x0000008d84005986 */ /* 0x0005e2000c101112 */
[C---:B---3--:R-:W-:Y:S01]  /*e0f0*/  IADD3 R134, P5, PT, R138.reuse, R3, RZ ;  /* 0x000000038a867210 */ /* 0x048fe20007fbe0ff */
[----:B------:R-:W-:Y:S01]  /*e100*/  VIADD R139, R138, UR5 ;  /* 0x000000058a8b7c36 */ /* 0x000fe20008000000 */
[----:B-1----:R-:W-:Y:S01]  /*e110*/  ISETP.LT.AND P4, PT, R140, UR6, !P0 ;  /* 0x000000068c007c0c */ /* 0x002fe2000c781270 */
[----:B------:R-:W1:Y:S01]  /*e120*/  LDCU UR6, c[0x0][0x39c] ;  /* 0x00007380ff0677ac */ /* 0x000e620008000800 */
[----:B-----5:R-:W-:-:S02]  /*e130*/  LOP3.LUT R136, R0, 0x61, RZ, 0xfc, !PT ;  /* 0x0000006100887812 */ /* 0x020fc400078efcff */
[----:B------:R-:W-:Y:S02]  /*e140*/  PRMT R140, R163, 0x9910, RZ ;  /* 0x00009910a38c7816 */ /* 0x000fe400000000ff */
[-C--:B------:R-:W-:Y:S02]  /*e150*/  LEA.HI.X.SX32 R135, R138, R2.reuse, 0x1, P5 ;  /* 0x000000028a877211 */ /* 0x080fe400028f0eff */
[----:B----4-:R-:W-:Y:S02]  /*e160*/  ISETP.LT.AND P5, PT, R136, UR4, !P0 ;  /* 0x0000000488007c0c */ /* 0x010fe4000c7a1270 */
[C---:B------:R-:W-:Y:S01]  /*e170*/  LOP3.LUT R137, R0.reuse, 0x62, RZ, 0xfc, !PT ;  /* 0x0000006200897812 */ /* 0x040fe200078efcff */
[----:B------:R-:W-:Y:S01]  /*e180*/  IMAD.MOV.U32 R138, RZ, RZ, R140 ;  /* 0x000000ffff8a7224 */ /* 0x000fe200078e008c */
[----:B------:R-:W-:Y:S01]  /*e190*/  IADD3 R136, P6, PT, R139, R3, RZ ;  /* 0x000000038b887210 */ /* 0x000fe20007fde0ff */
[----:B------:R3:W-:Y:S01]  /*e1a0*/  @P2 STG.E.U8 desc[UR18][R134.64], R163 ;  /* 0x000000a386002986 */ /* 0x0007e2000c101112 */
[----:B0-----:R-:W-:Y:S01]  /*e1b0*/  ISETP.LT.AND P2, PT, R137, UR7, !P0 ;  /* 0x0000000789007c0c */ /* 0x001fe2000c741270 */
[----:B------:R-:W0:Y:S01]  /*e1c0*/  LDCU UR4, c[0x0][0x39c] ;  /* 0x00007380ff0477ac */ /* 0x000e220008000800 */
[C---:B------:R-:W-:Y:S01]  /*e1d0*/  LEA.HI.X.SX32 R137, R139.reuse, R2, 0x1, P6 ;  /* 0x000000028b897211 */ /* 0x040fe200030f0eff */
[----:B------:R-:W-:Y:S01]  /*e1e0*/  VIADD R139, R139, UR5 ;  /* 0x000000058b8b7c36 */ /* 0x000fe20008000000 */
[----:B--2---:R-:W-:Y:S01]  /*e1f0*/  SHF.R.S32.HI R141, RZ, 0x8, R138 ;  /* 0x00000008ff8d7819 */ /* 0x004fe2000001148a */
[----:B------:R-:W2:Y:S01]  /*e200*/  LDCU UR7, c[0x0][0x39c] ;  /* 0x00007380ff0777ac */ /* 0x000ea20008000800 */
[----:B------:R-:W-:-:S02]  /*e210*/  LOP3.LUT R133, R0, 0x63, RZ, 0xfc, !PT ;  /* 0x0000006300857812 */ /* 0x000fc400078efcff */
[----:B------:R-:W-:Y:S01]  /*e220*/  IADD3 R132, P6, PT, R139, R3, RZ ;  /* 0x000000038b847210 */ /* 0x000fe20007fde0ff */
[----:B------:R4:W-:Y:S01]  /*e230*/  @P3 STG.E.U8 desc[UR18][R136.64], R141 ;  /* 0x0000008d88003986 */ /* 0x0009e2000c101112 */
[----:B------:R-:W-:Y:S02]  /*e240*/  F2FP.SATFINITE.E4M3.F32.PACK_AB_MERGE_C R165, R165, R164, RZ ;  /* 0x000000a4a5a5723e */ /* 0x000fe400048070ff */
[----:B-1----:R-:W-:Y:S01]  /*e250*/  ISETP.LT.AND P3, PT, R133, UR6, !P0 ;  /* 0x0000000685007c0c */ /* 0x002fe2000c761270 */
[----:B------:R-:W1:Y:S01]  /*e260*/  LDCU UR6, c[0x0][0x39c] ;  /* 0x00007380ff0677ac */ /* 0x000e620008000800 */
[C---:B------:R-:W-:Y:S01]  /*e270*/  LEA.HI.X.SX32 R133, R139.reuse, R2, 0x1, P6 ;  /* 0x000000028b857211 */ /* 0x040fe200030f0eff */
[----:B------:R-:W-:Y:S01]  /*e280*/  VIADD R139, R139, UR5 ;  /* 0x000000058b8b7c36 */ /* 0x000fe20008000000 */
[----:B------:R-:W-:Y:S02]  /*e290*/  PRMT R138, R165, 0x9910, RZ ;  /* 0x00009910a58a7816 */ /* 0x000fe400000000ff */
[----:B---3--:R-:W-:-:S02]  /*e2a0*/  LOP3.LUT R135, R0, 0x64, RZ, 0xfc, !PT ;  /* 0x0000006400877812 */ /* 0x008fc400078efcff */
[-C--:B------:R-:W-:Y:S01]  /*e2b0*/  IADD3 R134, P6, PT, R139, R3.reuse, RZ ;  /* 0x000000038b867210 */ /* 0x080fe20007fde0ff */
[----:B----4-:R-:W-:Y:S01]  /*e2c0*/  IMAD.MOV.U32 R136, RZ, RZ, R138 ;  /* 0x000000ffff887224 */ /* 0x010fe200078e008a */
[----:B------:R3:W-:Y:S01]  /*e2d0*/  @P4 STG.E.U8 desc[UR18][R132.64], R165 ;  /* 0x000000a584004986 */ /* 0x0007e2000c101112 */
[----:B0-----:R-:W-:Y:S01]  /*e2e0*/  ISETP.LT.AND P4, PT, R135, UR4, !P0 ;  /* 0x0000000487007c0c */ /* 0x001fe2000c781270 */
[C---:B------:R-:W-:Y:S01]  /*e2f0*/  VIADD R138, R139.reuse, UR5 ;  /* 0x000000058b8a7c36 */ /* 0x040fe20008000000 */
[-C--:B------:R-:W-:Y:S01]  /*e300*/  LEA.HI.X.SX32 R135, R139, R2.reuse, 0x1, P6 ;  /* 0x000000028b877211 */ /* 0x080fe200030f0eff */
[----:B------:R-:W0:Y:S01]  /*e310*/  LDCU UR4, c[0x0][0x39c] ;  /* 0x00007380ff0477ac */ /* 0x000e220008000800 */
[----:B------:R-:W-:Y:S02]  /*e320*/  SHF.R.S32.HI R139, RZ, 0x8, R136 ;  /* 0x00000008ff8b7819 */ /* 0x000fe40000011488 */
[----:B------:R-:W-:Y:S02]  /*e330*/  LOP3.LUT R137, R0, 0x65, RZ, 0xfc, !PT ;  /* 0x0000006500897812 */ /* 0x000fe400078efcff */
[C---:B------:R-:W-:Y:S01]  /*e340*/  IADD3 R136, P6, PT, R138.reuse, R3, RZ ;  /* 0x000000038a887210 */ /* 0x040fe20007fde0ff */
[----:B------:R4:W-:Y:S01]  /*e350*/  @P5 STG.E.U8 desc[UR18][R134.64], R139 ;  /* 0x0000008b86005986 */ /* 0x0009e2000c101112 */
[----:B--2---:R-:W-:Y:S01]  /*e360*/  ISETP.LT.AND P5, PT, R137, UR7, !P0 ;  /* 0x0000000789007c0c */ /* 0x004fe2000c7a1270 */
[----:B------:R-:W2:Y:S01]  /*e370*/  LDCU UR7, c[0x0][0x39c] ;  /* 0x00007380ff0777ac */ /* 0x000ea20008000800 */
[C---:B------:R-:W-:Y:S01]  /*e380*/  LEA.HI.X.SX32 R137, R138.reuse, R2, 0x1, P6 ;  /* 0x000000028a897211 */ /* 0x040fe200030f0eff */
[----:B------:R-:W-:Y:S01]  /*e390*/  VIADD R138, R138, UR5 ;  /* 0x000000058a8a7c36 */ /* 0x000fe20008000000 */
[----:B------:R-:W-:-:S05]  /*e3a0*/  F2FP.SATFINITE.E4M3.F32.PACK_AB_MERGE_C R167, R167, R166, RZ ;  /* 0x000000a6a7a7723e */ /* 0x000fca00048070ff */
[----:B------:R5:W-:Y:S01]  /*e3b0*/  @P2 STG.E.U8 desc[UR18][R136.64], R167 ;  /* 0x000000a788002986 */ /* 0x000be2000c101112 */
[CC--:B---3--:R-:W-:Y:S01]  /*e3c0*/  IADD3 R132, P2, PT, R138.reuse, R3.reuse, RZ ;  /* 0x000000038a847210 */ /* 0x0c8fe20007f5e0ff */
[C---:B----4-:R-:W-:Y:S01]  /*e3d0*/  VIADD R139, R138.reuse, UR5 ;  /* 0x000000058a8b7c36 */ /* 0x050fe20008000000 */
[----:B------:R-:W-:Y:S02]  /*e3e0*/  PRMT R141, R167, 0x9910, RZ ;  /* 0x00009910a78d7816 */ /* 0x000fe400000000ff */
[-C--:B------:R-:W-:Y:S02]  /*e3f0*/  LEA.HI.X.SX32 R133, R138, R2.reuse, 0x1, P2 ;  /* 0x000000028a857211 */ /* 0x080fe400010f0eff */
[C---:B------:R-:W-:Y:S02]  /*e400*/  IADD3 R134, P2, PT, R139.reuse, R3, RZ ;  /* 0x000000038b867210 */ /* 0x040fe40007f5e0ff */
[C---:B------:R-:W-:Y:S02]  /*e410*/  LOP3.LUT R138, R0.reuse, 0x67, RZ, 0xfc, !PT ;  /* 0x00000067008a7812 */ /* 0x040fe400078efcff */
[C---:B------:R-:W-:Y:S01]  /*e420*/  LEA.HI.X.SX32 R135, R139.reuse, R2, 0x1, P2 ;  /* 0x000000028b877211 */ /* 0x040fe200010f0eff */
[----:B------:R-:W-:Y:S01]  /*e430*/  VIADD R139, R139, UR5 ;  /* 0x000000058b8b7c36 */ /* 0x000fe20008000000 */
[----:B------:R-:W-:-:S02]  /*e440*/  LOP3.LUT R140, R0, 0x66, RZ, 0xfc, !PT ;  /* 0x00000066008c7812 */ /* 0x000fc400078efcff */
[----:B------:R-:W-:Y:S02]  /*e450*/  SHF.R.S32.HI R141, RZ, 0x8, R141 ;  /* 0x00000008ff8d7819 */ /* 0x000fe4000001148d */
[----:B0-----:R-:W-:Y:S01]  /*e460*/  ISETP.LT.AND P2, PT, R138, UR4, !P0 ;  /* 0x000000048a007c0c */ /* 0x001fe2000c741270 */
[----:B------:R-:W0:Y:S01]  /*e470*/  LDCU UR4, c[0x0][0x39c] ;  /* 0x00007380ff0477ac */ /* 0x000e220008000800 */
[----:B------:R-:W-:Y:S01]  /*e480*/  F2FP.SATFINITE.E4M3.F32.PACK_AB_MERGE_C R169, R169, R168, RZ ;  /* 0x000000a8a9a9723e */ /* 0x000fe200048070ff */
[----:B------:R3:W-:Y:S01]  /*e490*/  @P3 STG.E.U8 desc[UR18][R132.64], R141 ;  /* 0x0000008d84003986 */ /* 0x0007e2000c101112 */
[----:B-1----:R-:W-:Y:S01]  /*e4a0*/  ISETP.LT.AND P6, PT, R140, UR6, !P0 ;  /* 0x000000068c007c0c */ /* 0x002fe2000c7c1270 */
[----:B------:R-:W1:Y:S01]  /*e4b0*/  LDCU UR6, c[0x0][0x39c] ;  /* 0x00007380ff0677ac */ /* 0x000e620008000800 */
[----:B-----5:R-:W-:Y:S02]  /*e4c0*/  IADD3 R136, P3, PT, R139, R3, RZ ;  /* 0x000000038b887210 */ /* 0x020fe40007f7e0ff */
[----:B------:R-:W-:Y:S01]  /*e4d0*/  PRMT R140, R169, 0x9910, RZ ;  /* 0x00009910a98c7816 */ /* 0x000fe200000000ff */
[C---:B------:R-:W-:Y:S01]  /*e4e0*/  VIADD R138, R139.reuse, UR5 ;  /* 0x000000058b8a7c36 */ /* 0x040fe20008000000 */
[----:B------:R-:W-:-:S02]  /*e4f0*/  LEA.HI.X.SX32 R137, R139, R2, 0x1, P3 ;  /* 0x000000028b897211 */ /* 0x000fc400018f0eff */
[----:B------:R-:W-:Y:S01]  /*e500*/  SHF.R.S32.HI R139, RZ, 0x8, R140 ;  /* 0x00000008ff8b7819 */ /* 0x000fe2000001148c */
[----:B------:R4:W-:Y:S01]  /*e510*/  @P4 STG.E.U8 desc[UR18][R134.64], R169 ;  /* 0x000000a986004986 */ /* 0x0009e2000c101112 */
[----:B---3--:R-:W-:Y:S02]  /*e520*/  LOP3.LUT R133, R0, 0x69, RZ, 0xfc, !PT ;  /* 0x0000006900857812 */ /* 0x008fe400078efcff */
[C---:B------:R-:W-:Y:S01]  /*e530*/  IADD3 R132, P4, PT, R138.reuse, R3, RZ ;  /* 0x000000038a847210 */ /* 0x040fe20007f9e0ff */
[----:B------:R3:W-:Y:S01]  /*e540*/  @P5 STG.E.U8 desc[UR18][R136.64], R139 ;  /* 0x0000008b88005986 */ /* 0x0007e2000c101112 */
[----:B--2---:R-:W-:Y:S01]  /*e550*/  ISETP.LT.AND P5, PT, R133, UR7, !P0 ;  /* 0x0000000785007c0c */ /* 0x004fe2000c7a1270 */
[----:B------:R-:W2:Y:S01]  /*e560*/  LDCU UR7, c[0x0][0x39c] ;  /* 0x00007380ff0777ac */ /* 0x000ea20008000800 */
[----:B------:R-:W-:Y:S02]  /*e570*/  LEA.HI.X.SX32 R133, R138, R2, 0x1, P4 ;  /* 0x000000028a857211 */ /* 0x000fe400020f0eff */
[----:B----4-:R-:W-:Y:S01]  /*e580*/  LOP3.LUT R134, R0, 0x6a, RZ, 0xfc, !PT ;  /* 0x0000006a00867812 */ /* 0x010fe200078efcff */
[----:B------:R-:W-:Y:S01]  /*e590*/  VIADD R138, R138, UR5 ;  /* 0x000000058a8a7c36 */ /* 0x000fe20008000000 */
[----:B------:R-:W-:-:S02]  /*e5a0*/  F2FP.SATFINITE.E4M3.F32.PACK_AB_MERGE_C R171, R171, R170, RZ ;  /* 0x000000aaabab723e */ /* 0x000fc400048070ff */
[----:B------:R-:W-:Y:S02]  /*e5b0*/  LOP3.LUT R142, R0, 0x68, RZ, 0xfc, !PT ;  /* 0x00000068008e7812 */ /* 0x000fe400078efcff */
[----:B0-----:R-:W-:Y:S01]  /*e5c0*/  ISETP.LT.AND P4, PT, R134, UR4, !P0 ;  /* 0x0000000486007c0c */ /* 0x001fe2000c781270 */
[----:B------:R-:W0:Y:S01]  /*e5d0*/  LDCU UR4, c[0x0][0x39c] ;  /* 0x00007380ff0477ac */ /* 0x000e220008000800 */
[----:B-1----:R-:W-:Y:S01]  /*e5e0*/  ISETP.LT.AND P3, PT, R142, UR6, !P0 ;  /* 0x000000068e007c0c */ /* 0x002fe2000c761270 */
[----:B------:R1:W-:Y:S01]  /*e5f0*/  @P6 STG.E.U8 desc[UR18][R132.64], R171 ;  /* 0x000000ab84006986 */ /* 0x0003e2000c101112 */
[C---:B------:R-:W-:Y:S01]  /*e600*/  IADD3 R134, P6, PT, R138.reuse, R3, RZ ;  /* 0x000000038a867210 */ /* 0x040fe20007fde0ff */
[----:B------:R-:W4:Y:S01]  /*e610*/  LDCU UR6, c[0x0][0x39c] ;  /* 0x00007380ff0677ac */ /* 0x000f220008000800 */
[C---:B---3--:R-:W-:Y:S01]  /*e620*/  VIADD R139, R138.reuse, UR5 ;  /* 0x000000058a8b7c36 */ /* 0x048fe20008000000 */
[----:B------:R-:W-:Y:S02]  /*e630*/  PRMT R141, R171, 0x9910, RZ ;  /* 0x00009910ab8d7816 */ /* 0x000fe400000000ff */
[----:B------:R-:W-:-:S02]  /*e640*/  LEA.HI.X.SX32 R135, R138, R2, 0x1, P6 ;  /* 0x000000028a877211 */ /* 0x000fc400030f0eff */
[C---:B------:R-:W-:Y:S02]  /*e650*/  IADD3 R136, P6, PT, R139.reuse, R3, RZ ;  /* 0x000000038b887210 */ /* 0x040fe40007fde0ff */
[----:B------:R-:W-:Y:S02]  /*e660*/  SHF.R.S32.HI R141, RZ, 0x8, R141 ;  /* 0x00000008ff8d7819 */ /* 0x000fe4000001148d */
[C---:B------:R-:W-:Y:S01]  /*e670*/  LEA.HI.X.SX32 R137, R139.reuse, R2, 0x1, P6 ;  /* 0x000000028b897211 */ /* 0x040fe200030f0eff */
[----:B------:R-:W-:Y:S01]  /*e680*/  VIADD R139, R139, UR5 ;  /* 0x000000058b8b7c36 */ /* 0x000fe20008000000 */
[----:B-1----:R-:W-:Y:S02]  /*e690*/  LOP3.LUT R132, R0, 0x6b, RZ, 0xfc, !PT ;  /* 0x0000006b00847812 */ /* 0x002fe400078efcff */
[----:B------:R-:W-:Y:S01]  /*e6a0*/  F2FP.SATFINITE.E4M3.F32.PACK_AB_MERGE_C R173, R173, R172, RZ ;  /* 0x000000acadad723e */ /* 0x000fe200048070ff */
[----:B------:R1:W-:Y:S01]  /*e6b0*/  @P2 STG.E.U8 desc[UR18][R134.64], R141 ;  /* 0x0000008d86002986 */ /* 0x0003e2000c101112 */
[----:B0-----:R-:W-:Y:S01]  /*e6c0*/  ISETP.LT.AND P2, PT, R132, UR4, !P0 ;  /* 0x0000000484007c0c */ /* 0x001fe2000c741270 */
[----:B------:R-:W0:Y:S01]  /*e6d0*/  LDCU UR4, c[0x0][0x39c] ;  /* 0x00007380ff0477ac */ /* 0x000e220008000800 */
[----:B------:R-:W-:-:S02]  /*e6e0*/  LOP3.LUT R133, R0, 0x6c, RZ, 0xfc, !PT ;  /* 0x0000006c00857812 */ /* 0x000fc400078efcff */
[----:B------:R-:W-:Y:S02]  /*e6f0*/  PRMT R138, R173, 0x9910, RZ ;  /* 0x00009910ad8a7816 */ /* 0x000fe400000000ff */
[----:B------:R-:W-:Y:S01]  /*e700*/  IADD3 R132, P6, PT, R139, R3, RZ ;  /* 0x000000038b847210 */ /* 0x000fe20007fde0ff */
[----:B------:R3:W-:Y:S01]  /*e710*/  @P3 STG.E.U8 desc[UR18][R136.64], R173 ;  /* 0x000000ad88003986 */ /* 0x0007e2000c101112 */
[----:B----4-:R-:W-:Y:S01]  /*e720*/  ISETP.LT.AND P3, PT, R133, UR6, !P0 ;  /* 0x0000000685007c0c */ /* 0x010fe2000c761270 */
[----:B------:R-:W4:Y:S01]  /*e730*/  LDCU UR6, c[0x0][0x39c] ;  /* 0x00007380ff0677ac */ /* 0x000f220008000800 */
[C---:B------:R-:W-:Y:S01]  /*e740*/  LEA.HI.X.SX32 R133, R139.reuse, R2, 0x1, P6 ;  /* 0x000000028b857211 */ /* 0x040fe200030f0eff */
[----:B------:R-:W-:Y:S01]  /*e750*/  VIADD R139, R139, UR5 ;  /* 0x000000058b8b7c36 */ /* 0x000fe20008000000 */
[----:B-1----:R-:W-:Y:S02]  /*e760*/  SHF.R.S32.HI R141, RZ, 0x8, R138 ;  /* 0x00000008ff8d7819 */ /* 0x002fe4000001148a */
[----:B------:R-:W-:Y:S01]  /*e770*/  F2FP.SATFINITE.E4M3.F32.PACK_AB_MERGE_C R175, R175, R174, RZ ;  /* 0x000000aeafaf723e */ /* 0x000fe200048070ff */
[----:B------:R-:W-:-:S02]  /*e780*/  VIADD R138, R139, UR5 ;  /* 0x000000058b8a7c36 */ /* 0x000fc40008000000 */
[----:B------:R1:W-:Y:S01]  /*e790*/  @P5 STG.E.U8 desc[UR18][R132.64], R141 ;  /* 0x0000008d84005986 */ /* 0x0003e2000c101112 */
[-C--:B------:R-:W-:Y:S02]  /*e7a0*/  IADD3 R134, P5, PT, R139, R3.reuse, RZ ;  /* 0x000000038b867210 */ /* 0x080fe40007fbe0ff */
[----:B---3--:R-:W-:Y:S02]  /*e7b0*/  PRMT R137, R175, 0x9910, RZ ;  /* 0x00009910af897816 */ /* 0x008fe400000000ff */
[-C--:B------:R-:W-:Y:S02]  /*e7c0*/  LEA.HI.X.SX32 R135, R139, R2.reuse, 0x1, P5 ;  /* 0x000000028b877211 */ /* 0x080fe400028f0eff */
[----:B------:R-:W-:Y:S01]  /*e7d0*/  IADD3 R136, P5, PT, R138, R3, RZ ;  /* 0x000000038a887210 */ /* 0x000fe20007fbe0ff */
[----:B------:R-:W-:Y:S01]  /*e7e0*/  IMAD.MOV.U32 R139, RZ, RZ, R137 ;  /* 0x000000ffff8b7224 */ /* 0x000fe200078e0089 */
[----:B------:R-:W-:Y:S02]  /*e7f0*/  LOP3.LUT R140, R0, 0x6d, RZ, 0xfc, !PT ;  /* 0x0000006d008c7812 */ /* 0x000fe400078efcff */
[C---:B------:R-:W-:Y:S01]  /*e800*/  LEA.HI.X.SX32 R137, R138.reuse, R2, 0x1, P5 ;  /* 0x000000028a897211 */ /* 0x040fe200028f0eff */
[----:B------:R-:W-:Y:S01]  /*e810*/  VIADD R138, R138, UR5 ;  /* 0x000000058a8a7c36 */ /* 0x000fe20008000000 */
[----:B------:R-:W-:Y:S01]  /*e820*/  SHF.R.S32.HI R139, RZ, 0x8, R139 ;  /* 0x00000008ff8b7819 */ /* 0x000fe2000001148b */
[----:B------:R3:W-:Y:S01]  /*e830*/  @P4 STG.E.U8 desc[UR18][R134.64], R175 ;  /* 0x000000af86004986 */ /* 0x0007e2000c101112 */
[----:B--2---:R-:W-:Y:S01]  /*e840*/  ISETP.LT.AND P6, PT, R140, UR7, !P0 ;  /* 0x000000078c007c0c */ /* 0x004fe2000c7c1270 */
[----:B------:R-:W2:Y:S01]  /*e850*/  LDCU UR7, c[0x0][0x39c] ;  /* 0x00007380ff0777ac */ /* 0x000ea20008000800 */
[C---:B------:R-:W-:Y:S01]  /*e860*/  LOP3.LUT R140, R0.reuse, 0x6e, RZ, 0xfc, !PT ;  /* 0x0000006e008c7812 */ /* 0x040fe200078efcff */
[----:B------:R5:W-:Y:S01]  /*e870*/  @P2 STG.E.U8 desc[UR18][R136.64], R139 ;  /* 0x0000008b88002986 */ /* 0x000be2000c101112 */
[----:B-1----:R-:W-:-:S02]  /*e880*/  LOP3.LUT R133, R0, 0x6f, RZ, 0xfc, !PT ;  /* 0x0000006f00857812 */ /* 0x002fc400078efcff */
[----:B------:R-:W-:Y:S02]  /*e890*/  IADD3 R132, P2, PT, R138, R3, RZ ;  /* 0x000000038a847210 */ /* 0x000fe40007f5e0ff */
[----:B0-----:R-:W-:Y:S01]  /*e8a0*/  ISETP.LT.AND P4, PT, R140, UR4, !P0 ;  /* 0x000000048c007c0c */ /* 0x001fe2000c781270 */
[----:B------:R-:W0:Y:S01]  /*e8b0*/  LDCU UR4, c[0x0][0x39c] ;  /* 0x00007380ff0477ac */ /* 0x000e220008000800 */
[----:B----4-:R-:W-:Y:S02]  /*e8c0*/  ISETP.LT.AND P5, PT, R133, UR6, !P0 ;  /* 0x0000000685007c0c */ /* 0x010fe4000c7a1270 */
[----:B------:R-:W-:Y:S01]  /*e8d0*/  F2FP.SATFINITE.E4M3.F32.PACK_AB_MERGE_C R177, R177, R176, RZ ;  /* 0x000000b0b1b1723e */ /* 0x000fe200048070ff */
[----:B------:R-:W1:Y:S01]  /*e8e0*/  LDCU UR6, c[0x0][0x39c] ;  /* 0x00007380ff0677ac */ /* 0x000e620008000800 */
[C---:B------:R-:W-:Y:S01]  /*e8f0*/  LEA.HI.X.SX32 R133, R138.reuse, R2, 0x1, P2 ;  /* 0x000000028a857211 */ /* 0x040fe200010f0eff */
[----:B------:R-:W-:-:S04]  /*e900*/  VIADD R138, R138, UR5 ;  /* 0x000000058a8a7c36 */ /* 0x000fc80008000000 */
[----:B------:R4:W-:Y:S01]  /*e910*/  @P3 STG.E.U8 desc[UR18][R132.64], R177 ;  /* 0x000000b184003986 */ /* 0x0009e2000c101112 */
[CC--:B---3--:R-:W-:Y:S01]  /*e920*/  IADD3 R134, P3, PT, R138.reuse, R3.reuse, RZ ;  /* 0x000000038a867210 */ /* 0x0c8fe20007f7e0ff */
[C---:B-----5:R-:W-:Y:S01]  /*e930*/  VIADD R139, R138.reuse, UR5 ;  /* 0x000000058a8b7c36 */ /* 0x060fe20008000000 */
[----:B------:R-:W-:Y:S02]  /*e940*/  PRMT R141, R177, 0x9910, RZ ;  /* 0x00009910b18d7816 */ /* 0x000fe400000000ff */
[----:B------:R-:W-:Y:S02]  /*e950*/  LEA.HI.X.SX32 R135, R138, R2, 0x1, P3 ;  /* 0x000000028a877211 */ /* 0x000fe400018f0eff */
[----:B------:R-:W-:Y:S02]  /*e960*/  IADD3 R136, P3, PT, R139, R3, RZ ;  /* 0x000000038b887210 */ /* 0x000fe40007f7e0ff */
[----:B------:R-:W-:Y:S02]  /*e970*/  SHF.R.S32.HI R141, RZ, 0x8, R141 ;  /* 0x00000008ff8d7819 */ /* 0x000fe4000001148d */
[----:B------:R-:W-:-:S02]  /*e980*/  LOP3.LUT R138, R0, 0x71, RZ, 0xfc, !PT ;  /* 0x00000071008a7812 */ /* 0x000fc400078efcff */
[----:B------:R-:W-:Y:S02]  /*e990*/  F2FP.SATFINITE.E4M3.F32.PACK_AB_MERGE_C R179, R179, R178, RZ ;  /* 0x000000b2b3b3723e */ /* 0x000fe400048070ff */
[C---:B------:R-:W-:Y:S01]  /*e9a0*/  LEA.HI.X.SX32 R137, R139.reuse, R2, 0x1, P3 ;  /* 0x000000028b897211 */ /* 0x040fe200018f0eff */
[----:B------:R-:W-:Y:S01]  /*e9b0*/  VIADD R139, R139, UR5 ;  /* 0x000000058b8b7c36 */ /* 0x000fe20008000000 */
[----:B------:R-:W-:Y:S01]  /*e9c0*/  LOP3.LUT R140, R0, 0x70, RZ, 0xfc, !PT ;  /* 0x00000070008c7812 */ /* 0x000fe200078efcff */
[----:B------:R3:W-:Y:S01]  /*e9d0*/  @P6 STG.E.U8 desc[UR18][R134.64], R141 ;  /* 0x0000008d86006986 */ /* 0x0007e2000c101112 */
[----:B0-----:R-:W-:Y:S01]  /*e9e0*/  ISETP.LT.AND P3, PT, R138, UR4, !P0 ;  /* 0x000000048a007c0c */ /* 0x001fe2000c761270 */
[----:B------:R-:W0:Y:S01]  /*e9f0*/  LDCU UR4, c[0x0][0x39c] ;  /* 0x00007380ff0477ac */ /* 0x000e220008000800 */
[----:B------:R-:W-:Y:S01]  /*ea00*/  PRMT R138, R179, 0x9910, RZ ;  /* 0x00009910b38a7816 */ /* 0x000fe200000000ff */
[----:B------:R5:W-:Y:S01]  /*ea10*/  @P4 STG.E.U8 desc[UR18][R136.64], R179 ;  /* 0x000000b388004986 */ /* 0x000be2000c101112 */
[----:B----4-:R-:W-:-:S02]  /*ea20*/  IADD3 R132, P4, PT, R139, R3, RZ ;  /* 0x000000038b847210 */ /* 0x010fc40007f9e0ff */
[----:B--2---:R-:W-:Y:S01]  /*ea30*/  ISETP.LT.AND P2, PT, R140, UR7, !P0 ;  /* 0x000000078c007c0c */ /* 0x004fe2000c741270 */
[----:B------:R-:W2:Y:S01]  /*ea40*/  LDCU UR7, c[0x0][0x39c] ;  /* 0x00007380ff0777ac */ /* 0x000ea20008000800 */
[C---:B------:R-:W-:Y:S01]  /*ea50*/  LEA.HI.X.SX32 R133, R139.reuse, R2, 0x1, P4 ;  /* 0x000000028b857211 */ /* 0x040fe200020f0eff */
[----:B------:R-:W-:Y:S01]  /*ea60*/  VIADD R139, R139, UR5 ;  /* 0x000000058b8b7c36 */ /* 0x000fe20008000000 */
[----:B---3--:R-:W-:Y:S02]  /*ea70*/  SHF.R.S32.HI R141, RZ, 0x8, R138 ;  /* 0x00000008ff8d7819 */ /* 0x008fe4000001148a */
[----:B------:R-:W-:Y:S02]  /*ea80*/  LOP3.LUT R140, R0, 0x72, RZ, 0xfc, !PT ;  /* 0x00000072008c7812 */ /* 0x000fe400078efcff */
[----:B------:R-:W-:Y:S01]  /*ea90*/  F2FP.SATFINITE.E4M3.F32.PACK_AB_MERGE_C R181, R181, R180, RZ ;  /* 0x000000b4b5b5723e */ /* 0x000fe200048070ff */
[----:B------:R3:W-:Y:S01]  /*eaa0*/  @P5 STG.E.U8 desc[UR18][R132.64], R141 ;  /* 0x0000008d84005986 */ /* 0x0007e2000c101112 */
[C---:B------:R-:W-:Y:S01]  /*eab0*/  IADD3 R134, P5, PT, R139.reuse, R3, RZ ;  /* 0x000000038b867210 */ /* 0x040fe20007fbe0ff */
[----:B------:R-:W-:Y:S01]  /*eac0*/  VIADD R138, R139, UR5 ;  /* 0x000000058b8a7c36 */ /* 0x000fe20008000000 */
[----:B-1----:R-:W-:Y:S01]  /*ead0*/  ISETP.LT.AND P4, PT, R140, UR6, !P0 ;  /* 0x000000068c007c0c */ /* 0x002fe2000c781270 */
[----:B------:R-:W1:Y:S01]  /*eae0*/  LDCU UR6, c[0x0][0x39c] ;  /* 0x00007380ff0677ac */ /* 0x000e620008000800 */
[----:B-----5:R-:W-:-:S02]  /*eaf0*/  LOP3.LUT R136, R0, 0x73, RZ, 0xfc, !PT ;  /* 0x0000007300887812 */ /* 0x020fc400078efcff */
[----:B------:R-:W-:Y:S02]  /*eb00*/  PRMT R140, R181, 0x9910, RZ ;  /* 0x00009910b58c7816 */ /* 0x000fe400000000ff */
[-C--:B------:R-:W-:Y:S02]  /*eb10*/  LEA.HI.X.SX32 R135, R139, R2.reuse, 0x1, P5 ;  /* 0x000000028b877211 */ /* 0x080fe400028f0eff */
[----:B0-----:R-:W-:Y:S02]  /*eb20*/  ISETP.LT.AND P5, PT, R136, UR4, !P0 ;  /* 0x0000000488007c0c */ /* 0x001fe4000c7a1270 */
[----:B------:R-:W-:Y:S01]  /*eb30*/  LOP3.LUT R137, R0, 0x74, RZ, 0xfc, !PT ;  /* 0x0000007400897812 */ /* 0x000fe200078efcff */
[----:B------:R-:W-:Y:S01]  /*eb40*/  IMAD.MOV.U32 R139, RZ, RZ, R140 ;  /* 0x000000ffff8b7224 */ /* 0x000fe200078e008c */
[C---:B------:R-:W-:Y:S01]  /*eb50*/  IADD3 R136, P6, PT, R138.reuse, R3, RZ ;  /* 0x000000038a887210 */ /* 0x040fe20007fde0ff */
[----:B------:R0:W-:Y:S01]  /*eb60*/  @P2 STG.E.U8 desc[UR18][R134.64], R181 ;  /* 0x000000b586002986 */ /* 0x0001e2000c101112 */
[----:B--2---:R-:W-:Y:S01]  /*eb70*/  ISETP.LT.AND P2, PT, R137, UR7, !P0 ;  /* 0x0000000789007c0c */ /* 0x004fe2000c741270 */
[----:B------:R-:W2:Y:S01]  /*eb80*/  LDCU UR4, c[0x0][0x39c] ;  /* 0x00007380ff0477ac */ /* 0x000ea20008000800 */
[C---:B------:R-:W-:Y:S01]  /*eb90*/  LEA.HI.X.SX32 R137, R138.reuse, R2, 0x1, P6 ;  /* 0x000000028a897211 */ /* 0x040fe200030f0eff */
[----:B------:R-:W-:Y:S01]  /*eba0*/  VIADD R138, R138, UR5 ;  /* 0x000000058a8a7c36 */ /* 0x000fe20008000000 */
[----:B------:R-:W-:Y:S01]  /*ebb0*/  SHF.R.S32.HI R139, RZ, 0x8, R139 ;  /* 0x00000008ff8b7819 */ /* 0x000fe2000001148b */
[----:B------:R-:W4:Y:S01]  /*ebc0*/  LDCU UR7, c[0x0][0x39c] ;  /* 0x00007380ff0777ac */ /* 0x000f220008000800 */
[----:B---3--:R-:W-:-:S02]  /*ebd0*/  LOP3.LUT R133, R0, 0x75, RZ, 0xfc, !PT ;  /* 0x0000007500857812 */ /* 0x008fc400078efcff */
[C---:B------:R-:W-:Y:S01]  /*ebe0*/  IADD3 R132, P6, PT, R138.reuse, R3, RZ ;  /* 0x000000038a847210 */ /* 0x040fe20007fde0ff */
[----:B------:R3:W-:Y:S01]  /*ebf0*/  @P3 STG.E.U8 desc[UR18][R136.64], R139 ;  /* 0x0000008b88003986 */ /* 0x0007e2000c101112 */
[----:B-1----:R-:W-:Y:S01]  /*ec00*/  ISETP.LT.AND P3, PT, R133, UR6, !P0 ;  /* 0x0000000685007c0c */ /* 0x002fe2000c761270 */
[----:B------:R-:W1:Y:S01]  /*ec10*/  LDCU UR6, c[0x0][0x39c] ;  /* 0x00007380ff0677ac */ /* 0x000e620008000800 */
[C---:B------:R-:W-:Y:S01]  /*ec20*/  LEA.HI.X.SX32 R133, R138.reuse, R2, 0x1, P6 ;  /* 0x000000028a857211 */ /* 0x040fe200030f0eff */
[----:B------:R-:W-:Y:S01]  /*ec30*/  VIADD R138, R138, UR5 ;  /* 0x000000058a8a7c36 */ /* 0x000fe20008000000 */
[----:B------:R-:W-:Y:S02]  /*ec40*/  F2FP.SATFINITE.E4M3.F32.PACK_AB_MERGE_C R183, R183, R182, RZ ;  /* 0x000000b6b7b7723e */ /* 0x000fe400048070ff */
[----:B0-----:R-:W-:Y:S02]  /*ec50*/  LOP3.LUT R135, R0, 0x76, RZ, 0xfc, !PT ;  /* 0x0000007600877812 */ /* 0x001fe400078efcff */
[----:B------:R-:W-:-:S02]  /*ec60*/  PRMT R141, R183, 0x9910, RZ ;  /* 0x00009910b78d7816 */ /* 0x000fc400000000ff */
[CC--:B------:R-:W-:Y:S01]  /*ec70*/  IADD3 R134, P6, PT, R138.reuse, R3.reuse, RZ ;  /* 0x000000038a867210 */ /* 0x0c0fe20007fde0ff */
[----:B------:R0:W-:Y:S01]  /*ec80*/  @P4 STG.E.U8 desc[UR18][R132.64], R183 ;  /* 0x000000b784004986 */ /* 0x0001e2000c101112 */
[C---:B---3--:R-:W-:Y:S01]  /*ec90*/  VIADD R139, R138.reuse, UR5 ;  /* 0x000000058a8b7c36 */ /* 0x048fe20008000000 */
[----:B--2---:R-:W-:Y:S01]  /*eca0*/  ISETP.LT.AND P4, PT, R135, UR4, !P0 ;  /* 0x0000000487007c0c */ /* 0x004fe2000c781270 */
[----:B------:R-:W2:Y:S01]  /*ecb0*/  LDCU UR4, c[0x0][0x39c] ;  /* 0x00007380ff0477ac */ /* 0x000ea20008000800 */
[-C--:B------:R-:W-:Y:S02]  /*ecc0*/  LEA.HI.X.SX32 R135, R138, R2.reuse, 0x1, P6 ;  /* 0x000000028a877211 */ /* 0x080fe400030f0eff */
[----:B------:R-:W-:Y:S02]  /*ecd0*/  SHF.R.S32.HI R141, RZ, 0x8, R141 ;  /* 0x00000008ff8d7819 */ /* 0x000fe4000001148d */
[----:B------:R-:W-:Y:S02]  /*ece0*/  LOP3.LUT R137, R0, 0x77, RZ, 0xfc, !PT ;  /* 0x0000007700897812 */ /* 0x000fe400078efcff */
[----:B------:R-:W-:Y:S01]  /*ecf0*/  IADD3 R136, P6, PT, R139, R3, RZ ;  /* 0x000000038b887210 */ /* 0x000fe20007fde0ff */
[----:B------:R3:W-:Y:S01]  /*ed00*/  @P5 STG.E.U8 desc[UR18][R134.64], R141 ;  /* 0x0000008d86005986 */ /* 0x0007e2000c101112 */
[----:B----4-:R-:W-:Y:S01]  /*ed10*/  ISETP.LT.AND P5, PT, R137, UR7, !P0 ;  /* 0x0000000789007c0c */ /* 0x010fe2000c7a1270 */
[----:B------:R-:W4:Y:S01]  /*ed20*/  LDCU UR7, c[0x0][0x39c] ;  /* 0x00007380ff0777ac */ /* 0x000f220008000800 */
[C---:B------:R-:W-:Y:S01]  /*ed30*/  LEA.HI.X.SX32 R137, R139.reuse, R2, 0x1, P6 ;  /* 0x000000028b897211 */ /* 0x040fe200030f0eff */
[----:B------:R-:W-:Y:S01]  /*ed40*/  VIADD R139, R139, UR5 ;  /* 0x000000058b8b7c36 */ /* 0x000fe20008000000 */
[----:B------:R-:W-:-:S02]  /*ed50*/  F2FP.SATFINITE.E4M3.F32.PACK_AB_MERGE_C R185, R185, R184, RZ ;  /* 0x000000b8b9b9723e */ /* 0x000fc400048070ff */
[----:B------:R-:W-:Y:S02]  /*ed60*/  LOP3.LUT R138, R0, 0x78, RZ, 0xfc, !PT ;  /* 0x00000078008a7812 */ /* 0x000fe400078efcff */
[----:B0-----:R-:W-:Y:S01]  /*ed70*/  PRMT R133, R185, 0x9910, RZ ;  /* 0x00009910b9857816 */ /* 0x001fe200000000ff */
[----:B------:R0:W-:Y:S01]  /*ed80*/  @P2 STG.E.U8 desc[UR18][R136.64], R185 ;  /* 0x000000b988002986 */ /* 0x0001e2000c101112 */
[----:B-1----:R-:W-:Y:S01]  /*ed90*/  ISETP.LT.AND P6, PT, R138, UR6, !P0 ;  /* 0x000000068a007c0c */ /* 0x002fe2000c7c1270 */
[C---:B------:R-:W-:Y:S01]  /*eda0*/  VIADD R138, R139.reuse, UR5 ;  /* 0x000000058b8a7c36 */ /* 0x040fe20008000000 */
[----:B------:R-:W-:Y:S01]  /*edb0*/  IADD3 R132, P2, PT, R139, R3, RZ ;  /* 0x000000038b847210 */ /* 0x000fe20007f5e0ff */
[----:B---3--:R-:W-:Y:S01]  /*edc0*/  IMAD.MOV.U32 R141, RZ, RZ, R133 ;  /* 0x000000ffff8d7224 */ /* 0x008fe200078e0085 */
[----:B------:R-:W-:Y:S01]  /*edd0*/  F2FP.SATFINITE.E4M3.F32.PACK_AB_MERGE_C R187, R187, R186, RZ ;  /* 0x000000babbbb723e */ /* 0x000fe200048070ff */
[----:B------:R-:W1:Y:S01]  /*ede0*/  LDCU UR6, c[0x0][0x39c] ;  /* 0x00007380ff0677ac */ /* 0x000e620008000800 */
[----:B------:R-:W-:-:S02]  /*edf0*/  LEA.HI.X.SX32 R133, R139, R2, 0x1, P2 ;  /* 0x000000028b857211 */ /* 0x000fc400010f0eff */
[----:B------:R-:W-:Y:S02]  /*ee00*/  IADD3 R134, P2, PT, R138, R3, RZ ;  /* 0x000000038a867210 */ /* 0x000fe40007f5e0ff */
[----:B------:R-:W-:Y:S02]  /*ee10*/  LOP3.LUT R139, R0, 0x79, RZ, 0xfc, !PT ;  /* 0x00000079008b7812 */ /* 0x000fe400078efcff */
[C---:B------:R-:W-:Y:S02]  /*ee20*/  LEA.HI.X.SX32 R135, R138.reuse, R2, 0x1, P2 ;  /* 0x000000028a877211 */ /* 0x040fe400010f0eff */
[----:B--2---:R-:W-:Y:S01]  /*ee30*/  ISETP.LT.AND P2, PT, R139, UR4, !P0 ;  /* 0x000000048b007c0c */ /* 0x004fe2000c741270 */
[----:B------:R-:W2:Y:S01]  /*ee40*/  LDCU UR4, c[0x0][0x39c] ;  /* 0x00007380ff0477ac */ /* 0x000ea20008000800 */
[----:B------:R-:W-:Y:S01]  /*ee50*/  SHF.R.S32.HI R141, RZ, 0x8, R141 ;  /* 0x00000008ff8d7819 */ /* 0x000fe2000001148d */
[----:B------:R-:W-:Y:S01]  /*ee60*/  VIADD R138, R138, UR5 ;  /* 0x000000058a8a7c36 */ /* 0x000fe20008000000 */
[----:B------:R-:W-:-:S03]  /*ee70*/  PRMT R140, R187, 0x9910, RZ ;  /* 0x00009910bb8c7816 */ /* 0x000fc600000000ff */
[----:B------:R3:W-:Y:S01]  /*ee80*/  @P3 STG.E.U8 desc[UR18][R132.64], R141 ;  /* 0x0000008d84003986 */ /* 0x0007e2000c101112 */
[C---:B0-----:R-:W-:Y:S01]  /*ee90*/  IADD3 R136, P3, PT, R138.reuse, R3, RZ ;  /* 0x000000038a887210 */ /* 0x041fe20007f7e0ff */
[----:B------:R-:W-:-:S03]  /*eea0*/  VIADD R139, R138, UR5 ;  /* 0x000000058a8b7c36 */ /* 0x000fc60008000000 */
[-C--:B------:R-:W-:Y:S01]  /*eeb0*/  LEA.HI.X.SX32 R137, R138, R2.reuse, 0x1, P3 ;  /* 0x000000028a897211 */ /* 0x080fe200018f0eff */
[----:B------:R0:W-:Y:S01]  /*eec0*/  @P4 STG.E.U8 desc[UR18][R134.64], R187 ;  /* 0x000000bb86004986 */ /* 0x0001e2000c101112 */
[----:B---3--:R-:W-:Y:S02]  /*eed0*/  SHF.R.S32.HI R141, RZ, 0x8, R140 ;  /* 0x00000008ff8d7819 */ /* 0x008fe4000001148c */
[C---:B------:R-:W-:Y:S02]  /*eee0*/  LOP3.LUT R133, R0.reuse, 0x7b, RZ, 0xfc, !PT ;  /* 0x0000007b00857812 */ /* 0x040fe400078efcff */
[----:B------:R-:W-:Y:S01]  /*eef0*/  IADD3 R132, P4, PT, R139, R3, RZ ;  /* 0x000000038b847210 */ /* 0x000fe20007f9e0ff */
[----:B------:R3:W-:Y:S01]  /*ef00*/  @P5 STG.E.U8 desc[UR18][R136.64], R141 ;  /* 0x0000008d88005986 */ /* 0x0007e2000c101112 */
[----:B0-----:R-:W-:Y:S02]  /*ef10*/  LOP3.LUT R134, R0, 0x7c, RZ, 0xfc, !PT ;  /* 0x0000007c00867812 */ /* 0x001fe400078efcff */
[----:B----4-:R-:W-:Y:S01]  /*ef20*/  ISETP.LT.AND P5, PT, R133, UR7, !P0 ;  /* 0x0000000785007c0c */ /* 0x010fe2000c7a1270 */
[----:B------:R-:W0:Y:S01]  /*ef30*/  LDCU UR7, c[0x0][0x39c] ;  /* 0x00007380ff0777ac */ /* 0x000e220008000800 */
[C---:B------:R-:W-:Y:S01]  /*ef40*/  LEA.HI.X.SX32 R133, R139.reuse, R2, 0x1, P4 ;  /* 0x000000028b857211 */ /* 0x040fe200020f0eff */
[----:B------:R-:W-:Y:S01]  /*ef50*/  VIADD R139, R139, UR5 ;  /* 0x000000058b8b7c36 */ /* 0x000fe20008000000 */
[----:B------:R-:W-:-:S02]  /*ef60*/  F2FP.SATFINITE.E4M3.F32.PACK_AB_MERGE_C R189, R189, R188, RZ ;  /* 0x000000bcbdbd723e */ /* 0x000fc400048070ff */
[----:B------:R-:W-:Y:S02]  /*ef70*/  LOP3.LUT R142, R0, 0x7a, RZ, 0xfc, !PT ;  /* 0x0000007a008e7812 */ /* 0x000fe400078efcff */
[----:B--2---:R-:W-:Y:S01]  /*ef80*/  ISETP.LT.AND P4, PT, R134, UR4, !P0 ;  /* 0x0000000486007c0c */ /* 0x004fe2000c781270 */
[----:B------:R-:W2:Y:S01]  /*ef90*/  LDCU UR4, c[0x0][0x39c] ;  /* 0x00007380ff0477ac */ /* 0x000ea20008000800 */
[----:B------:R-:W-:Y:S01]  /*efa0*/  PRMT R135, R189, 0x9910, RZ ;  /* 0x00009910bd877816 */ /* 0x000fe200000000ff */
[----:B------:R4:W-:Y:S01]  /*efb0*/  @P6 STG.E.U8 desc[UR18][R132.64], R189 ;  /* 0x000000bd84006986 */ /* 0x0009e2000c101112 */
[----:B-1----:R-:W-:Y:S01]  /*efc0*/  ISETP.LT.AND P3, PT, R142, UR6, !P0 ;  /* 0x000000068e007c0c */ /* 0x002fe2000c761270 */
[----:B------:R-:W1:Y:S01]  /*efd0*/  LDCU UR6, c[0x0][0x39c] ;  /* 0x00007380ff0677ac */ /* 0x000e620008000800 */
[C---:B------:R-:W-:Y:S01]  /*efe0*/  IADD3 R134, P6, PT, R139.reuse, R3, RZ ;  /* 0x000000038b867210 */ /* 0x040fe20007fde0ff */
[C---:B------:R-:W-:Y:S02]  /*eff0*/  VIADD R138, R139.reuse, UR5 ;  /* 0x000000058b8a7c36 */ /* 0x040fe40008000000 */
[----:B---3--:R-:W-:Y:S01]  /*f000*/  IMAD.MOV.U32 R137, RZ, RZ, R135 ;  /* 0x000000ffff897224 */ /* 0x008fe200078e0087 */
[----:B------:R-:W-:-:S02]  /*f010*/  LEA.HI.X.SX32 R135, R139, R2, 0x1, P6 ;  /* 0x000000028b877211 */ /* 0x000fc400030f0eff */
[C---:B------:R-:W-:Y:S02]  /*f020*/  IADD3 R136, P6, PT, R138.reuse, R3, RZ ;  /* 0x000000038a887210 */ /* 0x040fe40007fde0ff */
[----:B------:R-:W-:Y:S02]  /*f030*/  SHF.R.S32.HI R139, RZ, 0x8, R137 ;  /* 0x00000008ff8b7819 */ /* 0x000fe40000011489 */
[C---:B------:R-:W-:Y:S01]  /*f040*/  LEA.HI.X.SX32 R137, R138.reuse, R2, 0x1, P6 ;  /* 0x000000028a897211 */ /* 0x040fe200030f0eff */
[----:B------:R-:W-:Y:S01]  /*f050*/  VIADD R138, R138, UR5 ;  /* 0x000000058a8a7c36 */ /* 0x000fe20008000000 */
[----:B----4-:R-:W-:Y:S02]  /*f060*/  LOP3.LUT R132, R0, 0x7d, RZ, 0xfc, !PT ;  /* 0x0000007d00847812 */ /* 0x010fe400078efcff */
[----:B------:R-:W-:Y:S01]  /*f070*/  F2FP.SATFINITE.E4M3.F32.PACK_AB_MERGE_C R191, R191, R190, RZ ;  /* 0x000000bebfbf723e */ /* 0x000fe200048070ff */
[----:B------:R3:W-:Y:S01]  /*f080*/  @P2 STG.E.U8 desc[UR18][R134.64], R139 ;  /* 0x0000008b86002986 */ /* 0x0007e2000c101112 */
[----:B--2---:R-:W-:Y:S01]  /*f090*/  ISETP.LT.AND P2, PT, R132, UR4, !P0 ;  /* 0x0000000484007c0c */ /* 0x004fe2000c741270 */
[----:B------:R-:W2:Y:S01]  /*f0a0*/  LDCU UR4, c[0x0][0x39c] ;  /* 0x00007380ff0477ac */ /* 0x000ea20008000800 */
[----:B------:R-:W-:-:S02]  /*f0b0*/  LOP3.LUT R133, R0, 0x7e, RZ, 0xfc, !PT ;  /* 0x0000007e00857812 */ /* 0x000fc400078efcff */
[----:B------:R-:W-:Y:S02]  /*f0c0*/  PRMT R141, R191, 0x9910, RZ ;  /* 0x00009910bf8d7816 */ /* 0x000fe400000000ff */
[C---:B------:R-:W-:Y:S01]  /*f0d0*/  IADD3 R132, P6, PT, R138.reuse, R3, RZ ;  /* 0x000000038a847210 */ /* 0x040fe20007fde0ff */
[----:B------:R4:W-:Y:S01]  /*f0e0*/  @P3 STG.E.U8 desc[UR18][R136.64], R191 ;  /* 0x000000bf88003986 */ /* 0x0009e2000c101112 */
[----:B-1----:R-:W-:Y:S01]  /*f0f0*/  ISETP.LT.AND P3, PT, R133, UR6, !P0 ;  /* 0x0000000685007c0c */ /* 0x002fe2000c761270 */
[----:B------:R-:W1:Y:S01]  /*f100*/  LDCU UR6, c[0x0][0x39c] ;  /* 0x00007380ff0677ac */ /* 0x000e620008000800 */
[C---:B------:R-:W-:Y:S01]  /*f110*/  LEA.HI.X.SX32 R133, R138.reuse, R2, 0x1, P6 ;  /* 0x000000028a857211 */ /* 0x040fe200030f0eff */
[----:B------:R-:W-:Y:S01]  /*f120*/  VIADD R138, R138, UR5 ;  /* 0x000000058a8a7c36 */ /* 0x000fe20008000000 */
[----:B------:R-:W-:Y:S02]  /*f130*/  SHF.R.S32.HI R141, RZ, 0x8, R141 ;  /* 0x00000008ff8d7819 */ /* 0x000fe4000001148d */
[----:B------:R-:W-:Y:S01]  /*f140*/  F2FP.SATFINITE.E4M3.F32.PACK_AB_MERGE_C R193, R193, R192, RZ ;  /* 0x000000c0c1c1723e */ /* 0x000fe200048070ff */
[----:B---3--:R-:W-:-:S02]  /*f150*/  VIADD R139, R138, UR5 ;  /* 0x000000058a8b7c36 */ /* 0x008fc40008000000 */
[----:B------:R3:W-:Y:S01]  /*f160*/  @P5 STG.E.U8 desc[UR18][R132.64], R141 ;  /* 0x0000008d84005986 */ /* 0x0007e2000c101112 */
[-C--:B------:R-:W-:Y:S02]  /*f170*/  IADD3 R134, P5, PT, R138, R3.reuse, RZ ;  /* 0x000000038a867210 */ /* 0x080fe40007fbe0ff */
[----:B----4-:R-:W-:Y:S02]  /*f180*/  PRMT R137, R193, 0x9910, RZ ;  /* 0x00009910c1897816 */ /* 0x010fe400000000ff */
[----:B------:R-:W-:Y:S02]  /*f190*/  LOP3.LUT R140, R0, 0x7f, RZ, 0xfc, !PT ;  /* 0x0000007f008c7812 */ /* 0x000fe400078efcff */
[-C--:B------:R-:W-:Y:S01]  /*f1a0*/  LEA.HI.X.SX32 R135, R138, R2.reuse, 0x1, P5 ;  /* 0x000000028a877211 */ /* 0x080fe200028f0eff */
[----:B------:R-:W-:Y:S01]  /*f1b0*/  IMAD.MOV.U32 R138, RZ, RZ, R137 ;  /* 0x000000ffff8a7224 */ /* 0x000fe200078e0089 */
[C---:B------:R-:W-:Y:S02]  /*f1c0*/  IADD3 R136, P5, PT, R139.reuse, R3, RZ ;  /* 0x000000038b887210 */ /* 0x040fe40007fbe0ff */
[----:B0-----:R-:W-:Y:S01]  /*f1d0*/  ISETP.LT.AND P6, PT, R140, UR7, !P0 ;  /* 0x000000078c007c0c */ /* 0x001fe2000c7c1270 */
        /* <DEDUP_REMOVED lines=12> */
[----:B--2---:R-:W-:Y:S02]  /*f2a0*/  ISETP.LT.AND P4, PT, R140, UR4, !P0 ;  /* 0x000000048c007c0c */ /* 0x004fe4000c781270 */
[C---:B------:R-:W-:Y:S01]  /*f2b0*/  LEA.HI.X.SX32 R133, R139.reuse, R2, 0x1, P2 ;  /* 0x000000028b857211 */ /* 0x040fe200010f0eff */
[----:B------:R-:W2:Y:S01]  /*f2c0*/  LDCU UR4, c[0x0][0x39c] ;  /* 0x00007380ff0477ac */ /* 0x000ea20008000800 */
[----:B------:R-:W-:Y:S01]  /*f2d0*/  VIADD R139, R139, UR5 ;  /* 0x000000058b8b7c36 */ /* 0x000fe20008000000 */
[----:B---3--:R-:W-:-:S02]  /*f2e0*/  PRMT R135, R195, 0x9910, RZ ;  /* 0x00009910c3877816 */ /* 0x008fc400000000ff */
[----:B------:R-:W-:Y:S01]  /*f2f0*/  LOP3.LUT R138, R0, 0x82, RZ, 0xfc, !PT ;  /* 0x00000082008a7812 */ /* 0x000fe200078efcff */
[----:B------:R3:W-:Y:S01]  /*f300*/  @P3 STG.E.U8 desc[UR18][R132.64], R195 ;  /* 0x000000c384003986 */ /* 0x0007e2000c101112 */
[CC--:B------:R-:W-:Y:S01]  /*f310*/  IADD3 R134, P3, PT, R139.reuse, R3.reuse, RZ ;  /* 0x000000038b867210 */ /* 0x0c0fe20007f7e0ff */
[----:B----4-:R-:W-:Y:S01]  /*f320*/  IMAD.MOV.U32 R136, RZ, RZ, R135 ;  /* 0x000000ffff887224 */ /* 0x010fe200078e0087 */
[----:B0-----:R-:W-:Y:S01]  /*f330*/  ISETP.LT.AND P2, PT, R138, UR7, !P0 ;  /* 0x000000078a007c0c */ /* 0x001fe2000c741270 */
[C---:B------:R-:W-:Y:S01]  /*f340*/  VIADD R138, R139.reuse, UR5 ;  /* 0x000000058b8a7c36 */ /* 0x040fe20008000000 */
[----:B------:R-:W-:Y:S01]  /*f350*/  LEA.HI.X.SX32 R135, R139, R2, 0x1, P3 ;  /* 0x000000028b877211 */ /* 0x000fe200018f0eff */
[----:B------:R-:W0:Y:S01]  /*f360*/  LDCU UR7, c[0x0][0x39c] ;  /* 0x00007380ff0777ac */ /* 0x000e220008000800 */
[----:B------:R-:W-:Y:S02]  /*f370*/  SHF.R.S32.HI R139, RZ, 0x8, R136 ;  /* 0x00000008ff8b7819 */ /* 0x000fe40000011488 */
[----:B------:R-:W-:-:S02]  /*f380*/  IADD3 R136, P3, PT, R138, R3, RZ ;  /* 0x000000038a887210 */ /* 0x000fc40007f7e0ff */
[----:B------:R-:W-:Y:S02]  /*f390*/  F2FP.SATFINITE.E4M3.F32.PACK_AB_MERGE_C R141, R69, R68, RZ ;  /* 0x00000044458d723e */ /* 0x000fe400048070ff */
[----:B------:R-:W-:Y:S02]  /*f3a0*/  LOP3.LUT R68, R0, 0x83, RZ, 0xfc, !PT ;  /* 0x0000008300447812 */ /* 0x000fe400078efcff */
[C---:B------:R-:W-:Y:S01]  /*f3b0*/  LEA.HI.X.SX32 R137, R138.reuse, R2, 0x1, P3 ;  /* 0x000000028a897211 */ /* 0x040fe200018f0eff */
[----:B------:R-:W-:Y:S01]  /*f3c0*/  VIADD R138, R138, UR5 ;  /* 0x000000058a8a7c36 */ /* 0x000fe20008000000 */
[----:B--2---:R-:W-:Y:S01]  /*f3d0*/  ISETP.LT.AND P3, PT, R68, UR4, !P0 ;  /* 0x0000000444007c0c */ /* 0x004fe2000c761270 */
[----:B------:R2:W-:Y:S01]  /*f3e0*/  @P6 STG.E.U8 desc[UR18][R134.64], R139 ;  /* 0x0000008b86006986 */ /* 0x0005e2000c101112 */
[----:B------:R-:W4:Y:S01]  /*f3f0*/  LDCU UR4, c[0x0][0x39c] ;  /* 0x00007380ff0477ac */ /* 0x000f220008000800 */
[----:B---3--:R-:W-:Y:S02]  /*f400*/  PRMT R132, R141, 0x9910, RZ ;  /* 0x000099108d847816 */ /* 0x008fe400000000ff */
[----:B------:R3:W-:Y:S01]  /*f410*/  @P4 STG.E.U8 desc[UR18][R136.64], R141 ;  /* 0x0000008d88004986 */ /* 0x0007e2000c101112 */
[----:B------:R-:W-:-:S04]  /*f420*/  IADD3 R68, P4, PT, R138, R3, RZ ;  /* 0x000000038a447210 */ /* 0x000fc80007f9e0ff */
[C---:B------:R-:W-:Y:S01]  /*f430*/  LEA.HI.X.SX32 R69, R138.reuse, R2, 0x1, P4 ;  /* 0x000000028a457211 */ /* 0x040fe200020f0eff */
[----:B------:R-:W-:Y:S01]  /*f440*/  VIADD R138, R138, UR5 ;  /* 0x000000058a8a7c36 */ /* 0x000fe20008000000 */
[----:B--2---:R-:W-:Y:S02]  /*f450*/  SHF.R.S32.HI R135, RZ, 0x8, R132 ;  /* 0x00000008ff877819 */ /* 0x004fe40000011484 */
[----:B------:R-:W-:Y:S02]  /*f460*/  LOP3.LUT R133, R0, 0x84, RZ, 0xfc, !PT ;  /* 0x0000008400857812 */ /* 0x000fe400078efcff */
[----:B------:R-:W-:Y:S01]  /*f470*/  F2FP.SATFINITE.E4M3.F32.PACK_AB_MERGE_C R139, R71, R70, RZ ;  /* 0x00000046478b723e */ /* 0x000fe200048070ff */
[----:B------:R2:W-:Y:S01]  /*f480*/  @P5 STG.E.U8 desc[UR18][R68.64], R135 ;  /* 0x0000008744005986 */ /* 0x0005e2000c101112 */
[C---:B------:R-:W-:Y:S01]  /*f490*/  IADD3 R70, P5, PT, R138.reuse, R3, RZ ;  /* 0x000000038a467210 */ /* 0x040fe20007fbe0ff */
[----:B------:R-:W-:Y:S01]  /*f4a0*/  VIADD R134, R138, UR5 ;  /* 0x000000058a867c36 */ /* 0x000fe20008000000 */
[----:B-1----:R-:W-:Y:S01]  /*f4b0*/  ISETP.LT.AND P4, PT, R133, UR6, !P0 ;  /* 0x0000000685007c0c */ /* 0x002fe2000c781270 */
[----:B------:R-:W1:Y:S01]  /*f4c0*/  LDCU UR6, c[0x0][0x39c] ;  /* 0x00007380ff0677ac */ /* 0x000e620008000800 */
[----:B------:R-:W-:-:S02]  /*f4d0*/  LOP3.LUT R132, R0, 0x85, RZ, 0xfc, !PT ;  /* 0x0000008500847812 */ /* 0x000fc400078efcff */
[-C--:B------:R-:W-:Y:S02]  /*f4e0*/  LEA.HI.X.SX32 R71, R138, R2.reuse, 0x1, P5 ;  /* 0x000000028a477211 */ /* 0x080fe400028f0eff */
[----:B----4-:R-:W-:Y:S01]  /*f4f0*/  ISETP.LT.AND P5, PT, R132, UR4, !P0 ;  /* 0x0000000484007c0c */ /* 0x010fe2000c7a1270 */
[----:B------:R-:W4:Y:S01]  /*f500*/  LDCU UR4, c[0x0][0x39c] ;  /* 0x00007380ff0477ac */ /* 0x000f220008000800 */
[----:B------:R-:W-:Y:S02]  /*f510*/  LOP3.LUT R133, R0, 0x86, RZ, 0xfc, !PT ;  /* 0x0000008600857812 */ /* 0x000fe400078efcff */
[C---:B------:R-:W-:Y:S01]  /*f520*/  IADD3 R132, P6, PT, R134.reuse, R3, RZ ;  /* 0x0000000386847210 */ /* 0x040fe20007fde0ff */
[----:B------:R5:W-:Y:S01]  /*f530*/  @P2 STG.E.U8 desc[UR18][R70.64], R139 ;  /* 0x0000008b46002986 */ /* 0x000be2000c101112 */
[----:B---3--:R-:W-:Y:S02]  /*f540*/  PRMT R136, R139, 0x9910, RZ ;  /* 0x000099108b887816 */ /* 0x008fe400000000ff */
[----:B0-----:R-:W-:Y:S01]  /*f550*/  ISETP.LT.AND P2, PT, R133, UR7, !P0 ;  /* 0x0000000785007c0c */ /* 0x001fe2000c741270 */
[----:B------:R-:W0:Y:S01]  /*f560*/  LDCU UR7, c[0x0][0x39c] ;  /* 0x00007380ff0777ac */ /* 0x000e220008000800 */
[C---:B------:R-:W-:Y:S01]  /*f570*/  LEA.HI.X.SX32 R133, R134.reuse, R2, 0x1, P6 ;  /* 0x0000000286857211 */ /* 0x040fe200030f0eff */
[----:B------:R-:W-:Y:S01]  /*f580*/  VIADD R134, R134, UR5 ;  /* 0x0000000586867c36 */ /* 0x000fe20008000000 */
[----:B--2---:R-:W-:-:S02]  /*f590*/  SHF.R.S32.HI R135, RZ, 0x8, R136 ;  /* 0x00000008ff877819 */ /* 0x004fc40000011488 */
[----:B------:R-:W-:Y:S02]  /*f5a0*/  LOP3.LUT R69, R0, 0x87, RZ, 0xfc, !PT ;  /* 0x0000008700457812 */ /* 0x000fe400078efcff */
[C---:B------:R-:W-:Y:S02]  /*f5b0*/  IADD3 R68, P6, PT, R134.reuse, R3, RZ ;  /* 0x0000000386447210 */ /* 0x040fe40007fde0ff */
[----:B------:R-:W-:Y:S01]  /*f5c0*/  F2FP.SATFINITE.E4M3.F32.PACK_AB_MERGE_C R137, R73, R72, RZ ;  /* 0x000000484989723e */ /* 0x000fe200048070ff */
[----:B------:R2:W-:Y:S01]  /*f5d0*/  @P3 STG.E.U8 desc[UR18][R132.64], R135 ;  /* 0x0000008784003986 */ /* 0x0005e2000c101112 */
[----:B-1----:R-:W-:Y:S01]  /*f5e0*/  ISETP.LT.AND P3, PT, R69, UR6, !P0 ;  /* 0x0000000645007c0c */ /* 0x002fe2000c761270 */
[----:B------:R-:W1:Y:S01]  /*f5f0*/  LDCU UR6, c[0x0][0x39c] ;  /* 0x00007380ff0677ac */ /* 0x000e620008000800 */
[C---:B------:R-:W-:Y:S01]  /*f600*/  LEA.HI.X.SX32 R69, R134.reuse, R2, 0x1, P6 ;  /* 0x0000000286457211 */ /* 0x040fe200030f0eff */
[----:B------:R-:W-:Y:S01]  /*f610*/  VIADD R134, R134, UR5 ;  /* 0x0000000586867c36 */ /* 0x000fe20008000000 */
[----:B------:R-:W-:-:S02]  /*f620*/  PRMT R72, R137, 0x9910, RZ ;  /* 0x0000991089487816 */ /* 0x000fc400000000ff */
[----:B-----5:R-:W-:Y:S02]  /*f630*/  LOP3.LUT R71, R0, 0x88, RZ, 0xfc, !PT ;  /* 0x0000008800477812 */ /* 0x020fe400078efcff */
[C---:B------:R-:W-:Y:S01]  /*f640*/  IADD3 R70, P6, PT, R134.reuse, R3, RZ ;  /* 0x0000000386467210 */ /* 0x040fe20007fde0ff */
[----:B--2---:R-:W-:Y:S01]  /*f650*/  IMAD.MOV.U32 R133, RZ, RZ, R72 ;  /* 0x000000ffff857224 */ /* 0x004fe200078e0048 */
[----:B------:R2:W-:Y:S01]  /*f660*/  @P4 STG.E.U8 desc[UR18][R68.64], R137 ;  /* 0x0000008944004986 */ /* 0x0005e2000c101112 */
[C---:B------:R-:W-:Y:S01]  /*f670*/  VIADD R132, R134.reuse, UR5 ;  /* 0x0000000586847c36 */ /* 0x040fe20008000000 */
[----:B----4-:R-:W-:Y:S01]  /*f680*/  ISETP.LT.AND P4, PT, R71, UR4, !P0 ;  /* 0x0000000447007c0c */ /* 0x010fe2000c781270 */
[----:B------:R-:W3:Y:S01]  /*f690*/  LDCU UR4, c[0x0][0x39c] ;  /* 0x00007380ff0477ac */ /* 0x000ee20008000800 */
[----:B------:R-:W-:Y:S02]  /*f6a0*/  LEA.HI.X.SX32 R71, R134, R2, 0x1, P6 ;  /* 0x0000000286477211 */ /* 0x000fe400030f0eff */
[----:B------:R-:W-:-:S02]  /*f6b0*/  SHF.R.S32.HI R133, RZ, 0x8, R133 ;  /* 0x00000008ff857819 */ /* 0x000fc40000011485 */
[----:B------:R-:W-:Y:S02]  /*f6c0*/  LOP3.LUT R73, R0, 0x89, RZ, 0xfc, !PT ;  /* 0x0000008900497812 */ /* 0x000fe400078efcff */
[C---:B------:R-:W-:Y:S01]  /*f6d0*/  IADD3 R72, P6, PT, R132.reuse, R3, RZ ;  /* 0x0000000384487210 */ /* 0x040fe20007fde0ff */
[----:B------:R4:W-:Y:S01]  /*f6e0*/  @P5 STG.E.U8 desc[UR18][R70.64], R133 ;  /* 0x0000008546005986 */ /* 0x0009e2000c101112 */
[----:B0-----:R-:W-:Y:S01]  /*f6f0*/  ISETP.LT.AND P5, PT, R73, UR7, !P0 ;  /* 0x0000000749007c0c */ /* 0x001fe2000c7a1270 */
[----:B------:R-:W0:Y:S01]  /*f700*/  LDCU UR7, c[0x0][0x39c] ;  /* 0x00007380ff0777ac */ /* 0x000e220008000800 */
[C---:B------:R-:W-:Y:S01]  /*f710*/  LEA.HI.X.SX32 R73, R132.reuse, R2, 0x1, P6 ;  /* 0x0000000284497211 */ /* 0x040fe200030f0eff */
[----:B------:R-:W-:Y:S01]  /*f720*/  VIADD R132, R132, UR5 ;  /* 0x0000000584847c36 */ /* 0x000fe20008000000 */
[----:B------:R-:W-:-:S03]  /*f730*/  F2FP.SATFINITE.E4M3.F32.PACK_AB_MERGE_C R75, R75, R74, RZ ;  /* 0x0000004a4b4b723e */ /* 0x000fc600048070ff */
[C---:B------:R-:W-:Y:S02]  /*f740*/  VIADD R74, R132.reuse, UR5 ;  /* 0x00000005844a7c36 */ /* 0x040fe40008000000 */
[----:B------:R5:W-:Y:S01]  /*f750*/  @P2 STG.E.U8 desc[UR18][R72.64], R75 ;  /* 0x0000004b48002986 */ /* 0x000be2000c101112 */
[CC--:B--2---:R-:W-:Y:S02]  /*f760*/  IADD3 R68, P2, PT, R132.reuse, R3.reuse, RZ ;  /* 0x0000000384447210 */ /* 0x0c4fe40007f5e0ff */
[----:B------:R-:W-:Y:S02]  /*f770*/  F2FP.SATFINITE.E4M3.F32.PACK_AB_MERGE_C R135, R77, R76, RZ ;  /* 0x0000004c4d87723e */ /* 0x000fe400048070ff */
[----:B------:R-:W-:Y:S02]  /*f780*/  LEA.HI.X.SX32 R69, R132, R2, 0x1, P2 ;  /* 0x0000000284457211 */ /* 0x000fe400010f0eff */
[----:B----4-:R-:W-:Y:S02]  /*f790*/  IADD3 R70, P2, PT, R74, R3, RZ ;  /* 0x000000034a467210 */ /* 0x010fe40007f5e0ff */
[----:B------:R-:W-:-:S02]  /*f7a0*/  LOP3.LUT R76, R0, 0x8b, RZ, 0xfc, !PT ;  /* 0x0000008b004c7812 */ /* 0x000fc400078efcff */
[----:B------:R-:W-:Y:S02]  /*f7b0*/  PRMT R77, R75, 0x9910, RZ ;  /* 0x000099104b4d7816 */ /* 0x000fe400000000ff */
[----:B------:R-:W-:Y:S02]  /*f7c0*/  LEA.HI.X.SX32 R71, R74, R2, 0x1, P2 ;  /* 0x000000024a477211 */ /* 0x000fe400010f0eff */
[----:B------:R-:W-:Y:S02]  /*f7d0*/  LOP3.LUT R134, R0, 0x8a, RZ, 0xfc, !PT ;  /* 0x0000008a00867812 */ /* 0x000fe400078efcff */
[----:B---3--:R-:W-:Y:S01]  /*f7e0*/  ISETP.LT.AND P2, PT, R76, UR4, !P0 ;  /* 0x000000044c007c0c */ /* 0x008fe2000c741270 */
[----:B------:R-:W2:Y:S01]  /*f7f0*/  LDCU UR4, c[0x0][0x39c] ;  /* 0x00007380ff0477ac */ /* 0x000ea20008000800 */
[----:B------:R-:W-:Y:S01]  /*f800*/  SHF.R.S32.HI R77, RZ, 0x8, R77 ;  /* 0x00000008ff4d7819 */ /* 0x000fe2000001144d */
[----:B------:R-:W-:Y:S01]  /*f810*/  VIADD R74, R74, UR5 ;  /* 0x000000054a4a7c36 */ /* 0x000fe20008000000 */
[----:B-1----:R-:W-:Y:S01]  /*f820*/  ISETP.LT.AND P6, PT, R134, UR6, !P0 ;  /* 0x0000000686007c0c */ /* 0x002fe2000c7c1270 */
[----:B------:R-:W1:Y:S01]  /*f830*/  LDCU UR6, c[0x0][0x39c] ;  /* 0x00007380ff0677ac */ /* 0x000e620008000800 */
[----:B------:R-:W-:Y:S01]  /*f840*/  PRMT R76, R135, 0x9910, RZ ;  /* 0x00009910874c7816 */ /* 0x000fe200000000ff */
[----:B------:R3:W-:Y:S01]  /*f850*/  @P3 STG.E.U8 desc[UR18][R68.64], R77 ;  /* 0x0000004d44003986 */ /* 0x0007e2000c101112 */
[C---:B-----5:R-:W-:Y:S01]  /*f860*/  IADD3 R72, P3, PT, R74.reuse, R3, RZ ;  /* 0x000000034a487210 */ /* 0x060fe20007f7e0ff */
[----:B------:R-:W-:-:S03]  /*f870*/  VIADD R75, R74, UR5 ;  /* 0x000000054a4b7c36 */ /* 0x000fc60008000000 */
[-C--:B------:R-:W-:Y:S01]  /*f880*/  LEA.HI.X.SX32 R73, R74, R2.reuse, 0x1, P3 ;  /* 0x000000024a497211 */ /* 0x080fe200018f0eff */
[----:B------:R4:W-:Y:S01]  /*f890*/  @P4 STG.E.U8 desc[UR18][R70.64], R135 ;  /* 0x0000008746004986 */ /* 0x0009e2000c101112 */
[----:B---3--:R-:W-:Y:S02]  /*f8a0*/  SHF.R.S32.HI R77, RZ, 0x8, R76 ;  /* 0x00000008ff4d7819 */ /* 0x008fe4000001144c */
[C---:B------:R-:W-:Y:S02]  /*f8b0*/  LOP3.LUT R69, R0.reuse, 0x8d, RZ, 0xfc, !PT ;  /* 0x0000008d00457812 */ /* 0x040fe400078efcff */
[----:B------:R-:W-:Y:S01]  /*f8c0*/  IADD3 R68, P4, PT, R75, R3, RZ ;  /* 0x000000034b447210 */ /* 0x000fe20007f9e0ff */
[----:B------:R3:W-:Y:S01]  /*f8d0*/  @P5 STG.E.U8 desc[UR18][R72.64], R77 ;  /* 0x0000004d48005986 */ /* 0x0007e2000c101112 */
[----:B----4-:R-:W-:Y:S02]  /*f8e0*/  LOP3.LUT R70, R0, 0x8e, RZ, 0xfc, !PT ;  /* 0x0000008e00467812 */ /* 0x010fe400078efcff */
[----:B0-----:R-:W-:Y:S01]  /*f8f0*/  ISETP.LT.AND P5, PT, R69, UR7, !P0 ;  /* 0x0000000745007c0c */ /* 0x001fe2000c7a1270 */
        /* <DEDUP_REMOVED lines=74> */
[----:B--2---:R-:W-:Y:S01]  /*fda0*/  ISETP.LT.AND P3, PT, R76, UR4, !P0 ;  /* 0x000000044c007c0c */ /* 0x004fe2000c761270 */
[----:B------:R2:W-:Y:S01]  /*fdb0*/  @P6 STG.E.U8 desc[UR18][R70.64], R75 ;  /* 0x0000004b46006986 */ /* 0x0005e2000c101112 */
[----:B------:R-:W4:Y:S01]  /*fdc0*/  LDCU UR4, c[0x0][0x39c] ;  /* 0x00007380ff0477ac */ /* 0x000f220008000800 */
[----:B------:R-:W-:Y:S02]  /*fdd0*/  PRMT R77, R87, 0x9910, RZ ;  /* 0x00009910574d7816 */ /* 0x000fe400000000ff */
[----:B------:R5:W-:Y:S01]  /*fde0*/  @P4 STG.E.U8 desc[UR18][R72.64], R87 ;  /* 0x0000005748004986 */ /* 0x000be2000c101112 */
[----:B---3--:R-:W-:-:S02]  /*fdf0*/  IADD3 R68, P4, PT, R74, R3, RZ ;  /* 0x000000034a447210 */ /* 0x008fc40007f9e0ff */
[----:B------:R-:W-:Y:S02]  /*fe00*/  SHF.R.S32.HI R77, RZ, 0x8, R77 ;  /* 0x00000008ff4d7819 */ /* 0x000fe4000001144d */
[C---:B------:R-:W-:Y:S01]  /*fe10*/  LEA.HI.X.SX32 R69, R74.reuse, R2, 0x1, P4 ;  /* 0x000000024a457211 */ /* 0x040fe200020f0eff */
[----:B------:R-:W-:Y:S01]  /*fe20*/  VIADD R74, R74, UR5 ;  /* 0x000000054a4a7c36 */ /* 0x000fe20008000000 */
[----:B------:R-:W-:Y:S02]  /*fe30*/  LOP3.LUT R76, R0, 0x96, RZ, 0xfc, !PT ;  /* 0x00000096004c7812 */ /* 0x000fe400078efcff */
[----:B------:R-:W-:Y:S01]  /*fe40*/  F2FP.SATFINITE.E4M3.F32.PACK_AB_MERGE_C R89, R89, R88, RZ ;  /* 0x000000585959723e */ /* 0x000fe200048070ff */
[----:B------:R3:W-:Y:S01]  /*fe50*/  @P5 STG.E.U8 desc[UR18][R68.64], R77 ;  /* 0x0000004d44005986 */ /* 0x0007e2000c101112 */
[C---:B--2---:R-:W-:Y:S01]  /*fe60*/  IADD3 R70, P5, PT, R74.reuse, R3, RZ ;  /* 0x000000034a467210 */ /* 0x044fe20007fbe0ff */
        /* <DEDUP_REMOVED lines=15> */
[----:B---3--:R-:W-:Y:S01]  /*ff60*/  SHF.R.S32.HI R77, RZ, 0x8, R74 ;  /* 0x00000008ff4d7819 */ /* 0x008fe2000001144a */
[----:B------:R-:W3:Y:S01]  /*ff70*/  LDCU UR7, c[0x0][0x39c] ;  /* 0x00007380ff0777ac */ /* 0x000ee20008000800 */
        /* <DEDUP_REMOVED lines=9> */
[----:B--2---:R-:W-:-:S02]  /*10010*/  LOP3.LUT R71, R0, 0x9a, RZ, 0xfc, !PT ;  /* 0x0000009a00477812 */ /* 0x004fc400078efcff */
        /* <DEDUP_REMOVED lines=11> */
[----:B---3--:R-:W-:Y:S01]  /*100d0*/  ISETP.LT.AND P5, PT, R73, UR7, !P0 ;  /* 0x0000000749007c0c */ /* 0x008fe2000c7a1270 */
[----:B------:R-:W3:Y:S01]  /*100e0*/  LDCU UR7, c[0x0][0x39c] ;  /* 0x00007380ff0777ac */ /* 0x000ee20008000800 */
[C---:B------:R-:W-:Y:S01]  /*100f0*/  LEA.HI.X.SX32 R73, R74.reuse, R2, 0x1, P6 ;  /* 0x000000024a497211 */ /* 0x040fe200030f0eff */
[----:B------:R-:W-:Y:S01]  /*10100*/  VIADD R74, R74, UR5 ;  /* 0x000000054a4a7c36 */ /* 0x000fe20008000000 */
[----:B------:R-:W-:-:S05]  /*10110*/  F2FP.SATFINITE.E4M3.F32.PACK_AB_MERGE_C R93, R93, R92, RZ ;  /* 0x0000005c5d5d723e */ /* 0x000fca00048070ff */
[----:B------:R5:W-:Y:S01]  /*10120*/  @P2 STG.E.U8 desc[UR18][R72.64], R93 ;  /* 0x0000005d48002986 */ /* 0x000be2000c101112 */
[CC--:B--2---:R-:W-:Y:S01]  /*10130*/  IADD3 R68, P2, PT, R74.reuse, R3.reuse, RZ ;  /* 0x000000034a447210 */ /* 0x0c4fe20007f5e0ff */
        /* <DEDUP_REMOVED lines=21> */
[----:B--2---:R-:W-:Y:S02]  /*10290*/  LOP3.LUT R69, R0, 0x9f, RZ, 0xfc, !PT ;  /* 0x0000009f00457812 */ /* 0x004fe400078efcff */
[C---:B------:R-:W-:Y:S01]  /*102a0*/  IADD3 R68, P4, PT, R74.reuse, R3, RZ ;  /* 0x000000034a447210 */ /* 0x040fe20007f9e0ff */
[----:B------:R2:W-:Y:S01]  /*102b0*/  @P5 STG.E.U8 desc[UR18][R72.64], R75 ;  /* 0x0000004b48005986 */ /* 0x0005e2000c101112 */
[----:B---3--:R-:W-:Y:S01]  /*102c0*/  ISETP.LT.AND P5, PT, R69, UR7, !P0 ;  /* 0x0000000745007c0c */ /* 0x008fe2000c7a1270 */
[----:B------:R-:W3:Y:S01]  /*102d0*/  LDCU UR7, c[0x0][0x39c] ;  /* 0x00007380ff0777ac */ /* 0x000ee20008000800 */
        /* <DEDUP_REMOVED lines=11> */
[C---:B--2---:R-:W-:Y:S01]  /*10390*/  VIADD R75, R74.reuse, UR5 ;  /* 0x000000054a4b7c36 */ /* 0x044fe20008000000 */
        /* <DEDUP_REMOVED lines=24> */
[----:B--2---:R-:W-:Y:S02]  /*10520*/  PRMT R73, R101, 0x9910, RZ ;  /* 0x0000991065497816 */ /* 0x004fe400000000ff */
        /* <DEDUP_REMOVED lines=8> */
[----:B---3--:R-:W-:Y:S01]  /*105b0*/  ISETP.LT.AND P6, PT, R76, UR7, !P0 ;  /* 0x000000074c007c0c */ /* 0x008fe2000c7c1270 */
[----:B------:R-:W3:Y:S01]  /*105c0*/  LDCU UR7, c[0x0][0x39c] ;  /* 0x00007380ff0777ac */ /* 0x000ee20008000800 */
        /* <DEDUP_REMOVED lines=12> */
[CC--:B--2---:R-:W-:Y:S01]  /*10690*/  IADD3 R70, P3, PT, R74.reuse, R3.reuse, RZ ;  /* 0x000000034a467210 */ /* 0x0c4fe20007f7e0ff */
        /* <DEDUP_REMOVED lines=16> */
[----:B---3--:R-:W-:Y:S01]  /*107a0*/  ISETP.LT.AND P2, PT, R76, UR7, !P0 ;  /* 0x000000074c007c0c */ /* 0x008fe2000c741270 */
[----:B------:R-:W3:Y:S01]  /*107b0*/  LDCU UR7, c[0x0][0x39c] ;  /* 0x00007380ff0777ac */ /* 0x000ee20008000800 */
        /* <DEDUP_REMOVED lines=18> */
[----:B---3--:R-:W-:Y:S01]  /*108e0*/  ISETP.LT.AND P2, PT, R73, UR7, !P0 ;  /* 0x0000000749007c0c */ /* 0x008fe2000c741270 */
[----:B------:R-:W3:Y:S01]  /*108f0*/  LDCU UR4, c[0x0][0x39c] ;  /* 0x00007380ff0477ac */ /* 0x000ee20008000800 */
[C---:B------:R-:W-:Y:S01]  /*10900*/  LEA.HI.X.SX32 R73, R74.reuse, R2, 0x1, P6 ;  /* 0x000000024a497211 */ /* 0x040fe200030f0eff */
[----:B------:R-:W-:Y:S01]  /*10910*/  VIADD R74, R74, UR5 ;  /* 0x000000054a4a7c36 */ /* 0x000fe20008000000 */
[----:B------:R-:W-:Y:S01]  /*10920*/  SHF.R.S32.HI R75, RZ, 0x8, R75 ;  /* 0x00000008ff4b7819 */ /* 0x000fe2000001144b */
[----:B------:R-:W4:Y:S01]  /*10930*/  LDCU UR7, c[0x0][0x39c] ;  /* 0x00007380ff0777ac */ /* 0x000f220008000800 */
[----:B--2---:R-:W-:-:S02]  /*10940*/  LOP3.LUT R69, R0, 0xab, RZ, 0xfc, !PT ;  /* 0x000000ab00457812 */ /* 0x004fc400078efcff */
        /* <DEDUP_REMOVED lines=11> */
[C---:B--2---:R-:W-:Y:S01]  /*10a00*/  VIADD R75, R74.reuse, UR5 ;  /* 0x000000054a4b7c36 */ /* 0x044fe20008000000 */
[----:B---3--:R-:W-:Y:S01]  /*10a10*/  ISETP.LT.AND P4, PT, R71, UR4, !P0 ;  /* 0x0000000447007c0c */ /* 0x008fe2000c781270 */
        /* <DEDUP_REMOVED lines=205> */
[----:B------:R-:W-:Y:S01]  /*116f0*/  PRMT R5, R77, 0x9910, RZ ;  /* 0x000099104d057816 */ /* 0x000fe200000000ff */
[----:B------:R4:W-:Y:S01]  /*11700*/  @P6 STG.E.U8 desc[UR18][R68.64], R77 ;  /* 0x0000004d44006986 */ /* 0x0009e2000c101112 */
[----:B-1----:R-:W-:Y:S01]  /*11710*/  ISETP.LT.AND P3, PT, R78, UR6, !P0 ;  /* 0x000000064e007c0c */ /* 0x002fe2000c761270 */
[----:B------:R-:W1:Y:S01]  /*11720*/  LDCU UR6, c[0x0][0x39c] ;  /* 0x00007380ff0677ac */ /* 0x000e620008000800 */
[C---:B------:R-:W-:Y:S01]  /*11730*/  IADD3 R4, P6, PT, R74.reuse, R3, RZ ;  /* 0x000000034a047210 */ /* 0x040fe20007fde0ff */
[C---:B--2---:R-:W-:Y:S02]  /*11740*/  VIADD R72, R74.reuse, UR5 ;  /* 0x000000054a487c36 */ /* 0x044fe40008000000 */
[----:B------:R-:W-:Y:S01]  /*11750*/  IMAD.MOV.U32 R73, RZ, RZ, R5 ;  /* 0x000000ffff497224 */ /* 0x000fe200078e0005 */
[----:B------:R-:W-:-:S02]  /*11760*/  LEA.HI.X.SX32 R5, R74, R2, 0x1, P6 ;  /* 0x000000024a057211 */ /* 0x000fc400030f0eff */
[C---:B------:R-:W-:Y:S02]  /*11770*/  IADD3 R70, P6, PT, R72.reuse, R3, RZ ;  /* 0x0000000348467210 */ /* 0x040fe40007fde0ff */
[----:B------:R-:W-:Y:S02]  /*11780*/  SHF.R.S32.HI R73, RZ, 0x8, R73 ;  /* 0x00000008ff497819 */ /* 0x000fe40000011449 */
[----:B------:R-:W-:Y:S02]  /*11790*/  F2FP.SATFINITE.E4M3.F32.PACK_AB_MERGE_C R75, R7, R6, RZ ;  /* 0x00000006074b723e */ /* 0x000fe400048070ff */
[C---:B------:R-:W-:Y:S01]  /*117a0*/  LEA.HI.X.SX32 R71, R72.reuse, R2, 0x1, P6 ;  /* 0x0000000248477211 */ /* 0x040fe200030f0eff */
[----:B------:R-:W-:Y:S01]  /*117b0*/  VIADD R72, R72, UR5 ;  /* 0x0000000548487c36 */ /* 0x000fe20008000000 */
[C---:B------:R-:W-:Y:S01]  /*117c0*/  LOP3.LUT R6, R0.reuse, 0xc5, RZ, 0xfc, !PT ;  /* 0x000000c500067812 */ /* 0x040fe200078efcff */
[----:B------:R2:W-:Y:S01]  /*117d0*/  @P2 STG.E.U8 desc[UR18][R4.64], R73 ;  /* 0x0000004904002986 */ /* 0x0005e2000c101112 */
[----:B------:R-:W-:-:S02]  /*117e0*/  LOP3.LUT R7, R0, 0xc6, RZ, 0xfc, !PT ;  /* 0x000000c600077812 */ /* 0x000fc400078efcff */
[----:B0-----:R-:W-:Y:S02]  /*117f0*/  ISETP.LT.AND P2, PT, R6, UR4, !P0 ;  /* 0x0000000406007c0c */ /* 0x001fe4000c741270 */
[----:B----4-:R-:W-:Y:S01]  /*11800*/  PRMT R69, R75, 0x9910, RZ ;  /* 0x000099104b457816 */ /* 0x010fe200000000ff */
        /* <DEDUP_REMOVED lines=8> */
[----:B------:R-:W-:-:S03]  /*11890*/  LOP3.LUT R68, R0, 0xc7, RZ, 0xfc, !PT ;  /* 0x000000c700447812 */ /* 0x000fc600078efcff */
[----:B------:R5:W-:Y:S01]  /*118a0*/  @P5 STG.E.U8 desc[UR18][R6.64], R69 ;  /* 0x0000004506005986 */ /* 0x000be2000c101112 */
[----:B---3--:R-:W-:Y:S01]  /*118b0*/  ISETP.LT.AND P6, PT, R68, UR7, !P0 ;  /* 0x0000000744007c0c */ /* 0x008fe2000c7c1270 */
[C---:B------:R-:W-:Y:S01]  /*118c0*/  VIADD R68, R72.reuse, UR5 ;  /* 0x0000000548447c36 */ /* 0x040fe20008000000 */
[CC--:B--2---:R-:W-:Y:S01]  /*118d0*/  IADD3 R4, P5, PT, R72.reuse, R3.reuse, RZ ;  /* 0x0000000348047210 */ /* 0x0c4fe20007fbe0ff */
[----:B------:R-:W2:Y:S01]  /*118e0*/  LDCU UR7, c[0x0][0x39c] ;  /* 0x00007380ff0777ac */ /* 0x000ea20008000800 */
[----:B0-----:R-:W-:Y:S02]  /*118f0*/  F2FP.SATFINITE.E4M3.F32.PACK_AB_MERGE_C R71, R9, R8, RZ ;  /* 0x000000080947723e */ /* 0x001fe400048070ff */
[----:B------:R-:W-:Y:S02]  /*11900*/  LEA.HI.X.SX32 R5, R72, R2, 0x1, P5 ;  /* 0x0000000248057211 */ /* 0x000fe400028f0eff */
[----:B------:R-:W-:Y:S02]  /*11910*/  PRMT R70, R71, 0x9910, RZ ;  /* 0x0000991047467816 */ /* 0x000fe400000000ff */
[----:B------:R-:W-:-:S02]  /*11920*/  IADD3 R8, P5, PT, R68, R3, RZ ;  /* 0x0000000344087210 */ /* 0x000fc40007fbe0ff */
[----:B-----5:R-:W-:Y:S02]  /*11930*/  SHF.R.S32.HI R69, RZ, 0x8, R70 ;  /* 0x00000008ff457819 */ /* 0x020fe40000011446 */
[C---:B------:R-:W-:Y:S01]  /*11940*/  LEA.HI.X.SX32 R9, R68.reuse, R2, 0x1, P5 ;  /* 0x0000000244097211 */ /* 0x040fe200028f0eff */
[----:B------:R-:W-:Y:S01]  /*11950*/  VIADD R68, R68, UR5 ;  /* 0x0000000544447c36 */ /* 0x000fe20008000000 */
[----:B------:R0:W-:Y:S01]  /*11960*/  @P4 STG.E.U8 desc[UR18][R4.64], R71 ;  /* 0x0000004704004986 */ /* 0x0001e2000c101112 */
[C---:B------:R-:W-:Y:S02]  /*11970*/  LOP3.LUT R72, R0.reuse, 0xc8, RZ, 0xfc, !PT ;  /* 0x000000c800487812 */ /* 0x040fe400078efcff */
[----:B------:R-:W-:Y:S01]  /*11980*/  LOP3.LUT R7, R0, 0xc9, RZ, 0xfc, !PT ;  /* 0x000000c900077812 */ /* 0x000fe200078efcff */
[----:B------:R3:W-:Y:S01]  /*11990*/  @P2 STG.E.U8 desc[UR18][R8.64], R69 ;  /* 0x0000004508002986 */ /* 0x0007e2000c101112 */
[----:B------:R-:W-:Y:S02]  /*119a0*/  IADD3 R6, P2, PT, R68, R3, RZ ;  /* 0x0000000344067210 */ /* 0x000fe40007f5e0ff */
[----:B----4-:R-:W-:Y:S01]  /*119b0*/  ISETP.LT.AND P4, PT, R72, UR4, !P0 ;  /* 0x0000000448007c0c */ /* 0x010fe2000c781270 */
[----:B------:R-:W4:Y:S01]  /*119c0*/  LDCU UR4, c[0x0][0x39c] ;  /* 0x00007380ff0477ac */ /* 0x000f220008000800 */
[----:B-1----:R-:W-:-:S02]  /*119d0*/  ISETP.LT.AND P5, PT, R7, UR6, !P0 ;  /* 0x0000000607007c0c */ /* 0x002fc4000c7a1270 */
[----:B------:R-:W-:Y:S01]  /*119e0*/  F2FP.SATFINITE.E4M3.F32.PACK_AB_MERGE_C R73, R11, R10, RZ ;  /* 0x0000000a0b49723e */ /* 0x000fe200048070ff */
[----:B------:R-:W1:Y:S01]  /*119f0*/  LDCU UR6, c[0x0][0x39c] ;  /* 0x00007380ff0677ac */ /* 0x000e620008000800 */
[C---:B------:R-:W-:Y:S01]  /*11a00*/  LEA.HI.X.SX32 R7, R68.reuse, R2, 0x1, P2 ;  /* 0x0000000244077211 */ /* 0x040fe200010f0eff */
[----:B------:R-:W-:-:S04]  /*11a10*/  VIADD R68, R68, UR5 ;  /* 0x0000000544447c36 */ /* 0x000fc80008000000 */
[----:B------:R5:W-:Y:S01]  /*11a20*/  @P3 STG.E.U8 desc[UR18][R6.64], R73 ;  /* 0x0000004906003986 */ /* 0x000be2000c101112 */
[CC--:B0-----:R-:W-:Y:S01]  /*11a30*/  IADD3 R4, P3, PT, R68.reuse, R3.reuse, RZ ;  /* 0x0000000344047210 */ /* 0x0c1fe20007f7e0ff */
[C---:B------:R-:W-:Y:S01]  /*11a40*/  VIADD R10, R68.reuse, UR5 ;  /* 0x00000005440a7c36 */ /* 0x040fe20008000000 */
[----:B------:R-:W-:Y:S02]  /*11a50*/  PRMT R11, R73, 0x9910, RZ ;  /* 0x00009910490b7816 */ /* 0x000fe400000000ff */
[----:B------:R-:W-:Y:S02]  /*11a60*/  LEA.HI.X.SX32 R5, R68, R2, 0x1, P3 ;  /* 0x0000000244057211 */ /* 0x000fe400018f0eff */
[----:B---3--:R-:W-:Y:S02]  /*11a70*/  IADD3 R8, P3, PT, R10, R3, RZ ;  /* 0x000000030a087210 */ /* 0x008fe40007f7e0ff */
[----:B------:R-:W-:Y:S02]  /*11a80*/  F2FP.SATFINITE.E4M3.F32.PACK_AB_MERGE_C R69, R13, R12, RZ ;  /* 0x0000000c0d45723e */ /* 0x000fe400048070ff */
[----:B------:R-:W-:-:S02]  /*11a90*/  SHF.R.S32.HI R11, RZ, 0x8, R11 ;  /* 0x00000008ff0b7819 */ /* 0x000fc4000001140b */
[----:B------:R-:W-:Y:S02]  /*11aa0*/  LOP3.LUT R12, R0, 0xcb, RZ, 0xfc, !PT ;  /* 0x000000cb000c7812 */ /* 0x000fe400078efcff */
[C---:B------:R-:W-:Y:S01]  /*11ab0*/  LEA.HI.X.SX32 R9, R10.reuse, R2, 0x1, P3 ;  /* 0x000000020a097211 */ /* 0x040fe200018f0eff */
[----:B------:R-:W-:Y:S01]  /*11ac0*/  VIADD R10, R10, UR5 ;  /* 0x000000050a0a7c36 */ /* 0x000fe20008000000 */
[----:B------:R-:W-:Y:S01]  /*11ad0*/  LOP3.LUT R70, R0, 0xca, RZ, 0xfc, !PT ;  /* 0x000000ca00467812 */ /* 0x000fe200078efcff */
[----:B------:R0:W-:Y:S01]  /*11ae0*/  @P6 STG.E.U8 desc[UR18][R4.64], R11 ;  /* 0x0000000b04006986 */ /* 0x0001e2000c101112 */
[----:B----4-:R-:W-:Y:S01]  /*11af0*/  ISETP.LT.AND P3, PT, R12, UR4, !P0 ;  /* 0x000000040c007c0c */ /* 0x010fe2000c761270 */
[----:B------:R-:W3:Y:S01]  /*11b00*/  LDCU UR4, c[0x0][0x39c] ;  /* 0x00007380ff0477ac */ /* 0x000ee20008000800 */
[----:B------:R-:W-:Y:S01]  /*11b10*/  PRMT R13, R69, 0x9910, RZ ;  /* 0x00009910450d7816 */ /* 0x000fe200000000ff */
[----:B------:R4:W-:Y:S01]  /*11b20*/  @P4 STG.E.U8 desc[UR18][R8.64], R69 ;  /* 0x0000004508004986 */ /* 0x0009e2000c101112 */
[----:B-----5:R-:W-:-:S02]  /*11b30*/  IADD3 R6, P4, PT, R10, R3, RZ ;  /* 0x000000030a067210 */ /* 0x020fc40007f9e0ff */
[----:B--2---:R-:W-:Y:S01]  /*11b40*/  ISETP.LT.AND P2, PT, R70, UR7, !P0 ;  /* 0x0000000746007c0c */ /* 0x004fe2000c741270 */
[----:B------:R-:W2:Y:S01]  /*11b50*/  LDCU UR7, c[0x0][0x39c] ;  /* 0x00007380ff0777ac */ /* 0x000ea20008000800 */
[C---:B------:R-:W-:Y:S01]  /*11b60*/  LEA.HI.X.SX32 R7, R10.reuse, R2, 0x1, P4 ;  /* 0x000000020a077211 */ /* 0x040fe200020f0eff */
[----:B------:R-:W-:Y:S01]  /*11b70*/  VIADD R10, R10, UR5 ;  /* 0x000000050a0a7c36 */ /* 0x000fe20008000000 */
[----:B------:R-:W-:Y:S02]  /*11b80*/  SHF.R.S32.HI R13, RZ, 0x8, R13 ;  /* 0x00000008ff0d7819 */ /* 0x000fe4000001140d */
[----:B------:R-:W-:Y:S02]  /*11b90*/  LOP3.LUT R12, R0, 0xcc, RZ, 0xfc, !PT ;  /* 0x000000cc000c7812 */ /* 0x000fe400078efcff */
[----:B------:R-:W-:Y:S01]  /*11ba0*/  F2FP.SATFINITE.E4M3.F32.PACK_AB_MERGE_C R15, R15, R14, RZ ;  /* 0x0000000e0f0f723e */ /* 0x000fe200048070ff */
[----:B------:R5:W-:Y:S01]  /*11bb0*/  @P5 STG.E.U8 desc[UR18][R6.64], R13 ;  /* 0x0000000d06005986 */ /* 0x000be2000c101112 */
[C---:B0-----:R-:W-:Y:S01]  /*11bc0*/  IADD3 R4, P5, PT, R10.reuse, R3, RZ ;  /* 0x000000030a047210 */ /* 0x041fe20007fbe0ff */
[----:B------:R-:W-:Y:S01]  /*11bd0*/  VIADD R11, R10, UR5 ;  /* 0x000000050a0b7c36 */ /* 0x000fe20008000000 */
[----:B-1----:R-:W-:Y:S01]  /*11be0*/  ISETP.LT.AND P4, PT, R12, UR6, !P0 ;  /* 0x000000060c007c0c */ /* 0x002fe2000c781270 */
[----:B------:R-:W0:Y:S01]  /*11bf0*/  LDCU UR6, c[0x0][0x39c] ;  /* 0x00007380ff0677ac */ /* 0x000e220008000800 */
[----:B----4-:R-:W-:-:S02]  /*11c00*/  LOP3.LUT R8, R0, 0xcd, RZ, 0xfc, !PT ;  /* 0x000000cd00087812 */ /* 0x010fc400078efcff */
[----:B------:R-:W-:Y:S02]  /*11c10*/  PRMT R12, R15, 0x9910, RZ ;  /* 0x000099100f0c7816 */ /* 0x000fe400000000ff */
[-C--:B------:R-:W-:Y:S02]  /*11c20*/  LEA.HI.X.SX32 R5, R10, R2.reuse, 0x1, P5 ;  /* 0x000000020a057211 */ /* 0x080fe400028f0eff */
[----:B---3--:R-:W-:Y:S02]  /*11c30*/  ISETP.LT.AND P5, PT, R8, UR4, !P0 ;  /* 0x0000000408007c0c */ /* 0x008fe4000c7a1270 */
[C---:B------:R-:W-:Y:S01]  /*11c40*/  LOP3.LUT R9, R0.reuse, 0xce, RZ, 0xfc, !PT ;  /* 0x000000ce00097812 */ /* 0x040fe200078efcff */
[----:B------:R-:W-:Y:S01]  /*11c50*/  IMAD.MOV.U32 R10, RZ, RZ, R12 ;  /* 0x000000ffff0a7224 */ /* 0x000fe200078e000c */
[----:B------:R-:W-:Y:S01]  /*11c60*/  IADD3 R8, P6, PT, R11, R3, RZ ;  /* 0x000000030b087210 */ /* 0x000fe20007fde0ff */
[----:B------:R1:W-:Y:S01]  /*11c70*/  @P2 STG.E.U8 desc[UR18][R4.64], R15 ;  /* 0x0000000f04002986 */ /* 0x0003e2000c101112 */
[----:B--2---:R-:W-:Y:S01]  /*11c80*/  ISETP.LT.AND P2, PT, R9, UR7, !P0 ;  /* 0x0000000709007c0c */ /* 0x004fe2000c741270 */
[----:B------:R-:W2:Y:S01]  /*11c90*/  LDCU UR4, c[0x0][0x39c] ;  /* 0x00007380ff0477ac */ /* 0x000ea20008000800 */
[C---:B------:R-:W-:Y:S01]  /*11ca0*/  LEA.HI.X.SX32 R9, R11.reuse, R2, 0x1, P6 ;  /* 0x000000020b097211 */ /* 0x040fe200030f0eff */
[----:B------:R-:W-:Y:S01]  /*11cb0*/  VIADD R11, R11, UR5 ;  /* 0x000000050b0b7c36 */ /* 0x000fe20008000000 */
[----:B-----5:R-:W-:Y:S01]  /*11cc0*/  SHF.R.S32.HI R13, RZ, 0x8, R10 ;  /* 0x00000008ff0d7819 */ /* 0x020fe2000001140a */
[----:B------:R-:W3:Y:S01]  /*11cd0*/  LDCU UR7, c[0x0][0x39c] ;  /* 0x00007380ff0777ac */ /* 0x000ee20008000800 */
[----:B------:R-:W-:-:S02]  /*11ce0*/  LOP3.LUT R7, R0, 0xcf, RZ, 0xfc, !PT ;  /* 0x000000cf00077812 */ /* 0x000fc400078efcff */
[----:B------:R-:W-:Y:S01]  /*11cf0*/  IADD3 R6, P6, PT, R11, R3, RZ ;  /* 0x000000030b067210 */ /* 0x000fe20007fde0ff */
[----:B------:R4:W-:Y:S01]  /*11d00*/  @P3 STG.E.U8 desc[UR18][R8.64], R13 ;  /* 0x0000000d08003986 */ /* 0x0009e2000c101112 */
[----:B------:R-:W-:Y:S02]  /*11d10*/  F2FP.SATFINITE.E4M3.F32.PACK_AB_MERGE_C R17, R17, R16, RZ ;  /* 0x000000101111723e */ /* 0x000fe400048070ff */
[----:B0-----:R-:W-:Y:S01]  /*11d20*/  ISETP.LT.AND P3, PT, R7, UR6, !P0 ;  /* 0x0000000607007c0c */ /* 0x001fe2000c761270 */
[----:B------:R-:W0:Y:S01]  /*11d30*/  LDCU UR6, c[0x0][0x39c] ;  /* 0x00007380ff0677ac */ /* 0x000e220008000800 */
[C---:B------:R-:W-:Y:S01]  /*11d40*/  LEA.HI.X.SX32 R7, R11.reuse, R2, 0x1, P6 ;  /* 0x000000020b077211 */ /* 0x040fe200030f0eff */
[----:B------:R-:W-:Y:S01]  /*11d50*/  VIADD R11, R11, UR5 ;  /* 0x000000050b0b7c36 */ /* 0x000fe20008000000 */
[----:B------:R-:W-:Y:S02]  /*11d60*/  PRMT R10, R17, 0x9910, RZ ;  /* 0x00009910110a7816 */ /* 0x000fe400000000ff */
[----:B-1----:R-:W-:-:S02]  /*11d70*/  LOP3.LUT R5, R0, 0xd0, RZ, 0xfc, !PT ;  /* 0x000000d000057812 */ /* 0x002fc400078efcff */
[-C--:B------:R-:W-:Y:S01]  /*11d80*/  IADD3 R4, P6, PT, R11, R3.reuse, RZ ;  /* 0x000000030b047210 */ /* 0x080fe20007fde0ff */
[----:B----4-:R-:W-:Y:S01]  /*11d90*/  IMAD.MOV.U32 R8, RZ, RZ, R10 ;  /* 0x000000ffff087224 */ /* 0x010fe200078e000a */
[----:B------:R1:W-:Y:S01]  /*11da0*/  @P4 STG.E.U8 desc[UR18][R6.64], R17 ;  /* 0x0000001106004986 */ /* 0x0003e2000c101112 */
[----:B--2---:R-:W-:Y:S01]  /*11db0*/  ISETP.LT.AND P4, PT, R5, UR4, !P0 ;  /* 0x0000000405007c0c */ /* 0x004fe2000c781270 */
[C---:B------:R-:W-:Y:S01]  /*11dc0*/  VIADD R10, R11.reuse, UR5 ;  /* 0x000000050b0a7c36 */ /* 0x040fe20008000000 */
[-C--:B------:R-:W-:Y:S01]  /*11dd0*/  LEA.HI.X.SX32 R5, R11, R2.reuse, 0x1, P6 ;  /* 0x000000020b057211 */ /* 0x080fe200030f0eff */
[----:B------:R-:W2:Y:S01]  /*11de0*/  LDCU UR4, c[0x0][0x39c] ;  /* 0x00007380ff0477ac */ /* 0x000ea20008000800 */
        /* <DEDUP_REMOVED lines=10> */
[CC--:B-1----:R-:W-:Y:S01]  /*11e90*/  IADD3 R6, P2, PT, R10.reuse, R3.reuse, RZ ;  /* 0x000000030a067210 */ /* 0x0c2fe20007f5e0ff */
        /* <DEDUP_REMOVED lines=9> */
[----:B--2---:R-:W-:Y:S01]  /*11f30*/  ISETP.LT.AND P2, PT, R10, UR4, !P0 ;  /* 0x000000040a007c0c */ /* 0x004fe2000c741270 */
[----:B------:R-:W1:Y:S01]  /*11f40*/  LDCU UR4, c[0x0][0x39c] ;  /* 0x00007380ff0477ac */ /* 0x000e620008000800 */
[----:B------:R-:W-:Y:S01]  /*11f50*/  F2FP.SATFINITE.E4M3.F32.PACK_AB_MERGE_C R21, R21, R20, RZ ;  /* 0x000000141515723e */ /* 0x000fe200048070ff */
[----:B------:R2:W-:Y:S01]  /*11f60*/  @P3 STG.E.U8 desc[UR18][R6.64], R13 ;  /* 0x0000000d06003986 */ /* 0x0005e2000c101112 */
[----:B0-----:R-:W-:Y:S01]  /*11f70*/  ISETP.LT.AND P6, PT, R12, UR6, !P0 ;  /* 0x000000060c007c0c */ /* 0x001fe2000c7c1270 */
[----:B------:R-:W0:Y:S01]  /*11f80*/  LDCU UR6, c[0x0][0x39c] ;  /* 0x00007380ff0677ac */ /* 0x000e220008000800 */
        /* <DEDUP_REMOVED lines=16> */
[----:B-1----:R-:W-:Y:S01]  /*12090*/  ISETP.LT.AND P4, PT, R4, UR4, !P0 ;  /* 0x0000000404007c0c */ /* 0x002fe2000c781270 */
[----:B------:R-:W1:Y:S01]  /*120a0*/  LDCU UR4, c[0x0][0x39c] ;  /* 0x00007380ff0477ac */ /* 0x000e620008000800 */
[----:B0-----:R-:W-:Y:S01]  /*120b0*/  ISETP.LT.AND P3, PT, R14, UR6, !P0 ;  /* 0x000000060e007c0c */ /* 0x001fe2000c761270 */
        /* <DEDUP_REMOVED lines=10> */
[----:B0-----:R-:W-:Y:S02]  /*12160*/  LOP3.LUT R6, R0, 0xd7, RZ, 0xfc, !PT ;  /* 0x000000d700067812 */ /* 0x001fe400078efcff */
[----:B------:R-:W-:Y:S01]  /*12170*/  F2FP.SATFINITE.E4M3.F32.PACK_AB_MERGE_C R25, R25, R24, RZ ;  /* 0x000000181919723e */ /* 0x000fe200048070ff */
[----:B------:R0:W-:Y:S01]  /*12180*/  @P2 STG.E.U8 desc[UR18][R4.64], R13 ;  /* 0x0000000d04002986 */ /* 0x0001e2000c101112 */
[----:B-1----:R-:W-:Y:S01]  /*12190*/  ISETP.LT.AND P2, PT, R6, UR4, !P0 ;  /* 0x0000000406007c0c */ /* 0x002fe2000c741270 */
[----:B------:R-:W1:Y:S01]  /*121a0*/  LDCU UR4, c[0x0][0x39c] ;  /* 0x00007380ff0477ac */ /* 0x000e620008000800 */
        /* <DEDUP_REMOVED lines=8> */
[----:B0-----:R-:W-:Y:S02]  /*12230*/  SHF.R.S32.HI R13, RZ, 0x8, R10 ;  /* 0x00000008ff0d7819 */ /* 0x001fe4000001140a */
        /* <DEDUP_REMOVED lines=17> */
[----:B0-----:R-:W-:-:S02]  /*12350*/  LOP3.LUT R7, R0, 0xdb, RZ, 0xfc, !PT ;  /* 0x000000db00077812 */ /* 0x001fc400078efcff */
[----:B------:R-:W-:Y:S02]  /*12360*/  IADD3 R6, P2, PT, R10, R3, RZ ;  /* 0x000000030a067210 */ /* 0x000fe40007f5e0ff */
[----:B-1----:R-:W-:Y:S01]  /*12370*/  ISETP.LT.AND P4, PT, R12, UR4, !P0 ;  /* 0x000000040c007c0c */ /* 0x002fe2000c781270 */
        /* <DEDUP_REMOVED lines=238> */
[----:B------:R-:W-:Y:S02]  /*13260*/  LEA.HI.X.SX32 R7, R10, R2, 0x1, P2 ;  /* 0x000000020a077211 */ /* 0x000fe400010f0eff */
[----:B------:R-:W-:Y:S02]  /*13270*/  IADD3 R4, P2, PT, R11, R3, RZ ;  /* 0x000000030b047210 */ /* 0x000fe40007f5e0ff */
[----:B------:R-:W-:Y:S02]  /*13280*/  LOP3.LUT R10, R0, 0xf7, RZ, 0xfc, !PT ;  /* 0x000000f7000a7812 */ /* 0x000fe400078efcff */
[----:B------:R-:W-:-:S02]  /*13290*/  SHF.R.S32.HI R13, RZ, 0x8, R13 ;  /* 0x00000008ff0d7819 */ /* 0x000fc4000001140d */
[C---:B------:R-:W-:Y:S01]  /*132a0*/  LEA.HI.X.SX32 R5, R11.reuse, R2, 0x1, P2 ;  /* 0x000000020b057211 */ /* 0x040fe200010f0eff */
[----:B------:R-:W-:Y:S01]  /*132b0*/  VIADD R11, R11, UR5 ;  /* 0x000000050b0b7c36 */ /* 0x000fe20008000000 */
[----:B------:R-:W-:Y:S02]  /*132c0*/  F2FP.SATFINITE.E4M3.F32.PACK_AB_MERGE_C R57, R57, R56, RZ ;  /* 0x000000383939723e */ /* 0x000fe400048070ff */
[----:B0-----:R-:W-:Y:S01]  /*132d0*/  ISETP.LT.AND P2, PT, R10, UR4, !P0 ;  /* 0x000000040a007c0c */ /* 0x001fe2000c741270 */
[----:B------:R-:W0:Y:S01]  /*132e0*/  LDCU UR4, c[0x0][0x39c] ;  /* 0x00007380ff0477ac */ /* 0x000e220008000800 */
[----:B------:R-:W-:Y:S01]  /*132f0*/  LOP3.LUT R12, R0, 0xf6, RZ, 0xfc, !PT ;  /* 0x000000f6000c7812 */ /* 0x000fe200078efcff */
[----:B------:R2:W-:Y:S01]  /*13300*/  @P3 STG.E.U8 desc[UR18][R6.64], R13 ;  /* 0x0000000d06003986 */ /* 0x0005e2000c101112 */
[----:B------:R-:W-:Y:S02]  /*13310*/  PRMT R10, R57, 0x9910, RZ ;  /* 0x00009910390a7816 */ /* 0x000fe400000000ff */
[----:B-----5:R-:W-:-:S02]  /*13320*/  IADD3 R8, P3, PT, R11, R3, RZ ;  /* 0x000000030b087210 */ /* 0x020fc40007f7e0ff */
[----:B-1----:R-:W-:Y:S01]  /*13330*/  ISETP.LT.AND P6, PT, R12, UR6, !P0 ;  /* 0x000000060c007c0c */ /* 0x002fe2000c7c1270 */
[----:B------:R-:W1:Y:S01]  /*13340*/  LDCU UR6, c[0x0][0x39c] ;  /* 0x00007380ff0677ac */ /* 0x000e620008000800 */
[C---:B------:R-:W-:Y:S01]  /*13350*/  LEA.HI.X.SX32 R9, R11.reuse, R2, 0x1, P3 ;  /* 0x000000020b097211 */ /* 0x040fe200018f0eff */
[----:B------:R-:W-:Y:S01]  /*13360*/  VIADD R11, R11, UR5 ;  /* 0x000000050b0b7c36 */ /* 0x000fe20008000000 */
[----:B--2---:R-:W-:Y:S01]  /*13370*/  SHF.R.S32.HI R7, RZ, 0x8, R10 ;  /* 0x00000008ff077819 */ /* 0x004fe2000001140a */
[----:B------:R2:W-:Y:S01]  /*13380*/  @P4 STG.E.U8 desc[UR18][R4.64], R57 ;  /* 0x0000003904004986 */ /* 0x0005e2000c101112 */
[----:B------:R-:W-:-:S03]  /*13390*/  LOP3.LUT R6, R0, 0xfa, RZ, 0xfc, !PT ;  /* 0x000000fa00067812 */ /* 0x000fc600078efcff */
[----:B------:R4:W-:Y:S01]  /*133a0*/  @P5 STG.E.U8 desc[UR18][R8.64], R7 ;  /* 0x0000000708005986 */ /* 0x0009e2000c101112 */
[----:B------:R-:W-:Y:S02]  /*133b0*/  F2FP.SATFINITE.E4M3.F32.PACK_AB_MERGE_C R59, R59, R58, RZ ;  /* 0x0000003a3b3b723e */ /* 0x000fe400048070ff */
[----:B--2---:R-:W-:-:S04]  /*133c0*/  IADD3 R4, P5, PT, R11, R3, RZ ;  /* 0x000000030b047210 */ /* 0x004fc80007fbe0ff */
[C---:B------:R-:W-:Y:S01]  /*133d0*/  LEA.HI.X.SX32 R5, R11.reuse, R2, 0x1, P5 ;  /* 0x000000020b057211 */ /* 0x040fe200028f0eff */
[----:B------:R-:W-:Y:S01]  /*133e0*/  VIADD R11, R11, UR5 ;  /* 0x000000050b0b7c36 */ /* 0x000fe20008000000 */
[----:B0-----:R-:W-:Y:S01]  /*133f0*/  ISETP.LT.AND P5, PT, R6, UR4, !P0 ;  /* 0x0000000406007c0c */ /* 0x001fe2000c7a1270 */
[----:B------:R-:W0:Y:S01]  /*13400*/  LDCU UR4, c[0x0][0x39c] ;  /* 0x00007380ff0477ac */ /* 0x000e220008000800 */
[----:B------:R-:W-:Y:S01]  /*13410*/  LOP3.LUT R14, R0, 0xf8, RZ, 0xfc, !PT ;  /* 0x000000f8000e7812 */ /* 0x000fe200078efcff */
[----:B------:R2:W-:Y:S01]  /*13420*/  @P6 STG.E.U8 desc[UR18][R4.64], R59 ;  /* 0x0000003b04006986 */ /* 0x0005e2000c101112 */
[C---:B------:R-:W-:Y:S01]  /*13430*/  IADD3 R6, P6, PT, R11.reuse, R3, RZ ;  /* 0x000000030b067210 */ /* 0x040fe20007fde0ff */
[----:B------:R-:W-:Y:S01]  /*13440*/  VIADD R10, R11, UR5 ;  /* 0x000000050b0a7c36 */ /* 0x000fe20008000000 */
[----:B-1----:R-:W-:Y:S01]  /*13450*/  ISETP.LT.AND P3, PT, R14, UR6, !P0 ;  /* 0x000000060e007c0c */ /* 0x002fe2000c761270 */
[----:B------:R-:W1:Y:S01]  /*13460*/  LDCU UR6, c[0x0][0x39c] ;  /* 0x00007380ff0677ac */ /* 0x000e620008000800 */
[----:B------:R-:W-:-:S02]  /*13470*/  PRMT R13, R59, 0x9910, RZ ;  /* 0x000099103b0d7816 */ /* 0x000fc400000000ff */
[----:B----4-:R-:W-:Y:S02]  /*13480*/  LEA.HI.X.SX32 R7, R11, R2, 0x1, P6 ;  /* 0x000000020b077211 */ /* 0x010fe400030f0eff */
        /* <DEDUP_REMOVED lines=8> */
[----:B0-----:R-:W-:Y:S01]  /*13510*/  ISETP.LT.AND P2, PT, R11, UR4, !P0 ;  /* 0x000000040b007c0c */ /* 0x001fe2000c741270 */
[----:B------:R0:W-:Y:S01]  /*13520*/  @P3 STG.E.U8 desc[UR18][R8.64], R61 ;  /* 0x0000003d08003986 */ /* 0x0001e2000c101112 */
[C---:B--2---:R-:W-:Y:S01]  /*13530*/  IADD3 R4, P3, PT, R10.reuse, R3, RZ ;  /* 0x000000030a047210 */ /* 0x044fe20007f7e0ff */
[----:B------:R-:W-:Y:S01]  /*13540*/  VIADD R11, R10, UR5 ;  /* 0x000000050a0b7c36 */ /* 0x000fe20008000000 */
[----:B---3--:R-:W-:Y:S01]  /*13550*/  ISETP.LT.AND P4, PT, R12, UR7, !P0 ;  /* 0x000000070c007c0c */ /* 0x008fe2000c781270 */
[----:B------:R-:W2:Y:S01]  /*13560*/  LDCU UR4, c[0x0][0x39c] ;  /* 0x00007380ff0477ac */ /* 0x000ea20008000800 */
[----:B------:R-:W-:Y:S02]  /*13570*/  LOP3.LUT R12, R0, 0xfb, RZ, 0xfc, !PT ;  /* 0x000000fb000c7812 */ /* 0x000fe400078efcff */
[----:B------:R-:W-:Y:S01]  /*13580*/  LEA.HI.X.SX32 R5, R10, R2, 0x1, P3 ;  /* 0x000000020a057211 */ /* 0x000fe200018f0eff */
[----:B------:R-:W-:Y:S01]  /*13590*/  VIADD R10, R11, UR5 ;  /* 0x000000050b0a7c36 */ /* 0x000fe20008000000 */
[----:B------:R-:W-:-:S02]  /*135a0*/  PRMT R17, R61, 0x9910, RZ ;  /* 0x000099103d117816 */ /* 0x000fc400000000ff */
[----:B-1----:R-:W-:Y:S01]  /*135b0*/  ISETP.LT.AND P6, PT, R12, UR6, !P0 ;  /* 0x000000060c007c0c */ /* 0x002fe2000c7c1270 */
[----:B------:R-:W1:Y:S01]  /*135c0*/  LDCU UR6, c[0x0][0x39c] ;  /* 0x00007380ff0677ac */ /* 0x000e620008000800 */
[----:B------:R-:W-:Y:S01]  /*135d0*/  SHF.R.S32.HI R17, RZ, 0x8, R17 ;  /* 0x00000008ff117819 */ /* 0x000fe20000011411 */
[----:B----4-:R-:W-:Y:S01]  /*135e0*/  VIADD R13, R10, UR5 ;  /* 0x000000050a0d7c36 */ /* 0x010fe20008000000 */
[----:B------:R-:W-:-:S03]  /*135f0*/  IADD3 R6, P3, PT, R11, R3, RZ ;  /* 0x000000030b067210 */ /* 0x000fc60007f7e0ff */
[----:B------:R-:W-:Y:S01]  /*13600*/  VIADD R14, R13, UR5 ;  /* 0x000000050d0e7c36 */ /* 0x000fe20008000000 */
[----:B------:R3:W-:Y:S01]  /*13610*/  @P4 STG.E.U8 desc[UR18][R4.64], R17 ;  /* 0x0000001104004986 */ /* 0x0007e2000c101112 */
[-C--:B0-----:R-:W-:Y:S02]  /*13620*/  IADD3 R8, P4, PT, R10, R3.reuse, RZ ;  /* 0x000000030a087210 */ /* 0x081fe40007f9e0ff */
[----:B------:R-:W-:Y:S01]  /*13630*/  VIADD R16, R14, UR5 ;  /* 0x000000050e107c36 */ /* 0x000fe20008000000 */
[-C--:B------:R-:W-:Y:S02]  /*13640*/  LEA.HI.X.SX32 R7, R11, R2.reuse, 0x1, P3 ;  /* 0x000000020b077211 */ /* 0x080fe400018f0eff */
[----:B------:R-:W-:Y:S01]  /*13650*/  LEA.HI.X.SX32 R9, R10, R2, 0x1, P4 ;  /* 0x000000020a097211 */ /* 0x000fe200020f0eff */
[----:B------:R-:W-:Y:S01]  /*13660*/  VIADD R15, R16, UR5 ;  /* 0x00000005100f7c36 */ /* 0x000fe20008000000 */
[----:B------:R-:W-:Y:S02]  /*13670*/  IADD3 R10, P3, PT, R13, R3, RZ ;  /* 0x000000030d0a7210 */ /* 0x000fe40007f7e0ff */
[----:B------:R-:W-:-:S02]  /*13680*/  LOP3.LUT R18, R0, 0xfd, RZ, 0xfc, !PT ;  /* 0x000000fd00127812 */ /* 0x000fc400078efcff */
[----:B------:R-:W-:Y:S02]  /*13690*/  IADD3 R12, P4, PT, R14, R3, RZ ;  /* 0x000000030e0c7210 */ /* 0x000fe40007f9e0ff */
[----:B------:R-:W-:Y:S02]  /*136a0*/  LOP3.LUT R0, R0, 0xfe, RZ, 0xfc, !PT ;  /* 0x000000fe00007812 */ /* 0x000fe400078efcff */
[----:B------:R-:W-:Y:S02]  /*136b0*/  F2FP.SATFINITE.E4M3.F32.PACK_AB_MERGE_C R63, R63, R62, RZ ;  /* 0x0000003e3f3f723e */ /* 0x000fe400048070ff */
[-C--:B------:R-:W-:Y:S02]  /*136c0*/  LEA.HI.X.SX32 R11, R13, R2.reuse, 0x1, P3 ;  /* 0x000000020d0b7211 */ /* 0x080fe400018f0eff */
[----:B------:R-:W-:Y:S02]  /*136d0*/  LEA.HI.X.SX32 R13, R14, R2, 0x1, P4 ;  /* 0x000000020e0d7211 */ /* 0x000fe400020f0eff */
[----:B--2---:R-:W-:-:S02]  /*136e0*/  ISETP.LT.AND P3, PT, R18, UR4, !P0 ;  /* 0x0000000412007c0c */ /* 0x004fc4000c761270 */
[-C--:B------:R-:W-:Y:S02]  /*136f0*/  IADD3 R14, P4, PT, R15, R3.reuse, RZ ;  /* 0x000000030f0e7210 */ /* 0x080fe40007f9e0ff */
[----:B-1----:R-:W-:Y:S02]  /*13700*/  ISETP.LT.AND P0, PT, R0, UR6, !P0 ;  /* 0x0000000600007c0c */ /* 0x002fe4000c701270 */
[----:B------:R-:W-:Y:S02]  /*13710*/  PRMT R0, R63, 0x9910, RZ ;  /* 0x000099103f007816 */ /* 0x000fe400000000ff */
[----:B------:R-:W-:Y:S02]  /*13720*/  LEA.HI.X.SX32 R15, R15, R2, 0x1, P4 ;  /* 0x000000020f0f7211 */ /* 0x000fe400020f0eff */
[----:B---3--:R-:W-:Y:S01]  /*13730*/  IADD3 R4, P4, PT, R16, R3, RZ ;  /* 0x0000000310047210 */ /* 0x008fe20007f9e0ff */
[----:B------:R-:W-:Y:S01]  /*13740*/  IMAD.MOV.U32 R3, RZ, RZ, R0 ;  /* 0x000000ffff037224 */ /* 0x000fe200078e0000 */
[----:B------:R-:W-:-:S02]  /*13750*/  F2FP.SATFINITE.E4M3.F32.PACK_AB_MERGE_C R65, R65, R64, RZ ;  /* 0x000000404141723e */ /* 0x000fc400048070ff */
[----:B------:R-:W-:Y:S02]  /*13760*/  F2FP.SATFINITE.E4M3.F32.PACK_AB_MERGE_C R67, R67, R66, RZ ;  /* 0x000000424343723e */ /* 0x000fe400048070ff */
[----:B------:R-:W-:Y:S02]  /*13770*/  PRMT R17, R65, 0x9910, RZ ;  /* 0x0000991041117816 */ /* 0x000fe400000000ff */
[----:B------:R-:W-:Y:S02]  /*13780*/  SHF.R.S32.HI R3, RZ, 0x8, R3 ;  /* 0x00000008ff037819 */ /* 0x000fe40000011403 */
[----:B------:R-:W-:Y:S02]  /*13790*/  PRMT R19, R67, 0x9910, RZ ;  /* 0x0000991043137816 */ /* 0x000fe400000000ff */
[----:B------:R-:W-:Y:S01]  /*137a0*/  SHF.R.S32.HI R17, RZ, 0x8, R17 ;  /* 0x00000008ff117819 */ /* 0x000fe20000011411 */
[----:B------:R0:W-:Y:S01]  /*137b0*/  @P5 STG.E.U8 desc[UR18][R6.64], R63 ;  /* 0x0000003f06005986 */ /* 0x0001e2000c101112 */
[----:B------:R-:W-:-:S02]  /*137c0*/  LEA.HI.X.SX32 R5, R16, R2, 0x1, P4 ;  /* 0x0000000210057211 */ /* 0x000fc400020f0eff */
[----:B------:R-:W-:Y:S01]  /*137d0*/  SHF.R.S32.HI R19, RZ, 0x8, R19 ;  /* 0x00000008ff137819 */ /* 0x000fe20000011413 */
[----:B------:R0:W-:Y:S04]  /*137e0*/  @P6 STG.E.U8 desc[UR18][R8.64], R3 ;  /* 0x0000000308006986 */ /* 0x0001e8000c101112 */
[----:B------:R0:W-:Y:S04]  /*137f0*/  @P2 STG.E.U8 desc[UR18][R10.64], R65 ;  /* 0x000000410a002986 */ /* 0x0001e8000c101112 */
[----:B------:R0:W-:Y:S04]  /*13800*/  @P3 STG.E.U8 desc[UR18][R12.64], R17 ;  /* 0x000000110c003986 */ /* 0x0001e8000c101112 */
[----:B------:R0:W-:Y:S04]  /*13810*/  @P0 STG.E.U8 desc[UR18][R4.64], R67 ;  /* 0x0000004304000986 */ /* 0x0001e8000c101112 */
[----:B------:R0:W-:Y:S01]  /*13820*/  @P1 STG.E.U8 desc[UR18][R14.64], R19 ;  /* 0x000000130e001986 */ /* 0x0001e2000c101112 */
[----:B------:R-:W-:Y:S06]  /*13830*/  BAR.SYNC.DEFER_BLOCKING 0x0 ;  /* 0x0000000000007b1d */ /* 0x000fec0000010000 */
[----:B------:R-:W-:Y:S05]  /*13840*/  BRA.U UP0, `(.L_x_13) ;  /* 0x0000000100a07547 */ /* 0x000fea000b800000 */
[----:B------:R-:W1:Y:S01]  /*13850*/  S2UR UR5, SR_CgaCtaId ;  /* 0x00000000000579c3 */ /* 0x000e620000008800 */
[----:B------:R-:W-:Y:S01]  /*13860*/  NOP ;  /* 0x0000000000007918 */ /* 0x000fe20000000000 */
[----:B------:R-:W-:Y:S01]  /*13870*/  UMOV UR4, 0x50 ;  /* 0x0000005000047882 */ /* 0x000fe20000000000 */
[----:B------:R-:W-:Y:S02]  /*13880*/  IMAD.U32 R0, RZ, RZ, UR17 ;  /* 0x00000011ff007e24 */ /* 0x000fe4000f8e00ff */
[----:B0-----:R-:W-:Y:S02]  /*13890*/  IMAD.MOV.U32 R3, RZ, RZ, 0xff ;  /* 0x000000ffff037424 */ /* 0x001fe400078e00ff */
[----:B------:R-:W-:Y:S01]  /*138a0*/  IMAD.MOV.U32 R7, RZ, RZ, 0x1 ;  /* 0x00000001ff077424 */ /* 0x000fe200078e00ff */
[----:B------:R-:W-:-:S04]  /*138b0*/  LOP3.LUT R0, R0, 0xffff, RZ, 0xc0, !PT ;  /* 0x0000ffff00007812 */ /* 0x000fc800078ec0ff */
[----:B------:R-:W-:-:S05]  /*138c0*/  SHF.R.U32.HI R0, RZ, 0x5, R0 ;  /* 0x00000005ff007819 */ /* 0x000fca0000011600 */
[----:B------:R-:W-:Y:S01]  /*138d0*/  VIADD R2, R0, 0x10 ;  /* 0x0000001000027836 */ /* 0x000fe20000000000 */
[----:B------:R-:W-:Y:S01]  /*138e0*/  SHF.L.U32 R0, R3, R0, RZ ;  /* 0x0000000003007219 */ /* 0x000fe200000006ff */
[----:B-1----:R-:W-:-:S03]  /*138f0*/  ULEA UR6, UR5, UR4, 0x18 ;  /* 0x0000000405067291 */ /* 0x002fc6000f8ec0ff */
[----:B------:R-:W-:-:S04]  /*13900*/  SHF.L.U32 R3, R7, R2, RZ ;  /* 0x0000000207037219 */ /* 0x000fc800000006ff */
[----:B------:R-:W-:Y:S02]  /*13910*/  LOP3.LUT R0, R3, R0, RZ, 0xfc, !PT ;  /* 0x0000000003007212 */ /* 0x000fe400078efcff */
[----:B------:R-:W0:Y:S02]  /*13920*/  LDS R5, [UR6] ;  /* 0x00000006ff057984 */ /* 0x000e240008000800 */
[C---:B------:R-:W-:Y:S02]  /*13930*/  LOP3.LUT R2, R0.reuse, 0xffff, RZ, 0xc0, !PT ;  /* 0x0000ffff00027812 */ /* 0x040fe400078ec0ff */
[----:B0-----:R-:W-:-:S04]  /*13940*/  LOP3.LUT R3, R0, 0xffff, R5, 0x80, !PT ;  /* 0x0000ffff00037812 */ /* 0x001fc800078e8005 */
[----:B------:R-:W-:-:S13]  /*13950*/  ISETP.NE.AND P0, PT, R3, R2, PT ;  /* 0x000000020300720c */ /* 0x000fda0003f05270 */
[----:B------:R-:W-:Y:S05]  /*13960*/  @P0 BRA `(.L_x_14) ;  /* 0x0000000000500947 */ /* 0x000fea0003800000 */
[----:B------:R-:W-:Y:S02]  /*13970*/  SHF.R.U32.HI R5, RZ, 0x10, R5 ;  /* 0x00000010ff057819 */ /* 0x000fe40000011605 */
[----:B------:R-:W-:-:S04]  /*13980*/  SHF.R.U32.HI R2, RZ, 0x10, R0 ;  /* 0x00000010ff027819 */ /* 0x000fc80000011600 */
[----:B------:R-:W-:-:S04]  /*13990*/  LOP3.LUT R5, R5, R2, RZ, 0xc0, !PT ;  /* 0x0000000205057212 */ /* 0x000fc800078ec0ff */
[----:B------:R-:W-:-:S13]  /*139a0*/  ISETP.NE.AND P0, PT, R5, R2, PT ;  /* 0x000000020500720c */ /* 0x000fda0003f05270 */
[----:B------:R-:W-:Y:S05]  /*139b0*/  @P0 BRA `(.L_x_15) ;  /* 0x0000000000300947 */ /* 0x000fea0003800000 */
[----:B------:R-:W-:Y:S01]  /*139c0*/  R2UR UR4, R0 ;  /* 0x00000000000472ca */ /* 0x000fe200000e0000 */
[----:B------:R-:W-:Y:S01]  /*139d0*/  VOTEU.ANY UR5, UPT, PT ;  /* 0x0000000000057886 */ /* 0x000fe200038e0100 */
[----:B------:R-:W0:Y:S01]  /*139e0*/  S2R R0, SR_LANEID ;  /* 0x0000000000007919 */ /* 0x000e220000000000 */
[----:B------:R-:W-:-:S10]  /*139f0*/  UFLO.U32 UR5, UR5 ;  /* 0x00000005000572bd */ /* 0x000fd400080e0000 */
[----:B------:R-:W-:-:S06]  /*13a00*/  ULOP3.LUT UR4, URZ, UR4, URZ, 0x33, !UPT ;  /* 0x00000004ff047292 */ /* 0x000fcc000f8e33ff */
[----:B------:R-:W-:-:S04]  /*13a10*/  IMAD.U32 R2, RZ, RZ, UR4 ;  /* 0x00000004ff027e24 */ /* 0x000fc8000f8e00ff */
[----:B------:R-:W1:Y:S02]  /*13a20*/  REDUX UR7, R2 ;  /* 0x00000000020773c4 */ /* 0x000e640000000000 */
[----:B------:R2:W-:Y:S01]  /*13a30*/  UTCATOMSWS.AND URZ, UR4 ;  /* 0x0000000400ff79e3 */ /* 0x0005e20008000000 */
[----:B0-----:R-:W-:Y:S01]  /*13a40*/  ISETP.EQ.U32.AND P0, PT, R0, UR5, PT ;  /* 0x0000000500007c0c */ /* 0x001fe2000bf02070 */
[----:B-1----:R-:W-:-:S12]  /*13a50*/  IMAD.U32 R0, RZ, RZ, UR7 ;  /* 0x00000007ff007e24 */ /* 0x002fd8000f8e00ff */
[----:B------:R2:W-:Y:S01]  /*13a60*/  @P0 ATOMS.AND RZ, [UR6], R0 ;  /* 0x00000000ffff098c */ /* 0x0005e2000a800006 */
[----:B------:R-:W-:Y:S05]  /*13a70*/  BRA `(.L_x_13) ;  /* 0x0000000000147947 */ /* 0x000fea0003800000 */
.L_x_15:
[----:B------:R-:W-:-:S07]  /*13a80*/  MOV R2, 0x13aa0 ;  /* 0x00013aa000027802 */ /* 0x000fce0000000f00 */
[----:B------:R-:W-:Y:S05]  /*13a90*/  CALL.REL.NOINC `($__internal_0_$__cuda_sm10x_tcgen05_guardrail_trap_col_being_dealloced_not_returned_by_alloc) ;  /* 0x00000000002c7944 */ /* 0x000fea0003c00000 */
[----:B------:R-:W-:Y:S05]  /*13aa0*/  BRA `(.L_x_13) ;  /* 0x0000000000087947 */ /* 0x000fea0003800000 */
.L_x_14:
[----:B------:R-:W-:-:S07]  /*13ab0*/  MOV R2, 0x13ad0 ;  /* 0x00013ad000027802 */ /* 0x000fce0000000f00 */
[----:B------:R-:W-:Y:S05]  /*13ac0*/  CALL.REL.NOINC `($__internal_2_$__cuda_sm10x_tcgen05_guardrail_trap_unallocated_columns_being_dealloced) ;  /* 0x0000000000387944 */ /* 0x000fea0003c00000 */
.L_x_13:
[----:B------:R-:W-:Y:S01]  /*13ad0*/  NOP ;  /* 0x0000000000007918 */ /* 0x000fe20000000000 */
[----:B--2---:R-:W-:Y:S05]  /*13ae0*/  EXIT ;  /* 0x000000000000794d */ /* 0x004fea0003800000 */
.L_x_8:
[----:B------:R-:W0:Y:S02]  /*13af0*/  SYNCS.PHASECHK.TRANS64.TRYWAIT P4, [UR13], R109 ;  /* 0x0000006dff0075a7 */ /* 0x000e24000808110d */
[----:B0-----:R-:W-:Y:S05]  /*13b00*/  @!P4 BRA `(.L_x_8) ;  /* 0xfffffffc00f8c947 */ /* 0x001fea000383ffff */
[----:B------:R-:W-:Y:S05]  /*13b10*/  BRA `(.L_x_16) ;  /* 0xffffff3c003c7947 */ /* 0x000fea000383ffff */
.L_x_12:
[----:B------:R-:W0:Y:S02]  /*13b20*/  SYNCS.PHASECHK.TRANS64.TRYWAIT P4, [UR13], R10 ;  /* 0x0000000aff0075a7 */ /* 0x000e24000808110d */
[----:B0-----:R-:W-:Y:S05]  /*13b30*/  @!P4 BRA `(.L_x_12) ;  /* 0xfffffffc00f8c947 */ /* 0x001fea000383ffff */
[----:B------:R-:W-:Y:S05]  /*13b40*/  BRA `(.L_x_11) ;  /* 0xffffff6800c47947 */ /* 0x000fea000383ffff */
        .weak           $__internal_0_$__cuda_sm10x_tcgen05_guardrail_trap_col_being_dealloced_not_returned_by_alloc
        .type           $__internal_0_$__cuda_sm10x_tcgen05_guardrail_trap_col_being_dealloced_not_returned_by_alloc,@function
        .size           $__internal_0_$__cuda_sm10x_tcgen05_guardrail_trap_col_being_dealloced_not_returned_by_alloc,($__internal_1_$__cuda_sm10x_tcgen05_guardrail_trap_phase_invalid_during_alloc - $__internal_0_$__cuda_sm10x_tcgen05_guardrail_trap_col_being_dealloced_not_returned_by_alloc)
$__internal_0_$__cuda_sm10x_tcgen05_guardrail_trap_col_being_dealloced_not_returned_by_alloc:
[----:B------:R-:W-:Y:S05]  /*13b50*/  BPT.TRAP 0x1 ;  /* 0x000000040000795c */ /* 0x000fea0000300000 */
[----:B------:R-:W-:-:S04]  /*13b60*/  IMAD.MOV.U32 R3, RZ, RZ, 0x0 ;  /* 0x00000000ff037424 */ /* 0x000fc800078e00ff */
[----:B------:R-:W-:Y:S05]  /*13b70*/  RET.REL.NODEC R2 `(matmul_kernel) ;  /* 0xfffffec402207950 */ /* 0x000fea0003c3ffff */
        .weak           $__internal_1_$__cuda_sm10x_tcgen05_guardrail_trap_phase_invalid_during_alloc
        .type           $__internal_1_$__cuda_sm10x_tcgen05_guardrail_trap_phase_invalid_during_alloc,@function
        .size           $__internal_1_$__cuda_sm10x_tcgen05_guardrail_trap_phase_invalid_during_alloc,($__internal_2_$__cuda_sm10x_tcgen05_guardrail_trap_unallocated_columns_being_dealloced - $__internal_1_$__cuda_sm10x_tcgen05_guardrail_trap_phase_invalid_during_alloc)
$__internal_1_$__cuda_sm10x_tcgen05_guardrail_trap_phase_invalid_during_alloc:
[----:B------:R-:W-:Y:S05]  /*13b80*/  BPT.TRAP 0x1 ;  /* 0x000000040000795c */ /* 0x000fea0000300000 */
[----:B------:R-:W-:-:S04]  /*13b90*/  IMAD.MOV.U32 R3, RZ, RZ, 0x0 ;  /* 0x00000000ff037424 */ /* 0x000fc800078e00ff */
[----:B------:R-:W-:Y:S05]  /*13ba0*/  RET.REL.NODEC R2 `(matmul_kernel) ;  /* 0xfffffec402147950 */ /* 0x000fea0003c3ffff */
        .weak           $__internal_2_$__cuda_sm10x_tcgen05_guardrail_trap_unallocated_columns_being_dealloced
        .type           $__internal_2_$__cuda_sm10x_tcgen05_guardrail_trap_unallocated_columns_being_dealloced,@function
        .size           $__internal_2_$__cuda_sm10x_tcgen05_guardrail_trap_unallocated_columns_being_dealloced,(.L_x_20 - $__internal_2_$__cuda_sm10x_tcgen05_guardrail_trap_unallocated_columns_being_dealloced)
$__internal_2_$__cuda_sm10x_tcgen05_guardrail_trap_unallocated_columns_being_dealloced:
[----:B------:R-:W-:Y:S05]  /*13bb0*/  BPT.TRAP 0x1 ;  /* 0x000000040000795c */ /* 0x000fea0000300000 */
[----:B------:R-:W-:-:S04]  /*13bc0*/  IMAD.MOV.U32 R3, RZ, RZ, 0x0 ;  /* 0x00000000ff037424 */ /* 0x000fc800078e00ff */
[----:B------:R-:W-:Y:S05]  /*13bd0*/  RET.REL.NODEC R2 `(matmul_kernel) ;  /* 0xfffffec402087950 */ /* 0x000fea0003c3ffff */
.L_x_17:
[----:B------:R-:W-:-:S00]  /*13be0*/  BRA `(.L_x_17) ;  /* 0xfffffffc00fc7947 */ /* 0x000fc0000383ffff */
[----:B------:R-:W-:-:S00]  /*13bf0*/  NOP ;  /* 0x0000000000007918 */ /* 0x000fc00000000000 */
        /* <DEDUP_REMOVED lines=8> */
.L_x_20:


//--------------------- .nv.shared.matmul_kernel  --------------------------
	.section	.nv.shared.matmul_kernel,"aw",@nobits
	.sectionflags	@""
	.align	16
	.zero		1024


//--------------------- .nv.shared.reserved.0     --------------------------
	.section	.nv.shared.reserved.0,"aw",@nobits
	.align	8
	.weak		__nv_reservedSMEM_offset_0_alias
	.size		__nv_reservedSMEM_offset_0_alias, 0, 64
	.other		__nv_reservedSMEM_offset_0_alias,@"STO_CUDA_RESERVED_SHARED STV_DEFAULT"
__nv_reservedSMEM_offset_0_alias:
	.zero		0
.nv.shared.reserved.0:
	.zero		64
	.weak		__nv_reservedSMEM_allocation_phase
	.type		__nv_reservedSMEM_allocation_phase,@object
	.size		__nv_reservedSMEM_allocation_phase,(.L_0 - __nv_reservedSMEM_allocation_phase)
__nv_reservedSMEM_allocation_phase:
	.zero		1
.L_0:
	.zero		7
	.weak		__nv_reservedSMEM_devtool_atexit_pc
	.type		__nv_reservedSMEM_devtool_atexit_pc,@object
	.size		__nv_reservedSMEM_devtool_atexit_pc,(__nv_reservedSMEM_allocation_mask - __nv_reservedSMEM_devtool_atexit_pc)
__nv_reservedSMEM_devtool_atexit_pc:
	.zero		8
	.weak		__nv_reservedSMEM_allocation_mask
	.type		__nv_reservedSMEM_allocation_mask,@object
	.size		__nv_reservedSMEM_allocation_mask,(.L_2 - __nv_reservedSMEM_allocation_mask)
__nv_reservedSMEM_allocation_mask:
	.zero		4
.L_2:


//--------------------- .nv.constant0.matmul_kernel --------------------------
	.section	.nv.constant0.matmul_kernel,"a",@progbits
	.sectionflags	@""
	.align	4
.nv.constant0.matmul_kernel:
	.zero		976


//--------------------- SYMBOLS --------------------------

	.type		.nv.reservedSmem.offset0,@object
	.size		.nv.reservedSmem.offset0,0x4
	.type		.nv.reservedSmem.cap,@object
	.size		.nv.reservedSmem.cap,0x4
